//
// Generated by NVIDIA NVVM Compiler
//
// Compiler Build ID: CL-36424714
// Cuda compilation tools, release 13.0, V13.0.88
// Based on NVVM 20.0.0
//

.version 9.0
.target sm_100
.address_size 64

	// .globl	im2col_gpu

.visible .entry im2col_gpu(
	.param .u64 .ptr .align 1 im2col_gpu_param_0,
	.param .u64 .ptr .align 1 im2col_gpu_param_1,
	.param .u32 im2col_gpu_param_2,
	.param .u32 im2col_gpu_param_3,
	.param .u32 im2col_gpu_param_4,
	.param .u32 im2col_gpu_param_5,
	.param .u32 im2col_gpu_param_6,
	.param .u32 im2col_gpu_param_7,
	.param .u32 im2col_gpu_param_8,
	.param .u32 im2col_gpu_param_9,
	.param .u32 im2col_gpu_param_10,
	.param .u32 im2col_gpu_param_11,
	.param .u32 im2col_gpu_param_12,
	.param .u32 im2col_gpu_param_13
)
{
	.reg .pred 	%p<9>;
	.reg .b32 	%r<118>;
	.reg .b32 	%f<8>;
	.reg .b64 	%rd<26>;

	ld.param.u64 	%rd4, [im2col_gpu_param_0];
	ld.param.u64 	%rd5, [im2col_gpu_param_1];
	ld.param.u32 	%r17, [im2col_gpu_param_3];
	ld.param.u32 	%r18, [im2col_gpu_param_4];
	ld.param.u32 	%r19, [im2col_gpu_param_5];
	ld.param.u32 	%r20, [im2col_gpu_param_6];
	ld.param.u32 	%r21, [im2col_gpu_param_7];
	ld.param.u32 	%r22, [im2col_gpu_param_8];
	ld.param.u32 	%r23, [im2col_gpu_param_9];
	ld.param.u32 	%r24, [im2col_gpu_param_10];
	ld.param.u32 	%r27, [im2col_gpu_param_11];
	ld.param.u32 	%r25, [im2col_gpu_param_12];
	ld.param.u32 	%r26, [im2col_gpu_param_13];
	cvta.to.global.u64 	%rd1, %rd5;
	cvta.to.global.u64 	%rd2, %rd4;
	mov.u32 	%r28, %ctaid.x;
	mov.u32 	%r29, %ntid.x;
	mov.u32 	%r30, %tid.x;
	mad.lo.s32 	%r1, %r28, %r29, %r30;
	setp.ge.s32 	%p1, %r1, %r27;
	@%p1 bra 	$L__BB0_10;
	div.s32 	%r31, %r1, %r23;
	div.s32 	%r2, %r31, %r24;
	mul.lo.s32 	%r32, %r24, %r23;
	mul.lo.s32 	%r33, %r32, %r2;
	sub.s32 	%r34, %r1, %r33;
	div.s32 	%r35, %r34, %r24;
	mul.lo.s32 	%r3, %r35, %r22;
	mul.lo.s32 	%r36, %r35, %r24;
	sub.s32 	%r37, %r34, %r36;
	mul.lo.s32 	%r4, %r37, %r22;
	setp.lt.s32 	%p2, %r25, 1;
	@%p2 bra 	$L__BB0_10;
	mul.lo.s32 	%r5, %r2, %r17;
	mul.lo.s32 	%r6, %r25, %r1;
	and.b32  	%r7, %r25, 3;
	setp.lt.u32 	%p3, %r25, 4;
	mov.b32 	%r117, 0;
	@%p3 bra 	$L__BB0_5;
	and.b32  	%r117, %r25, 2147483644;
	neg.s32 	%r9, %r26;
	add.s64 	%rd3, %rd1, 8;
	mov.b32 	%r115, 1;
	mov.u32 	%r114, %r6;
$L__BB0_4:
	.pragma "nounroll";
	add.s32 	%r40, %r115, -1;
	mul.wide.s32 	%rd6, %r114, 4;
	add.s64 	%rd7, %rd3, %rd6;
	div.s32 	%r41, %r40, %r26;
	mad.lo.s32 	%r42, %r9, %r41, %r40;
	div.s32 	%r43, %r42, %r20;
	rem.s32 	%r44, %r42, %r21;
	add.s32 	%r45, %r44, %r4;
	add.s32 	%r46, %r41, %r5;
	add.s32 	%r47, %r43, %r3;
	mad.lo.s32 	%r48, %r46, %r18, %r47;
	mad.lo.s32 	%r49, %r48, %r19, %r45;
	mul.wide.s32 	%rd8, %r49, 4;
	add.s64 	%rd9, %rd2, %rd8;
	ld.global.f32 	%f1, [%rd9];
	st.global.f32 	[%rd7+-8], %f1;
	div.s32 	%r50, %r115, %r26;
	mad.lo.s32 	%r51, %r9, %r50, %r115;
	div.s32 	%r52, %r51, %r20;
	rem.s32 	%r53, %r51, %r21;
	add.s32 	%r54, %r53, %r4;
	add.s32 	%r55, %r50, %r5;
	add.s32 	%r56, %r52, %r3;
	mad.lo.s32 	%r57, %r55, %r18, %r56;
	mad.lo.s32 	%r58, %r57, %r19, %r54;
	mul.wide.s32 	%rd10, %r58, 4;
	add.s64 	%rd11, %rd2, %rd10;
	ld.global.f32 	%f2, [%rd11];
	st.global.f32 	[%rd7+-4], %f2;
	add.s32 	%r59, %r115, 1;
	div.s32 	%r60, %r59, %r26;
	mad.lo.s32 	%r61, %r9, %r60, %r59;
	div.s32 	%r62, %r61, %r20;
	rem.s32 	%r63, %r61, %r21;
	add.s32 	%r64, %r63, %r4;
	add.s32 	%r65, %r60, %r5;
	add.s32 	%r66, %r62, %r3;
	mad.lo.s32 	%r67, %r65, %r18, %r66;
	mad.lo.s32 	%r68, %r67, %r19, %r64;
	mul.wide.s32 	%rd12, %r68, 4;
	add.s64 	%rd13, %rd2, %rd12;
	ld.global.f32 	%f3, [%rd13];
	st.global.f32 	[%rd7], %f3;
	add.s32 	%r69, %r115, 2;
	div.s32 	%r70, %r69, %r26;
	mad.lo.s32 	%r71, %r9, %r70, %r69;
	div.s32 	%r72, %r71, %r20;
	rem.s32 	%r73, %r71, %r21;
	add.s32 	%r74, %r73, %r4;
	add.s32 	%r75, %r70, %r5;
	add.s32 	%r76, %r72, %r3;
	mad.lo.s32 	%r77, %r75, %r18, %r76;
	mad.lo.s32 	%r78, %r77, %r19, %r74;
	mul.wide.s32 	%rd14, %r78, 4;
	add.s64 	%rd15, %rd2, %rd14;
	ld.global.f32 	%f4, [%rd15];
	st.global.f32 	[%rd7+4], %f4;
	add.s32 	%r12, %r115, 4;
	add.s32 	%r114, %r114, 4;
	add.s32 	%r79, %r115, 3;
	setp.ne.s32 	%p4, %r79, %r117;
	mov.u32 	%r115, %r12;
	@%p4 bra 	$L__BB0_4;
$L__BB0_5:
	setp.eq.s32 	%p5, %r7, 0;
	@%p5 bra 	$L__BB0_10;
	setp.eq.s32 	%p6, %r7, 1;
	@%p6 bra 	$L__BB0_8;
	div.s32 	%r80, %r117, %r26;
	mul.lo.s32 	%r81, %r80, %r26;
	sub.s32 	%r82, %r117, %r81;
	div.s32 	%r83, %r82, %r20;
	rem.s32 	%r84, %r82, %r21;
	add.s32 	%r85, %r84, %r4;
	add.s32 	%r86, %r80, %r5;
	add.s32 	%r87, %r83, %r3;
	mad.lo.s32 	%r88, %r86, %r18, %r87;
	mad.lo.s32 	%r89, %r88, %r19, %r85;
	mul.wide.s32 	%rd16, %r89, 4;
	add.s64 	%rd17, %rd2, %rd16;
	ld.global.f32 	%f5, [%rd17];
	add.s32 	%r90, %r117, %r6;
	mul.wide.s32 	%rd18, %r90, 4;
	add.s64 	%rd19, %rd1, %rd18;
	st.global.f32 	[%rd19], %f5;
	add.s32 	%r91, %r117, 1;
	div.s32 	%r92, %r91, %r26;
	mul.lo.s32 	%r93, %r92, %r26;
	sub.s32 	%r94, %r91, %r93;
	div.s32 	%r95, %r94, %r20;
	rem.s32 	%r96, %r94, %r21;
	add.s32 	%r97, %r96, %r4;
	add.s32 	%r98, %r92, %r5;
	add.s32 	%r99, %r95, %r3;
	mad.lo.s32 	%r100, %r98, %r18, %r99;
	mad.lo.s32 	%r101, %r100, %r19, %r97;
	mul.wide.s32 	%rd20, %r101, 4;
	add.s64 	%rd21, %rd2, %rd20;
	ld.global.f32 	%f6, [%rd21];
	st.global.f32 	[%rd19+4], %f6;
	add.s32 	%r117, %r117, 2;
$L__BB0_8:
	and.b32  	%r102, %r25, 1;
	setp.eq.b32 	%p7, %r102, 1;
	not.pred 	%p8, %p7;
	@%p8 bra 	$L__BB0_10;
	div.s32 	%r103, %r117, %r26;
	mul.lo.s32 	%r104, %r103, %r26;
	sub.s32 	%r105, %r117, %r104;
	div.s32 	%r106, %r105, %r20;
	rem.s32 	%r107, %r105, %r21;
	add.s32 	%r108, %r107, %r4;
	add.s32 	%r109, %r103, %r5;
	add.s32 	%r110, %r106, %r3;
	mad.lo.s32 	%r111, %r109, %r18, %r110;
	mad.lo.s32 	%r112, %r111, %r19, %r108;
	mul.wide.s32 	%rd22, %r112, 4;
	add.s64 	%rd23, %rd2, %rd22;
	ld.global.f32 	%f7, [%rd23];
	add.s32 	%r113, %r117, %r6;
	mul.wide.s32 	%rd24, %r113, 4;
	add.s64 	%rd25, %rd1, %rd24;
	st.global.f32 	[%rd25], %f7;
$L__BB0_10:
	ret;

}
	// .globl	im2col_gpuv2
.visible .entry im2col_gpuv2(
	.param .u64 .ptr .align 1 im2col_gpuv2_param_0,
	.param .u64 .ptr .align 1 im2col_gpuv2_param_1,
	.param .u32 im2col_gpuv2_param_2,
	.param .u32 im2col_gpuv2_param_3,
	.param .u32 im2col_gpuv2_param_4,
	.param .u32 im2col_gpuv2_param_5,
	.param .u32 im2col_gpuv2_param_6,
	.param .u32 im2col_gpuv2_param_7,
	.param .u32 im2col_gpuv2_param_8,
	.param .u32 im2col_gpuv2_param_9,
	.param .u32 im2col_gpuv2_param_10,
	.param .u32 im2col_gpuv2_param_11,
	.param .u32 im2col_gpuv2_param_12,
	.param .u32 im2col_gpuv2_param_13
)
{
	.reg .pred 	%p<9>;
	.reg .b32 	%r<125>;
	.reg .b32 	%f<8>;
	.reg .b64 	%rd<25>;

	ld.param.u64 	%rd3, [im2col_gpuv2_param_0];
	ld.param.u64 	%rd4, [im2col_gpuv2_param_1];
	ld.param.u32 	%r22, [im2col_gpuv2_param_4];
	ld.param.u32 	%r23, [im2col_gpuv2_param_5];
	ld.param.u32 	%r24, [im2col_gpuv2_param_6];
	ld.param.u32 	%r25, [im2col_gpuv2_param_7];
	ld.param.u32 	%r27, [im2col_gpuv2_param_9];
	ld.param.u32 	%r28, [im2col_gpuv2_param_10];
	ld.param.u32 	%r29, [im2col_gpuv2_param_11];
	ld.param.u32 	%r30, [im2col_gpuv2_param_12];
	ld.param.u32 	%r31, [im2col_gpuv2_param_13];
	cvta.to.global.u64 	%rd1, %rd4;
	cvta.to.global.u64 	%rd2, %rd3;
	mov.u32 	%r32, %ctaid.x;
	mov.u32 	%r1, %ntid.x;
	mov.u32 	%r33, %tid.x;
	mad.lo.s32 	%r120, %r32, %r1, %r33;
	setp.ge.s32 	%p1, %r120, %r29;
	@%p1 bra 	$L__BB1_12;
	setp.lt.s32 	%p2, %r30, 1;
	@%p2 bra 	$L__BB1_12;
	and.b32  	%r3, %r30, 2147483644;
	and.b32  	%r4, %r30, 1;
	neg.s32 	%r5, %r31;
	mov.u32 	%r34, %nctaid.x;
	mul.lo.s32 	%r6, %r1, %r34;
	mul.lo.s32 	%r7, %r28, %r27;
$L__BB1_3:
	ld.param.u32 	%r119, [im2col_gpuv2_param_8];
	ld.param.u32 	%r118, [im2col_gpuv2_param_3];
	setp.lt.u32 	%p3, %r30, 4;
	div.s32 	%r36, %r120, %r27;
	div.s32 	%r37, %r36, %r28;
	mul.lo.s32 	%r38, %r7, %r37;
	sub.s32 	%r39, %r120, %r38;
	div.s32 	%r40, %r39, %r28;
	mul.lo.s32 	%r9, %r40, %r119;
	mul.lo.s32 	%r41, %r40, %r28;
	sub.s32 	%r42, %r39, %r41;
	mul.lo.s32 	%r10, %r42, %r119;
	mul.lo.s32 	%r11, %r37, %r118;
	mul.lo.s32 	%r12, %r120, %r30;
	mov.b32 	%r124, 0;
	@%p3 bra 	$L__BB1_6;
	mov.b32 	%r122, 1;
	mov.u32 	%r121, %r12;
$L__BB1_5:
	.pragma "nounroll";
	add.s32 	%r44, %r122, -1;
	mul.wide.s32 	%rd5, %r121, 4;
	add.s64 	%rd6, %rd1, %rd5;
	div.s32 	%r45, %r44, %r31;
	mad.lo.s32 	%r46, %r5, %r45, %r44;
	div.s32 	%r47, %r46, %r24;
	rem.s32 	%r48, %r46, %r25;
	add.s32 	%r49, %r48, %r10;
	add.s32 	%r50, %r45, %r11;
	add.s32 	%r51, %r47, %r9;
	mad.lo.s32 	%r52, %r50, %r22, %r51;
	mad.lo.s32 	%r53, %r52, %r23, %r49;
	mul.wide.s32 	%rd7, %r53, 4;
	add.s64 	%rd8, %rd2, %rd7;
	ld.global.f32 	%f1, [%rd8];
	st.global.f32 	[%rd6], %f1;
	div.s32 	%r54, %r122, %r31;
	mad.lo.s32 	%r55, %r5, %r54, %r122;
	div.s32 	%r56, %r55, %r24;
	rem.s32 	%r57, %r55, %r25;
	add.s32 	%r58, %r57, %r10;
	add.s32 	%r59, %r54, %r11;
	add.s32 	%r60, %r56, %r9;
	mad.lo.s32 	%r61, %r59, %r22, %r60;
	mad.lo.s32 	%r62, %r61, %r23, %r58;
	mul.wide.s32 	%rd9, %r62, 4;
	add.s64 	%rd10, %rd2, %rd9;
	ld.global.f32 	%f2, [%rd10];
	st.global.f32 	[%rd6+4], %f2;
	add.s32 	%r63, %r122, 1;
	div.s32 	%r64, %r63, %r31;
	mad.lo.s32 	%r65, %r5, %r64, %r63;
	div.s32 	%r66, %r65, %r24;
	rem.s32 	%r67, %r65, %r25;
	add.s32 	%r68, %r67, %r10;
	add.s32 	%r69, %r64, %r11;
	add.s32 	%r70, %r66, %r9;
	mad.lo.s32 	%r71, %r69, %r22, %r70;
	mad.lo.s32 	%r72, %r71, %r23, %r68;
	mul.wide.s32 	%rd11, %r72, 4;
	add.s64 	%rd12, %rd2, %rd11;
	ld.global.f32 	%f3, [%rd12];
	st.global.f32 	[%rd6+8], %f3;
	add.s32 	%r73, %r122, 2;
	div.s32 	%r74, %r73, %r31;
	mad.lo.s32 	%r75, %r5, %r74, %r73;
	div.s32 	%r76, %r75, %r24;
	rem.s32 	%r77, %r75, %r25;
	add.s32 	%r78, %r77, %r10;
	add.s32 	%r79, %r74, %r11;
	add.s32 	%r80, %r76, %r9;
	mad.lo.s32 	%r81, %r79, %r22, %r80;
	mad.lo.s32 	%r82, %r81, %r23, %r78;
	mul.wide.s32 	%rd13, %r82, 4;
	add.s64 	%rd14, %rd2, %rd13;
	ld.global.f32 	%f4, [%rd14];
	st.global.f32 	[%rd6+12], %f4;
	add.s32 	%r15, %r122, 4;
	add.s32 	%r121, %r121, 4;
	add.s32 	%r83, %r122, 3;
	setp.ne.s32 	%p4, %r83, %r3;
	mov.u32 	%r122, %r15;
	mov.u32 	%r124, %r3;
	@%p4 bra 	$L__BB1_5;
$L__BB1_6:
	and.b32  	%r84, %r30, 3;
	setp.eq.s32 	%p5, %r84, 0;
	@%p5 bra 	$L__BB1_11;
	setp.eq.s32 	%p6, %r84, 1;
	@%p6 bra 	$L__BB1_9;
	div.s32 	%r85, %r124, %r31;
	mul.lo.s32 	%r86, %r85, %r31;
	sub.s32 	%r87, %r124, %r86;
	div.s32 	%r88, %r87, %r24;
	rem.s32 	%r89, %r87, %r25;
	add.s32 	%r90, %r89, %r10;
	add.s32 	%r91, %r85, %r11;
	add.s32 	%r92, %r88, %r9;
	mad.lo.s32 	%r93, %r91, %r22, %r92;
	mad.lo.s32 	%r94, %r93, %r23, %r90;
	mul.wide.s32 	%rd15, %r94, 4;
	add.s64 	%rd16, %rd2, %rd15;
	ld.global.f32 	%f5, [%rd16];
	add.s32 	%r95, %r124, %r12;
	mul.wide.s32 	%rd17, %r95, 4;
	add.s64 	%rd18, %rd1, %rd17;
	st.global.f32 	[%rd18], %f5;
	add.s32 	%r96, %r124, 1;
	div.s32 	%r97, %r96, %r31;
	mul.lo.s32 	%r98, %r97, %r31;
	sub.s32 	%r99, %r96, %r98;
	div.s32 	%r100, %r99, %r24;
	rem.s32 	%r101, %r99, %r25;
	add.s32 	%r102, %r101, %r10;
	add.s32 	%r103, %r97, %r11;
	add.s32 	%r104, %r100, %r9;
	mad.lo.s32 	%r105, %r103, %r22, %r104;
	mad.lo.s32 	%r106, %r105, %r23, %r102;
	mul.wide.s32 	%rd19, %r106, 4;
	add.s64 	%rd20, %rd2, %rd19;
	ld.global.f32 	%f6, [%rd20];
	st.global.f32 	[%rd18+4], %f6;
	add.s32 	%r124, %r124, 2;
$L__BB1_9:
	setp.eq.s32 	%p7, %r4, 0;
	@%p7 bra 	$L__BB1_11;
	div.s32 	%r107, %r124, %r31;
	mul.lo.s32 	%r108, %r107, %r31;
	sub.s32 	%r109, %r124, %r108;
	div.s32 	%r110, %r109, %r24;
	rem.s32 	%r111, %r109, %r25;
	add.s32 	%r112, %r111, %r10;
	add.s32 	%r113, %r107, %r11;
	add.s32 	%r114, %r110, %r9;
	mad.lo.s32 	%r115, %r113, %r22, %r114;
	mad.lo.s32 	%r116, %r115, %r23, %r112;
	mul.wide.s32 	%rd21, %r116, 4;
	add.s64 	%rd22, %rd2, %rd21;
	ld.global.f32 	%f7, [%rd22];
	add.s32 	%r117, %r124, %r12;
	mul.wide.s32 	%rd23, %r117, 4;
	add.s64 	%rd24, %rd1, %rd23;
	st.global.f32 	[%rd24], %f7;
$L__BB1_11:
	add.s32 	%r120, %r120, %r6;
	setp.lt.s32 	%p8, %r120, %r29;
	@%p8 bra 	$L__BB1_3;
$L__BB1_12:
	ret;

}
	// .globl	im2col_gpuv3
.visible .entry im2col_gpuv3(
	.param .u64 .ptr .align 1 im2col_gpuv3_param_0,
	.param .u64 .ptr .align 1 im2col_gpuv3_param_1,
	.param .u32 im2col_gpuv3_param_2,
	.param .u32 im2col_gpuv3_param_3,
	.param .u32 im2col_gpuv3_param_4,
	.param .u32 im2col_gpuv3_param_5,
	.param .u32 im2col_gpuv3_param_6,
	.param .u32 im2col_gpuv3_param_7,
	.param .u32 im2col_gpuv3_param_8,
	.param .u32 im2col_gpuv3_param_9,
	.param .u32 im2col_gpuv3_param_10,
	.param .u32 im2col_gpuv3_param_11,
	.param .u32 im2col_gpuv3_param_12,
	.param .u32 im2col_gpuv3_param_13
)
{
	.reg .pred 	%p<3>;
	.reg .b32 	%r<39>;
	.reg .b32 	%f<2>;
	.reg .b64 	%rd<9>;

	ld.param.u64 	%rd1, [im2col_gpuv3_param_0];
	ld.param.u64 	%rd2, [im2col_gpuv3_param_1];
	ld.param.u32 	%r3, [im2col_gpuv3_param_3];
	ld.param.u32 	%r4, [im2col_gpuv3_param_4];
	ld.param.u32 	%r5, [im2col_gpuv3_param_5];
	ld.param.u32 	%r6, [im2col_gpuv3_param_6];
	ld.param.u32 	%r7, [im2col_gpuv3_param_7];
	ld.param.u32 	%r8, [im2col_gpuv3_param_8];
	ld.param.u32 	%r9, [im2col_gpuv3_param_9];
	ld.param.u32 	%r10, [im2col_gpuv3_param_10];
	ld.param.u32 	%r13, [im2col_gpuv3_param_11];
	ld.param.u32 	%r11, [im2col_gpuv3_param_12];
	ld.param.u32 	%r12, [im2col_gpuv3_param_13];
	mov.u32 	%r14, %ctaid.x;
	mov.u32 	%r15, %ntid.x;
	mov.u32 	%r16, %tid.x;
	mad.lo.s32 	%r1, %r14, %r15, %r16;
	mov.u32 	%r17, %ctaid.y;
	mov.u32 	%r18, %ntid.y;
	mov.u32 	%r19, %tid.y;
	mad.lo.s32 	%r2, %r17, %r18, %r19;
	setp.ge.s32 	%p1, %r1, %r13;
	@%p1 bra 	$L__BB2_3;
	setp.ge.s32 	%p2, %r2, %r11;
	@%p2 bra 	$L__BB2_3;
	div.s32 	%r20, %r1, %r9;
	div.s32 	%r21, %r20, %r10;
	mul.lo.s32 	%r22, %r10, %r9;
	mul.lo.s32 	%r23, %r22, %r21;
	sub.s32 	%r24, %r1, %r23;
	div.s32 	%r25, %r2, %r12;
	mul.lo.s32 	%r26, %r25, %r12;
	sub.s32 	%r27, %r2, %r26;
	div.s32 	%r28, %r27, %r6;
	rem.s32 	%r29, %r27, %r7;
	div.s32 	%r30, %r24, %r10;
	mul.lo.s32 	%r31, %r30, %r10;
	sub.s32 	%r32, %r24, %r31;
	mad.lo.s32 	%r33, %r32, %r8, %r29;
	mad.lo.s32 	%r34, %r21, %r3, %r25;
	mad.lo.s32 	%r35, %r30, %r8, %r28;
	mad.lo.s32 	%r36, %r34, %r4, %r35;
	mad.lo.s32 	%r37, %r36, %r5, %r33;
	cvta.to.global.u64 	%rd3, %rd1;
	mul.wide.s32 	%rd4, %r37, 4;
	add.s64 	%rd5, %rd3, %rd4;
	ld.global.f32 	%f1, [%rd5];
	mad.lo.s32 	%r38, %r11, %r1, %r2;
	cvta.to.global.u64 	%rd6, %rd2;
	mul.wide.s32 	%rd7, %r38, 4;
	add.s64 	%rd8, %rd6, %rd7;
	st.global.f32 	[%rd8], %f1;
$L__BB2_3:
	ret;

}
	// .globl	im2col_gpuv4
.visible .entry im2col_gpuv4(
	.param .u64 .ptr .align 1 im2col_gpuv4_param_0,
	.param .u64 .ptr .align 1 im2col_gpuv4_param_1,
	.param .u32 im2col_gpuv4_param_2,
	.param .u32 im2col_gpuv4_param_3,
	.param .u32 im2col_gpuv4_param_4,
	.param .u32 im2col_gpuv4_param_5,
	.param .u32 im2col_gpuv4_param_6,
	.param .u32 im2col_gpuv4_param_7,
	.param .u32 im2col_gpuv4_param_8,
	.param .u32 im2col_gpuv4_param_9,
	.param .u32 im2col_gpuv4_param_10,
	.param .u32 im2col_gpuv4_param_11,
	.param .u32 im2col_gpuv4_param_12,
	.param .u32 im2col_gpuv4_param_13
)
{
	.reg .pred 	%p<3>;
	.reg .b32 	%r<37>;
	.reg .b32 	%f<2>;
	.reg .b64 	%rd<9>;

	ld.param.u64 	%rd1, [im2col_gpuv4_param_0];
	ld.param.u64 	%rd2, [im2col_gpuv4_param_1];
	ld.param.u32 	%r3, [im2col_gpuv4_param_3];
	ld.param.u32 	%r4, [im2col_gpuv4_param_4];
	ld.param.u32 	%r5, [im2col_gpuv4_param_5];
	ld.param.u32 	%r6, [im2col_gpuv4_param_6];
	ld.param.u32 	%r7, [im2col_gpuv4_param_7];
	ld.param.u32 	%r8, [im2col_gpuv4_param_8];
	ld.param.u32 	%r9, [im2col_gpuv4_param_9];
	ld.param.u32 	%r10, [im2col_gpuv4_param_10];
	ld.param.u32 	%r13, [im2col_gpuv4_param_11];
	ld.param.u32 	%r11, [im2col_gpuv4_param_12];
	ld.param.u32 	%r12, [im2col_gpuv4_param_13];
	mov.u32 	%r14, %ctaid.x;
	mov.u32 	%r15, %ntid.x;
	mov.u32 	%r16, %tid.x;
	mad.lo.s32 	%r1, %r14, %r15, %r16;
	div.s32 	%r2, %r1, %r11;
	setp.ge.s32 	%p1, %r2, %r13;
	@%p1 bra 	$L__BB3_3;
	setp.lt.s32 	%p2, %r11, 0;
	@%p2 bra 	$L__BB3_3;
	div.s32 	%r17, %r2, %r9;
	div.s32 	%r18, %r17, %r10;
	mul.lo.s32 	%r19, %r10, %r9;
	mul.lo.s32 	%r20, %r19, %r18;
	sub.s32 	%r21, %r2, %r20;
	rem.s32 	%r22, %r1, %r11;
	div.s32 	%r23, %r22, %r12;
	mul.lo.s32 	%r24, %r23, %r12;
	sub.s32 	%r25, %r22, %r24;
	div.s32 	%r26, %r25, %r6;
	rem.s32 	%r27, %r25, %r7;
	div.s32 	%r28, %r21, %r10;
	mul.lo.s32 	%r29, %r28, %r10;
	sub.s32 	%r30, %r21, %r29;
	mad.lo.s32 	%r31, %r30, %r8, %r27;
	mad.lo.s32 	%r32, %r18, %r3, %r23;
	mad.lo.s32 	%r33, %r28, %r8, %r26;
	mad.lo.s32 	%r34, %r32, %r4, %r33;
	mad.lo.s32 	%r35, %r34, %r5, %r31;
	cvta.to.global.u64 	%rd3, %rd1;
	mul.wide.s32 	%rd4, %r35, 4;
	add.s64 	%rd5, %rd3, %rd4;
	ld.global.f32 	%f1, [%rd5];
	mad.lo.s32 	%r36, %r2, %r11, %r22;
	cvta.to.global.u64 	%rd6, %rd2;
	mul.wide.s32 	%rd7, %r36, 4;
	add.s64 	%rd8, %rd6, %rd7;
	st.global.f32 	[%rd8], %f1;
$L__BB3_3:
	ret;

}
	// .globl	im2col_gpuV5
.visible .entry im2col_gpuV5(
	.param .u64 .ptr .align 1 im2col_gpuV5_param_0,
	.param .u64 .ptr .align 1 im2col_gpuV5_param_1,
	.param .u32 im2col_gpuV5_param_2,
	.param .u32 im2col_gpuV5_param_3,
	.param .u32 im2col_gpuV5_param_4,
	.param .u32 im2col_gpuV5_param_5,
	.param .u32 im2col_gpuV5_param_6,
	.param .u32 im2col_gpuV5_param_7,
	.param .u32 im2col_gpuV5_param_8,
	.param .u32 im2col_gpuV5_param_9,
	.param .u32 im2col_gpuV5_param_10,
	.param .u32 im2col_gpuV5_param_11,
	.param .u32 im2col_gpuV5_param_12,
	.param .u32 im2col_gpuV5_param_13
)
{
	.reg .pred 	%p<9>;
	.reg .b32 	%r<125>;
	.reg .b32 	%f<8>;
	.reg .b64 	%rd<25>;

	ld.param.u64 	%rd3, [im2col_gpuV5_param_0];
	ld.param.u64 	%rd4, [im2col_gpuV5_param_1];
	ld.param.u32 	%r22, [im2col_gpuV5_param_4];
	ld.param.u32 	%r23, [im2col_gpuV5_param_5];
	ld.param.u32 	%r24, [im2col_gpuV5_param_6];
	ld.param.u32 	%r25, [im2col_gpuV5_param_7];
	ld.param.u32 	%r27, [im2col_gpuV5_param_9];
	ld.param.u32 	%r28, [im2col_gpuV5_param_10];
	ld.param.u32 	%r29, [im2col_gpuV5_param_11];
	ld.param.u32 	%r30, [im2col_gpuV5_param_12];
	ld.param.u32 	%r31, [im2col_gpuV5_param_13];
	cvta.to.global.u64 	%rd1, %rd4;
	cvta.to.global.u64 	%rd2, %rd3;
	mov.u32 	%r32, %ctaid.x;
	mov.u32 	%r1, %ntid.x;
	mov.u32 	%r33, %tid.x;
	mad.lo.s32 	%r120, %r32, %r1, %r33;
	setp.ge.s32 	%p1, %r120, %r29;
	@%p1 bra 	$L__BB4_12;
	setp.lt.s32 	%p2, %r30, 1;
	@%p2 bra 	$L__BB4_12;
	and.b32  	%r3, %r30, 2147483644;
	and.b32  	%r4, %r30, 1;
	neg.s32 	%r5, %r31;
	mov.u32 	%r34, %nctaid.x;
	mul.lo.s32 	%r6, %r1, %r34;
	mul.lo.s32 	%r7, %r28, %r27;
$L__BB4_3:
	ld.param.u32 	%r119, [im2col_gpuV5_param_8];
	ld.param.u32 	%r118, [im2col_gpuV5_param_3];
	setp.lt.u32 	%p3, %r30, 4;
	div.s32 	%r36, %r120, %r27;
	div.s32 	%r37, %r36, %r28;
	mul.lo.s32 	%r38, %r7, %r37;
	sub.s32 	%r39, %r120, %r38;
	div.s32 	%r40, %r39, %r28;
	mul.lo.s32 	%r9, %r40, %r119;
	mul.lo.s32 	%r41, %r40, %r28;
	sub.s32 	%r42, %r39, %r41;
	mul.lo.s32 	%r10, %r42, %r119;
	mul.lo.s32 	%r11, %r37, %r118;
	mul.lo.s32 	%r12, %r120, %r30;
	mov.b32 	%r124, 0;
	@%p3 bra 	$L__BB4_6;
	mov.b32 	%r122, 1;
	mov.u32 	%r121, %r12;
$L__BB4_5:
	.pragma "nounroll";
	add.s32 	%r44, %r122, -1;
	mul.wide.s32 	%rd5, %r121, 4;
	add.s64 	%rd6, %rd1, %rd5;
	div.s32 	%r45, %r44, %r31;
	mad.lo.s32 	%r46, %r5, %r45, %r44;
	div.s32 	%r47, %r46, %r24;
	rem.s32 	%r48, %r46, %r25;
	add.s32 	%r49, %r48, %r10;
	add.s32 	%r50, %r45, %r11;
	add.s32 	%r51, %r47, %r9;
	mad.lo.s32 	%r52, %r50, %r22, %r51;
	mad.lo.s32 	%r53, %r52, %r23, %r49;
	mul.wide.s32 	%rd7, %r53, 4;
	add.s64 	%rd8, %rd2, %rd7;
	ld.global.f32 	%f1, [%rd8];
	st.global.f32 	[%rd6], %f1;
	div.s32 	%r54, %r122, %r31;
	mad.lo.s32 	%r55, %r5, %r54, %r122;
	div.s32 	%r56, %r55, %r24;
	rem.s32 	%r57, %r55, %r25;
	add.s32 	%r58, %r57, %r10;
	add.s32 	%r59, %r54, %r11;
	add.s32 	%r60, %r56, %r9;
	mad.lo.s32 	%r61, %r59, %r22, %r60;
	mad.lo.s32 	%r62, %r61, %r23, %r58;
	mul.wide.s32 	%rd9, %r62, 4;
	add.s64 	%rd10, %rd2, %rd9;
	ld.global.f32 	%f2, [%rd10];
	st.global.f32 	[%rd6+4], %f2;
	add.s32 	%r63, %r122, 1;
	div.s32 	%r64, %r63, %r31;
	mad.lo.s32 	%r65, %r5, %r64, %r63;
	div.s32 	%r66, %r65, %r24;
	rem.s32 	%r67, %r65, %r25;
	add.s32 	%r68, %r67, %r10;
	add.s32 	%r69, %r64, %r11;
	add.s32 	%r70, %r66, %r9;
	mad.lo.s32 	%r71, %r69, %r22, %r70;
	mad.lo.s32 	%r72, %r71, %r23, %r68;
	mul.wide.s32 	%rd11, %r72, 4;
	add.s64 	%rd12, %rd2, %rd11;
	ld.global.f32 	%f3, [%rd12];
	st.global.f32 	[%rd6+8], %f3;
	add.s32 	%r73, %r122, 2;
	div.s32 	%r74, %r73, %r31;
	mad.lo.s32 	%r75, %r5, %r74, %r73;
	div.s32 	%r76, %r75, %r24;
	rem.s32 	%r77, %r75, %r25;
	add.s32 	%r78, %r77, %r10;
	add.s32 	%r79, %r74, %r11;
	add.s32 	%r80, %r76, %r9;
	mad.lo.s32 	%r81, %r79, %r22, %r80;
	mad.lo.s32 	%r82, %r81, %r23, %r78;
	mul.wide.s32 	%rd13, %r82, 4;
	add.s64 	%rd14, %rd2, %rd13;
	ld.global.f32 	%f4, [%rd14];
	st.global.f32 	[%rd6+12], %f4;
	add.s32 	%r15, %r122, 4;
	add.s32 	%r121, %r121, 4;
	add.s32 	%r83, %r122, 3;
	setp.ne.s32 	%p4, %r83, %r3;
	mov.u32 	%r122, %r15;
	mov.u32 	%r124, %r3;
	@%p4 bra 	$L__BB4_5;
$L__BB4_6:
	and.b32  	%r84, %r30, 3;
	setp.eq.s32 	%p5, %r84, 0;
	@%p5 bra 	$L__BB4_11;
	setp.eq.s32 	%p6, %r84, 1;
	@%p6 bra 	$L__BB4_9;
	div.s32 	%r85, %r124, %r31;
	mul.lo.s32 	%r86, %r85, %r31;
	sub.s32 	%r87, %r124, %r86;
	div.s32 	%r88, %r87, %r24;
	rem.s32 	%r89, %r87, %r25;
	add.s32 	%r90, %r89, %r10;
	add.s32 	%r91, %r85, %r11;
	add.s32 	%r92, %r88, %r9;
	mad.lo.s32 	%r93, %r91, %r22, %r92;
	mad.lo.s32 	%r94, %r93, %r23, %r90;
	mul.wide.s32 	%rd15, %r94, 4;
	add.s64 	%rd16, %rd2, %rd15;
	ld.global.f32 	%f5, [%rd16];
	add.s32 	%r95, %r124, %r12;
	mul.wide.s32 	%rd17, %r95, 4;
	add.s64 	%rd18, %rd1, %rd17;
	st.global.f32 	[%rd18], %f5;
	add.s32 	%r96, %r124, 1;
	div.s32 	%r97, %r96, %r31;
	mul.lo.s32 	%r98, %r97, %r31;
	sub.s32 	%r99, %r96, %r98;
	div.s32 	%r100, %r99, %r24;
	rem.s32 	%r101, %r99, %r25;
	add.s32 	%r102, %r101, %r10;
	add.s32 	%r103, %r97, %r11;
	add.s32 	%r104, %r100, %r9;
	mad.lo.s32 	%r105, %r103, %r22, %r104;
	mad.lo.s32 	%r106, %r105, %r23, %r102;
	mul.wide.s32 	%rd19, %r106, 4;
	add.s64 	%rd20, %rd2, %rd19;
	ld.global.f32 	%f6, [%rd20];
	st.global.f32 	[%rd18+4], %f6;
	add.s32 	%r124, %r124, 2;
$L__BB4_9:
	setp.eq.s32 	%p7, %r4, 0;
	@%p7 bra 	$L__BB4_11;
	div.s32 	%r107, %r124, %r31;
	mul.lo.s32 	%r108, %r107, %r31;
	sub.s32 	%r109, %r124, %r108;
	div.s32 	%r110, %r109, %r24;
	rem.s32 	%r111, %r109, %r25;
	add.s32 	%r112, %r111, %r10;
	add.s32 	%r113, %r107, %r11;
	add.s32 	%r114, %r110, %r9;
	mad.lo.s32 	%r115, %r113, %r22, %r114;
	mad.lo.s32 	%r116, %r115, %r23, %r112;
	mul.wide.s32 	%rd21, %r116, 4;
	add.s64 	%rd22, %rd2, %rd21;
	ld.global.f32 	%f7, [%rd22];
	add.s32 	%r117, %r124, %r12;
	mul.wide.s32 	%rd23, %r117, 4;
	add.s64 	%rd24, %rd1, %rd23;
	st.global.f32 	[%rd24], %f7;
$L__BB4_11:
	add.s32 	%r120, %r120, %r6;
	setp.lt.s32 	%p8, %r120, %r29;
	@%p8 bra 	$L__BB4_3;
$L__BB4_12:
	ret;

}
	// .globl	im2col_gpuV6
.visible .entry im2col_gpuV6(
	.param .u64 .ptr .align 1 im2col_gpuV6_param_0,
	.param .u64 .ptr .align 1 im2col_gpuV6_param_1,
	.param .u32 im2col_gpuV6_param_2,
	.param .u32 im2col_gpuV6_param_3,
	.param .u32 im2col_gpuV6_param_4,
	.param .u32 im2col_gpuV6_param_5,
	.param .u32 im2col_gpuV6_param_6,
	.param .u32 im2col_gpuV6_param_7,
	.param .u32 im2col_gpuV6_param_8,
	.param .u32 im2col_gpuV6_param_9,
	.param .u32 im2col_gpuV6_param_10,
	.param .u32 im2col_gpuV6_param_11,
	.param .u32 im2col_gpuV6_param_12,
	.param .u32 im2col_gpuV6_param_13
)
{
	.reg .pred 	%p<12>;
	.reg .b32 	%r<126>;
	.reg .b32 	%f<8>;
	.reg .b64 	%rd<30>;

	ld.param.u64 	%rd5, [im2col_gpuV6_param_0];
	ld.param.u64 	%rd4, [im2col_gpuV6_param_1];
	ld.param.u32 	%r21, [im2col_gpuV6_param_2];
	ld.param.u32 	%r23, [im2col_gpuV6_param_4];
	ld.param.u32 	%r24, [im2col_gpuV6_param_5];
	ld.param.u32 	%r25, [im2col_gpuV6_param_6];
	ld.param.u32 	%r26, [im2col_gpuV6_param_7];
	ld.param.u32 	%r29, [im2col_gpuV6_param_11];
	ld.param.u32 	%r30, [im2col_gpuV6_param_12];
	ld.param.u32 	%r31, [im2col_gpuV6_param_13];
	cvta.to.global.u64 	%rd1, %rd4;
	cvta.to.global.u64 	%rd2, %rd5;
	mov.u32 	%r32, %ctaid.x;
	mov.u32 	%r1, %ntid.x;
	mov.u32 	%r33, %tid.x;
	mad.lo.s32 	%r2, %r32, %r1, %r33;
	setp.lt.s32 	%p1, %r21, 1;
	@%p1 bra 	$L__BB5_5;
	setp.lt.s32 	%p2, %r30, 1;
	@%p2 bra 	$L__BB5_5;
	and.b32  	%r3, %r30, 2147483644;
	neg.s32 	%r4, %r31;
	add.s64 	%rd3, %rd1, 8;
	mov.u32 	%r35, %nctaid.x;
	mul.lo.s32 	%r5, %r1, %r35;
	mov.b32 	%r120, 0;
$L__BB5_3:
	setp.lt.s32 	%p3, %r2, %r29;
	@%p3 bra 	$L__BB5_6;
$L__BB5_4:
	add.s32 	%r120, %r120, 1;
	setp.eq.s32 	%p11, %r120, %r21;
	@%p11 bra 	$L__BB5_5;
	bra.uni 	$L__BB5_3;
$L__BB5_5:
	ret;
$L__BB5_6:
	ld.param.u32 	%r117, [im2col_gpuV6_param_3];
	mul.lo.s32 	%r8, %r120, %r117;
	mov.u32 	%r121, %r2;
$L__BB5_7:
	ld.param.u32 	%r119, [im2col_gpuV6_param_10];
	ld.param.u32 	%r118, [im2col_gpuV6_param_8];
	setp.lt.u32 	%p4, %r30, 4;
	div.s32 	%r37, %r121, %r119;
	mul.lo.s32 	%r10, %r37, %r118;
	mul.lo.s32 	%r38, %r37, %r119;
	sub.s32 	%r39, %r121, %r38;
	mul.lo.s32 	%r11, %r39, %r118;
	mad.lo.s32 	%r40, %r120, %r29, %r121;
	mul.lo.s32 	%r12, %r40, %r30;
	mov.b32 	%r125, 0;
	@%p4 bra 	$L__BB5_10;
	mov.b32 	%r123, 1;
	mov.u32 	%r122, %r12;
$L__BB5_9:
	.pragma "nounroll";
	add.s32 	%r42, %r123, -1;
	mul.wide.s32 	%rd6, %r122, 4;
	add.s64 	%rd7, %rd3, %rd6;
	div.s32 	%r43, %r42, %r31;
	mad.lo.s32 	%r44, %r4, %r43, %r42;
	div.s32 	%r45, %r44, %r25;
	rem.s32 	%r46, %r44, %r26;
	add.s32 	%r47, %r46, %r11;
	add.s32 	%r48, %r43, %r8;
	add.s32 	%r49, %r45, %r10;
	mad.lo.s32 	%r50, %r48, %r23, %r49;
	mad.lo.s32 	%r51, %r50, %r24, %r47;
	mul.wide.s32 	%rd8, %r51, 4;
	add.s64 	%rd9, %rd2, %rd8;
	ld.global.f32 	%f1, [%rd9];
	st.global.f32 	[%rd7+-8], %f1;
	div.s32 	%r52, %r123, %r31;
	mad.lo.s32 	%r53, %r4, %r52, %r123;
	div.s32 	%r54, %r53, %r25;
	rem.s32 	%r55, %r53, %r26;
	add.s32 	%r56, %r55, %r11;
	add.s32 	%r57, %r52, %r8;
	add.s32 	%r58, %r54, %r10;
	mad.lo.s32 	%r59, %r57, %r23, %r58;
	mad.lo.s32 	%r60, %r59, %r24, %r56;
	mul.wide.s32 	%rd10, %r60, 4;
	add.s64 	%rd11, %rd2, %rd10;
	ld.global.f32 	%f2, [%rd11];
	st.global.f32 	[%rd7+-4], %f2;
	add.s32 	%r61, %r123, 1;
	div.s32 	%r62, %r61, %r31;
	mad.lo.s32 	%r63, %r4, %r62, %r61;
	div.s32 	%r64, %r63, %r25;
	rem.s32 	%r65, %r63, %r26;
	add.s32 	%r66, %r65, %r11;
	add.s32 	%r67, %r62, %r8;
	add.s32 	%r68, %r64, %r10;
	mad.lo.s32 	%r69, %r67, %r23, %r68;
	mad.lo.s32 	%r70, %r69, %r24, %r66;
	mul.wide.s32 	%rd12, %r70, 4;
	add.s64 	%rd13, %rd2, %rd12;
	ld.global.f32 	%f3, [%rd13];
	st.global.f32 	[%rd7], %f3;
	add.s32 	%r71, %r123, 2;
	div.s32 	%r72, %r71, %r31;
	mad.lo.s32 	%r73, %r4, %r72, %r71;
	div.s32 	%r74, %r73, %r25;
	rem.s32 	%r75, %r73, %r26;
	add.s32 	%r76, %r75, %r11;
	add.s32 	%r77, %r72, %r8;
	add.s32 	%r78, %r74, %r10;
	mad.lo.s32 	%r79, %r77, %r23, %r78;
	mad.lo.s32 	%r80, %r79, %r24, %r76;
	mul.wide.s32 	%rd14, %r80, 4;
	add.s64 	%rd15, %rd2, %rd14;
	ld.global.f32 	%f4, [%rd15];
	st.global.f32 	[%rd7+4], %f4;
	add.s32 	%r15, %r123, 4;
	add.s32 	%r122, %r122, 4;
	add.s32 	%r81, %r123, 3;
	setp.ne.s32 	%p5, %r81, %r3;
	mov.u32 	%r123, %r15;
	mov.u32 	%r125, %r3;
	@%p5 bra 	$L__BB5_9;
$L__BB5_10:
	and.b32  	%r82, %r30, 3;
	setp.eq.s32 	%p6, %r82, 0;
	@%p6 bra 	$L__BB5_15;
	setp.eq.s32 	%p7, %r82, 1;
	@%p7 bra 	$L__BB5_13;
	ld.param.u64 	%rd28, [im2col_gpuV6_param_1];
	div.s32 	%r83, %r125, %r31;
	mul.lo.s32 	%r84, %r83, %r31;
	sub.s32 	%r85, %r125, %r84;
	div.s32 	%r86, %r85, %r25;
	rem.s32 	%r87, %r85, %r26;
	add.s32 	%r88, %r87, %r11;
	add.s32 	%r89, %r83, %r8;
	add.s32 	%r90, %r86, %r10;
	mad.lo.s32 	%r91, %r89, %r23, %r90;
	mad.lo.s32 	%r92, %r91, %r24, %r88;
	mul.wide.s32 	%rd16, %r92, 4;
	add.s64 	%rd17, %rd2, %rd16;
	ld.global.f32 	%f5, [%rd17];
	add.s32 	%r93, %r125, %r12;
	cvta.to.global.u64 	%rd18, %rd28;
	mul.wide.s32 	%rd19, %r93, 4;
	add.s64 	%rd20, %rd18, %rd19;
	st.global.f32 	[%rd20], %f5;
	add.s32 	%r94, %r125, 1;
	div.s32 	%r95, %r94, %r31;
	mul.lo.s32 	%r96, %r95, %r31;
	sub.s32 	%r97, %r94, %r96;
	div.s32 	%r98, %r97, %r25;
	rem.s32 	%r99, %r97, %r26;
	add.s32 	%r100, %r99, %r11;
	add.s32 	%r101, %r95, %r8;
	add.s32 	%r102, %r98, %r10;
	mad.lo.s32 	%r103, %r101, %r23, %r102;
	mad.lo.s32 	%r104, %r103, %r24, %r100;
	mul.wide.s32 	%rd21, %r104, 4;
	add.s64 	%rd22, %rd2, %rd21;
	ld.global.f32 	%f6, [%rd22];
	st.global.f32 	[%rd20+4], %f6;
	add.s32 	%r125, %r125, 2;
$L__BB5_13:
	and.b32  	%r105, %r30, 1;
	setp.eq.b32 	%p8, %r105, 1;
	not.pred 	%p9, %p8;
	@%p9 bra 	$L__BB5_15;
	ld.param.u64 	%rd29, [im2col_gpuV6_param_1];
	div.s32 	%r106, %r125, %r31;
	mul.lo.s32 	%r107, %r106, %r31;
	sub.s32 	%r108, %r125, %r107;
	div.s32 	%r109, %r108, %r25;
	rem.s32 	%r110, %r108, %r26;
	add.s32 	%r111, %r110, %r11;
	add.s32 	%r112, %r106, %r8;
	add.s32 	%r113, %r109, %r10;
	mad.lo.s32 	%r114, %r112, %r23, %r113;
	mad.lo.s32 	%r115, %r114, %r24, %r111;
	mul.wide.s32 	%rd23, %r115, 4;
	add.s64 	%rd24, %rd2, %rd23;
	ld.global.f32 	%f7, [%rd24];
	add.s32 	%r116, %r125, %r12;
	cvta.to.global.u64 	%rd25, %rd29;
	mul.wide.s32 	%rd26, %r116, 4;
	add.s64 	%rd27, %rd25, %rd26;
	st.global.f32 	[%rd27], %f7;
$L__BB5_15:
	add.s32 	%r121, %r121, %r5;
	setp.lt.s32 	%p10, %r121, %r29;
	@%p10 bra 	$L__BB5_7;
	bra.uni 	$L__BB5_4;

}
	// .globl	im2col_gpu_kernel
.visible .entry im2col_gpu_kernel(
	.param .u64 .ptr .align 1 im2col_gpu_kernel_param_0,
	.param .u64 .ptr .align 1 im2col_gpu_kernel_param_1,
	.param .u32 im2col_gpu_kernel_param_2,
	.param .u32 im2col_gpu_kernel_param_3,
	.param .u32 im2col_gpu_kernel_param_4,
	.param .u32 im2col_gpu_kernel_param_5,
	.param .u32 im2col_gpu_kernel_param_6,
	.param .u32 im2col_gpu_kernel_param_7,
	.param .u32 im2col_gpu_kernel_param_8,
	.param .u32 im2col_gpu_kernel_param_9
)
{
	.reg .pred 	%p<88>;
	.reg .b32 	%r<94>;
	.reg .b32 	%f<61>;
	.reg .b64 	%rd<91>;

	ld.param.u64 	%rd28, [im2col_gpu_kernel_param_0];
	ld.param.u32 	%r24, [im2col_gpu_kernel_param_2];
	ld.param.u32 	%r25, [im2col_gpu_kernel_param_3];
	ld.param.u32 	%r26, [im2col_gpu_kernel_param_4];
	ld.param.u32 	%r27, [im2col_gpu_kernel_param_5];
	ld.param.u32 	%r28, [im2col_gpu_kernel_param_6];
	ld.param.u32 	%r30, [im2col_gpu_kernel_param_8];
	ld.param.u32 	%r31, [im2col_gpu_kernel_param_9];
	cvta.to.global.u64 	%rd1, %rd28;
	mov.u32 	%r32, %ctaid.x;
	mov.u32 	%r33, %ntid.x;
	mov.u32 	%r34, %tid.x;
	mad.lo.s32 	%r88, %r32, %r33, %r34;
	setp.ge.s32 	%p1, %r88, %r24;
	@%p1 bra 	$L__BB6_47;
	mul.lo.s32 	%r2, %r31, %r30;
	min.s32 	%r35, %r27, %r28;
	setp.lt.s32 	%p2, %r35, 1;
	@%p2 bra 	$L__BB6_47;
	and.b32  	%r3, %r28, 7;
	and.b32  	%r4, %r28, 2147483640;
	mul.lo.s32 	%r36, %r28, %r27;
	mul.lo.s32 	%r5, %r36, %r30;
$L__BB6_3:
	ld.param.u32 	%r87, [im2col_gpu_kernel_param_7];
	ld.param.u64 	%rd81, [im2col_gpu_kernel_param_1];
	div.s32 	%r38, %r88, %r31;
	div.s32 	%r39, %r38, %r30;
	mul.lo.s32 	%r40, %r39, %r30;
	sub.s32 	%r41, %r38, %r40;
	mul.lo.s32 	%r42, %r38, %r31;
	sub.s32 	%r43, %r88, %r42;
	mul.lo.s32 	%r7, %r41, %r87;
	mul.lo.s32 	%r8, %r43, %r87;
	mad.lo.s32 	%r44, %r5, %r39, %r41;
	mad.lo.s32 	%r45, %r44, %r31, %r43;
	cvta.to.global.u64 	%rd29, %rd81;
	mul.wide.s32 	%rd30, %r45, 4;
	add.s64 	%rd90, %rd29, %rd30;
	mad.lo.s32 	%r46, %r39, %r25, %r7;
	mad.lo.s32 	%r47, %r46, %r26, %r8;
	cvt.s64.s32 	%rd3, %r47;
	mov.b32 	%r89, 0;
$L__BB6_4:
	setp.lt.u32 	%p3, %r28, 8;
	add.s32 	%r10, %r89, %r7;
	mul.lo.s32 	%r11, %r89, %r26;
	mov.b32 	%r92, 0;
	@%p3 bra 	$L__BB6_23;
	mov.b32 	%r90, 0;
$L__BB6_6:
	.pragma "nounroll";
	setp.ge.s32 	%p4, %r10, %r25;
	add.s32 	%r13, %r90, %r8;
	or.b32  	%r50, %r10, %r13;
	setp.lt.s32 	%p5, %r50, 0;
	setp.ge.s32 	%p6, %r13, %r26;
	or.pred  	%p7, %p4, %p6;
	mov.f32 	%f46, 0f00000000;
	or.pred  	%p8, %p7, %p5;
	@%p8 bra 	$L__BB6_8;
	add.s32 	%r51, %r90, %r11;
	cvt.s64.s32 	%rd32, %r51;
	add.s64 	%rd33, %rd32, %rd3;
	shl.b64 	%rd34, %rd33, 2;
	add.s64 	%rd35, %rd1, %rd34;
	ld.global.f32 	%f46, [%rd35];
$L__BB6_8:
	add.s32 	%r52, %r13, 1;
	or.b32  	%r53, %r10, %r52;
	st.global.f32 	[%rd90], %f46;
	setp.lt.s32 	%p10, %r53, 0;
	setp.ge.s32 	%p11, %r52, %r26;
	or.pred  	%p12, %p4, %p11;
	cvt.s64.s32 	%rd36, %r11;
	cvt.s64.s32 	%rd37, %r90;
	add.s64 	%rd38, %rd37, %rd36;
	add.s64 	%rd39, %rd38, %rd3;
	shl.b64 	%rd40, %rd39, 2;
	add.s64 	%rd6, %rd1, %rd40;
	mov.f32 	%f47, 0f00000000;
	or.pred  	%p13, %p12, %p10;
	@%p13 bra 	$L__BB6_10;
	ld.global.f32 	%f47, [%rd6+4];
$L__BB6_10:
	mul.wide.s32 	%rd41, %r2, 4;
	add.s64 	%rd7, %rd90, %rd41;
	add.s32 	%r54, %r13, 2;
	or.b32  	%r55, %r10, %r54;
	st.global.f32 	[%rd7], %f47;
	setp.lt.s32 	%p15, %r55, 0;
	setp.ge.s32 	%p16, %r54, %r26;
	or.pred  	%p17, %p4, %p16;
	mov.f32 	%f48, 0f00000000;
	or.pred  	%p18, %p17, %p15;
	@%p18 bra 	$L__BB6_12;
	ld.global.f32 	%f48, [%rd6+8];
$L__BB6_12:
	mul.wide.s32 	%rd42, %r2, 4;
	add.s64 	%rd8, %rd7, %rd42;
	add.s32 	%r56, %r13, 3;
	or.b32  	%r57, %r10, %r56;
	st.global.f32 	[%rd8], %f48;
	setp.lt.s32 	%p20, %r57, 0;
	setp.ge.s32 	%p21, %r56, %r26;
	or.pred  	%p22, %p4, %p21;
	mov.f32 	%f49, 0f00000000;
	or.pred  	%p23, %p22, %p20;
	@%p23 bra 	$L__BB6_14;
	ld.global.f32 	%f49, [%rd6+12];
$L__BB6_14:
	mul.wide.s32 	%rd43, %r2, 4;
	add.s64 	%rd9, %rd8, %rd43;
	add.s32 	%r58, %r13, 4;
	or.b32  	%r59, %r10, %r58;
	st.global.f32 	[%rd9], %f49;
	setp.lt.s32 	%p25, %r59, 0;
	setp.ge.s32 	%p26, %r58, %r26;
	or.pred  	%p27, %p4, %p26;
	mov.f32 	%f50, 0f00000000;
	or.pred  	%p28, %p27, %p25;
	@%p28 bra 	$L__BB6_16;
	ld.global.f32 	%f50, [%rd6+16];
$L__BB6_16:
	mul.wide.s32 	%rd44, %r2, 4;
	add.s64 	%rd10, %rd9, %rd44;
	add.s32 	%r60, %r13, 5;
	or.b32  	%r61, %r10, %r60;
	st.global.f32 	[%rd10], %f50;
	setp.lt.s32 	%p30, %r61, 0;
	setp.ge.s32 	%p31, %r60, %r26;
	or.pred  	%p32, %p4, %p31;
	mov.f32 	%f51, 0f00000000;
	or.pred  	%p33, %p32, %p30;
	@%p33 bra 	$L__BB6_18;
	ld.global.f32 	%f51, [%rd6+20];
$L__BB6_18:
	mul.wide.s32 	%rd45, %r2, 4;
	add.s64 	%rd11, %rd10, %rd45;
	add.s32 	%r62, %r13, 6;
	or.b32  	%r63, %r10, %r62;
	st.global.f32 	[%rd11], %f51;
	setp.lt.s32 	%p35, %r63, 0;
	setp.ge.s32 	%p36, %r62, %r26;
	or.pred  	%p37, %p4, %p36;
	mov.f32 	%f52, 0f00000000;
	or.pred  	%p38, %p37, %p35;
	@%p38 bra 	$L__BB6_20;
	ld.global.f32 	%f52, [%rd6+24];
$L__BB6_20:
	mul.wide.s32 	%rd46, %r2, 4;
	add.s64 	%rd12, %rd11, %rd46;
	add.s32 	%r64, %r13, 7;
	or.b32  	%r65, %r10, %r64;
	st.global.f32 	[%rd12], %f52;
	setp.lt.s32 	%p40, %r65, 0;
	setp.ge.s32 	%p41, %r64, %r26;
	or.pred  	%p42, %p4, %p41;
	mov.f32 	%f53, 0f00000000;
	or.pred  	%p43, %p42, %p40;
	@%p43 bra 	$L__BB6_22;
	ld.global.f32 	%f53, [%rd6+28];
$L__BB6_22:
	add.s64 	%rd48, %rd12, %rd46;
	st.global.f32 	[%rd48], %f53;
	add.s64 	%rd90, %rd48, %rd46;
	add.s32 	%r90, %r90, 8;
	setp.ne.s32 	%p44, %r90, %r4;
	mov.u32 	%r92, %r4;
	@%p44 bra 	$L__BB6_6;
$L__BB6_23:
	setp.eq.s32 	%p45, %r3, 0;
	@%p45 bra 	$L__BB6_45;
	add.s32 	%r66, %r3, -1;
	setp.lt.u32 	%p46, %r66, 3;
	@%p46 bra 	$L__BB6_34;
	setp.ge.s32 	%p47, %r10, %r25;
	add.s32 	%r16, %r92, %r8;
	or.b32  	%r68, %r10, %r16;
	setp.lt.s32 	%p48, %r68, 0;
	setp.ge.s32 	%p49, %r16, %r26;
	or.pred  	%p50, %p47, %p49;
	mov.f32 	%f54, 0f00000000;
	or.pred  	%p51, %p50, %p48;
	@%p51 bra 	$L__BB6_27;
	add.s32 	%r69, %r92, %r11;
	cvt.s64.s32 	%rd50, %r69;
	add.s64 	%rd51, %rd50, %rd3;
	shl.b64 	%rd52, %rd51, 2;
	add.s64 	%rd53, %rd1, %rd52;
	ld.global.f32 	%f54, [%rd53];
$L__BB6_27:
	add.s32 	%r70, %r16, 1;
	or.b32  	%r71, %r10, %r70;
	st.global.f32 	[%rd90], %f54;
	setp.lt.s32 	%p53, %r71, 0;
	setp.ge.s32 	%p54, %r70, %r26;
	or.pred  	%p55, %p47, %p54;
	cvt.s64.s32 	%rd54, %r11;
	cvt.u64.u32 	%rd55, %r92;
	add.s64 	%rd56, %rd55, %rd54;
	add.s64 	%rd57, %rd56, %rd3;
	shl.b64 	%rd58, %rd57, 2;
	add.s64 	%rd16, %rd1, %rd58;
	mov.f32 	%f55, 0f00000000;
	or.pred  	%p56, %p55, %p53;
	@%p56 bra 	$L__BB6_29;
	ld.global.f32 	%f55, [%rd16+4];
$L__BB6_29:
	mul.wide.s32 	%rd59, %r2, 4;
	add.s64 	%rd17, %rd90, %rd59;
	add.s32 	%r72, %r16, 2;
	or.b32  	%r73, %r10, %r72;
	st.global.f32 	[%rd17], %f55;
	setp.lt.s32 	%p58, %r73, 0;
	setp.ge.s32 	%p59, %r72, %r26;
	or.pred  	%p60, %p47, %p59;
	mov.f32 	%f56, 0f00000000;
	or.pred  	%p61, %p60, %p58;
	@%p61 bra 	$L__BB6_31;
	ld.global.f32 	%f56, [%rd16+8];
$L__BB6_31:
	mul.wide.s32 	%rd60, %r2, 4;
	add.s64 	%rd18, %rd17, %rd60;
	add.s32 	%r74, %r16, 3;
	or.b32  	%r75, %r10, %r74;
	st.global.f32 	[%rd18], %f56;
	setp.lt.s32 	%p63, %r75, 0;
	setp.ge.s32 	%p64, %r74, %r26;
	or.pred  	%p65, %p47, %p64;
	mov.f32 	%f57, 0f00000000;
	or.pred  	%p66, %p65, %p63;
	@%p66 bra 	$L__BB6_33;
	ld.global.f32 	%f57, [%rd16+12];
$L__BB6_33:
	add.s64 	%rd62, %rd18, %rd60;
	st.global.f32 	[%rd62], %f57;
	add.s64 	%rd90, %rd62, %rd60;
	add.s32 	%r92, %r92, 4;
$L__BB6_34:
	and.b32  	%r76, %r28, 3;
	setp.eq.s32 	%p67, %r76, 0;
	@%p67 bra 	$L__BB6_45;
	setp.eq.s32 	%p68, %r76, 1;
	@%p68 bra 	$L__BB6_41;
	setp.ge.s32 	%p69, %r10, %r25;
	add.s32 	%r19, %r92, %r8;
	or.b32  	%r77, %r10, %r19;
	setp.lt.s32 	%p70, %r77, 0;
	setp.ge.s32 	%p71, %r19, %r26;
	or.pred  	%p72, %p69, %p71;
	mov.f32 	%f58, 0f00000000;
	or.pred  	%p73, %p72, %p70;
	@%p73 bra 	$L__BB6_38;
	add.s32 	%r78, %r92, %r11;
	cvt.s64.s32 	%rd64, %r78;
	add.s64 	%rd65, %rd64, %rd3;
	shl.b64 	%rd66, %rd65, 2;
	add.s64 	%rd67, %rd1, %rd66;
	ld.global.f32 	%f58, [%rd67];
$L__BB6_38:
	add.s32 	%r79, %r19, 1;
	or.b32  	%r80, %r10, %r79;
	st.global.f32 	[%rd90], %f58;
	setp.lt.s32 	%p75, %r80, 0;
	setp.ge.s32 	%p76, %r79, %r26;
	or.pred  	%p77, %p69, %p76;
	mov.f32 	%f59, 0f00000000;
	or.pred  	%p78, %p77, %p75;
	@%p78 bra 	$L__BB6_40;
	cvt.s64.s32 	%rd68, %r11;
	cvt.s64.s32 	%rd69, %r92;
	add.s64 	%rd70, %rd69, %rd68;
	add.s64 	%rd71, %rd70, %rd3;
	shl.b64 	%rd72, %rd71, 2;
	add.s64 	%rd73, %rd1, %rd72;
	ld.global.f32 	%f59, [%rd73+4];
$L__BB6_40:
	mul.wide.s32 	%rd74, %r2, 4;
	add.s64 	%rd75, %rd90, %rd74;
	st.global.f32 	[%rd75], %f59;
	add.s64 	%rd90, %rd75, %rd74;
	add.s32 	%r92, %r92, 2;
$L__BB6_41:
	and.b32  	%r81, %r28, 1;
	setp.eq.b32 	%p79, %r81, 1;
	not.pred 	%p80, %p79;
	@%p80 bra 	$L__BB6_45;
	setp.ge.s32 	%p81, %r10, %r25;
	add.s32 	%r82, %r92, %r8;
	or.b32  	%r83, %r10, %r82;
	setp.lt.s32 	%p82, %r83, 0;
	setp.ge.s32 	%p83, %r82, %r26;
	or.pred  	%p84, %p81, %p83;
	mov.f32 	%f60, 0f00000000;
	or.pred  	%p85, %p84, %p82;
	@%p85 bra 	$L__BB6_44;
	add.s32 	%r84, %r92, %r11;
	cvt.s64.s32 	%rd76, %r84;
	add.s64 	%rd77, %rd76, %rd3;
	shl.b64 	%rd78, %rd77, 2;
	add.s64 	%rd79, %rd1, %rd78;
	ld.global.f32 	%f60, [%rd79];
$L__BB6_44:
	st.global.f32 	[%rd90], %f60;
	mul.wide.s32 	%rd80, %r2, 4;
	add.s64 	%rd90, %rd90, %rd80;
$L__BB6_45:
	add.s32 	%r89, %r89, 1;
	setp.ne.s32 	%p86, %r89, %r27;
	@%p86 bra 	$L__BB6_4;
	mov.u32 	%r85, %ntid.x;
	mov.u32 	%r86, %nctaid.x;
	mad.lo.s32 	%r88, %r85, %r86, %r88;
	setp.lt.s32 	%p87, %r88, %r24;
	@%p87 bra 	$L__BB6_3;
$L__BB6_47:
	ret;

}
	// .globl	bu_im2col_gpu_kernel
.visible .entry bu_im2col_gpu_kernel(
	.param .u32 bu_im2col_gpu_kernel_param_0,
	.param .u64 .ptr .align 1 bu_im2col_gpu_kernel_param_1,
	.param .u32 bu_im2col_gpu_kernel_param_2,
	.param .u32 bu_im2col_gpu_kernel_param_3,
	.param .u32 bu_im2col_gpu_kernel_param_4,
	.param .u32 bu_im2col_gpu_kernel_param_5,
	.param .u32 bu_im2col_gpu_kernel_param_6,
	.param .u32 bu_im2col_gpu_kernel_param_7,
	.param .u64 .ptr .align 1 bu_im2col_gpu_kernel_param_8,
	.param .u32 bu_im2col_gpu_kernel_param_9,
	.param .u32 bu_im2col_gpu_kernel_param_10,
	.param .u32 bu_im2col_gpu_kernel_param_11
)
{
	.reg .pred 	%p<89>;
	.reg .b32 	%r<105>;
	.reg .b32 	%f<61>;
	.reg .b64 	%rd<91>;

	ld.param.u32 	%r33, [bu_im2col_gpu_kernel_param_0];
	ld.param.u64 	%rd28, [bu_im2col_gpu_kernel_param_1];
	ld.param.u32 	%r34, [bu_im2col_gpu_kernel_param_2];
	ld.param.u32 	%r35, [bu_im2col_gpu_kernel_param_3];
	ld.param.u32 	%r36, [bu_im2col_gpu_kernel_param_4];
	ld.param.u32 	%r38, [bu_im2col_gpu_kernel_param_6];
	ld.param.u32 	%r39, [bu_im2col_gpu_kernel_param_7];
	ld.param.u32 	%r42, [bu_im2col_gpu_kernel_param_11];
	cvta.to.global.u64 	%rd1, %rd28;
	setp.lt.s32 	%p1, %r42, 1;
	@%p1 bra 	$L__BB7_5;
	mov.u32 	%r43, %ctaid.x;
	mov.u32 	%r1, %ntid.x;
	mov.u32 	%r44, %tid.x;
	mad.lo.s32 	%r2, %r43, %r1, %r44;
	setp.lt.s32 	%p2, %r36, 1;
	mul.lo.s32 	%r3, %r39, %r38;
	@%p2 bra 	$L__BB7_5;
	and.b32  	%r4, %r36, 7;
	add.s32 	%r5, %r4, -1;
	and.b32  	%r6, %r36, 3;
	and.b32  	%r7, %r36, 2147483640;
	and.b32  	%r8, %r36, 1;
	mov.u32 	%r46, %nctaid.x;
	mul.lo.s32 	%r9, %r1, %r46;
	mul.lo.s32 	%r47, %r36, %r36;
	mul.lo.s32 	%r10, %r47, %r38;
	mov.b32 	%r98, 0;
$L__BB7_3:
	setp.lt.s32 	%p3, %r2, %r33;
	@%p3 bra 	$L__BB7_6;
$L__BB7_4:
	add.s32 	%r98, %r98, 1;
	setp.eq.s32 	%p88, %r98, %r42;
	@%p88 bra 	$L__BB7_5;
	bra.uni 	$L__BB7_3;
$L__BB7_5:
	ret;
$L__BB7_6:
	ld.param.u32 	%r97, [bu_im2col_gpu_kernel_param_10];
	ld.param.u32 	%r96, [bu_im2col_gpu_kernel_param_9];
	mul.lo.s32 	%r13, %r98, %r97;
	mul.lo.s32 	%r14, %r98, %r96;
	mov.u32 	%r99, %r2;
$L__BB7_7:
	ld.param.u64 	%rd81, [bu_im2col_gpu_kernel_param_8];
	ld.param.u32 	%r95, [bu_im2col_gpu_kernel_param_5];
	div.s32 	%r49, %r99, %r39;
	mul.lo.s32 	%r50, %r49, %r39;
	sub.s32 	%r51, %r99, %r50;
	div.s32 	%r52, %r49, %r38;
	mul.lo.s32 	%r53, %r52, %r38;
	sub.s32 	%r54, %r49, %r53;
	mul.lo.s32 	%r16, %r54, %r95;
	mul.lo.s32 	%r17, %r51, %r95;
	mad.lo.s32 	%r55, %r10, %r52, %r54;
	add.s32 	%r56, %r51, %r13;
	mad.lo.s32 	%r57, %r55, %r39, %r56;
	cvta.to.global.u64 	%rd29, %rd81;
	mul.wide.s32 	%rd30, %r57, 4;
	add.s64 	%rd90, %rd29, %rd30;
	mad.lo.s32 	%r58, %r52, %r34, %r16;
	add.s32 	%r59, %r17, %r14;
	mad.lo.s32 	%r60, %r58, %r35, %r59;
	cvt.s64.s32 	%rd3, %r60;
	mov.b32 	%r100, 0;
$L__BB7_8:
	setp.lt.u32 	%p4, %r36, 8;
	add.s32 	%r19, %r100, %r16;
	mul.lo.s32 	%r20, %r100, %r35;
	mov.b32 	%r103, 0;
	@%p4 bra 	$L__BB7_27;
	mov.b32 	%r101, 0;
$L__BB7_10:
	.pragma "nounroll";
	setp.ge.s32 	%p5, %r19, %r34;
	add.s32 	%r22, %r101, %r17;
	or.b32  	%r63, %r19, %r22;
	setp.lt.s32 	%p6, %r63, 0;
	setp.ge.s32 	%p7, %r22, %r35;
	or.pred  	%p8, %p5, %p7;
	mov.f32 	%f46, 0f00000000;
	or.pred  	%p9, %p8, %p6;
	@%p9 bra 	$L__BB7_12;
	add.s32 	%r64, %r101, %r20;
	cvt.s64.s32 	%rd32, %r64;
	add.s64 	%rd33, %rd32, %rd3;
	shl.b64 	%rd34, %rd33, 2;
	add.s64 	%rd35, %rd1, %rd34;
	ld.global.f32 	%f46, [%rd35];
$L__BB7_12:
	add.s32 	%r65, %r22, 1;
	or.b32  	%r66, %r19, %r65;
	st.global.f32 	[%rd90], %f46;
	setp.lt.s32 	%p11, %r66, 0;
	setp.ge.s32 	%p12, %r65, %r35;
	or.pred  	%p13, %p5, %p12;
	cvt.s64.s32 	%rd36, %r20;
	cvt.s64.s32 	%rd37, %r101;
	add.s64 	%rd38, %rd37, %rd36;
	add.s64 	%rd39, %rd38, %rd3;
	shl.b64 	%rd40, %rd39, 2;
	add.s64 	%rd6, %rd1, %rd40;
	mov.f32 	%f47, 0f00000000;
	or.pred  	%p14, %p13, %p11;
	@%p14 bra 	$L__BB7_14;
	ld.global.f32 	%f47, [%rd6+4];
$L__BB7_14:
	mul.wide.s32 	%rd41, %r3, 4;
	add.s64 	%rd7, %rd90, %rd41;
	add.s32 	%r67, %r22, 2;
	or.b32  	%r68, %r19, %r67;
	st.global.f32 	[%rd7], %f47;
	setp.lt.s32 	%p16, %r68, 0;
	setp.ge.s32 	%p17, %r67, %r35;
	or.pred  	%p18, %p5, %p17;
	mov.f32 	%f48, 0f00000000;
	or.pred  	%p19, %p18, %p16;
	@%p19 bra 	$L__BB7_16;
	ld.global.f32 	%f48, [%rd6+8];
$L__BB7_16:
	mul.wide.s32 	%rd42, %r3, 4;
	add.s64 	%rd8, %rd7, %rd42;
	add.s32 	%r69, %r22, 3;
	or.b32  	%r70, %r19, %r69;
	st.global.f32 	[%rd8], %f48;
	setp.lt.s32 	%p21, %r70, 0;
	setp.ge.s32 	%p22, %r69, %r35;
	or.pred  	%p23, %p5, %p22;
	mov.f32 	%f49, 0f00000000;
	or.pred  	%p24, %p23, %p21;
	@%p24 bra 	$L__BB7_18;
	ld.global.f32 	%f49, [%rd6+12];
$L__BB7_18:
	mul.wide.s32 	%rd43, %r3, 4;
	add.s64 	%rd9, %rd8, %rd43;
	add.s32 	%r71, %r22, 4;
	or.b32  	%r72, %r19, %r71;
	st.global.f32 	[%rd9], %f49;
	setp.lt.s32 	%p26, %r72, 0;
	setp.ge.s32 	%p27, %r71, %r35;
	or.pred  	%p28, %p5, %p27;
	mov.f32 	%f50, 0f00000000;
	or.pred  	%p29, %p28, %p26;
	@%p29 bra 	$L__BB7_20;
	ld.global.f32 	%f50, [%rd6+16];
$L__BB7_20:
	mul.wide.s32 	%rd44, %r3, 4;
	add.s64 	%rd10, %rd9, %rd44;
	add.s32 	%r73, %r22, 5;
	or.b32  	%r74, %r19, %r73;
	st.global.f32 	[%rd10], %f50;
	setp.lt.s32 	%p31, %r74, 0;
	setp.ge.s32 	%p32, %r73, %r35;
	or.pred  	%p33, %p5, %p32;
	mov.f32 	%f51, 0f00000000;
	or.pred  	%p34, %p33, %p31;
	@%p34 bra 	$L__BB7_22;
	ld.global.f32 	%f51, [%rd6+20];
$L__BB7_22:
	mul.wide.s32 	%rd45, %r3, 4;
	add.s64 	%rd11, %rd10, %rd45;
	add.s32 	%r75, %r22, 6;
	or.b32  	%r76, %r19, %r75;
	st.global.f32 	[%rd11], %f51;
	setp.lt.s32 	%p36, %r76, 0;
	setp.ge.s32 	%p37, %r75, %r35;
	or.pred  	%p38, %p5, %p37;
	mov.f32 	%f52, 0f00000000;
	or.pred  	%p39, %p38, %p36;
	@%p39 bra 	$L__BB7_24;
	ld.global.f32 	%f52, [%rd6+24];
$L__BB7_24:
	mul.wide.s32 	%rd46, %r3, 4;
	add.s64 	%rd12, %rd11, %rd46;
	add.s32 	%r77, %r22, 7;
	or.b32  	%r78, %r19, %r77;
	st.global.f32 	[%rd12], %f52;
	setp.lt.s32 	%p41, %r78, 0;
	setp.ge.s32 	%p42, %r77, %r35;
	or.pred  	%p43, %p5, %p42;
	mov.f32 	%f53, 0f00000000;
	or.pred  	%p44, %p43, %p41;
	@%p44 bra 	$L__BB7_26;
	ld.global.f32 	%f53, [%rd6+28];
$L__BB7_26:
	mul.wide.s32 	%rd47, %r3, 4;
	add.s64 	%rd48, %rd12, %rd47;
	st.global.f32 	[%rd48], %f53;
	add.s64 	%rd90, %rd48, %rd47;
	add.s32 	%r101, %r101, 8;
	setp.ne.s32 	%p45, %r101, %r7;
	mov.u32 	%r103, %r7;
	@%p45 bra 	$L__BB7_10;
$L__BB7_27:
	setp.eq.s32 	%p46, %r4, 0;
	@%p46 bra 	$L__BB7_49;
	setp.lt.u32 	%p47, %r5, 3;
	@%p47 bra 	$L__BB7_38;
	setp.ge.s32 	%p48, %r19, %r34;
	add.s32 	%r25, %r103, %r17;
	or.b32  	%r80, %r19, %r25;
	setp.lt.s32 	%p49, %r80, 0;
	setp.ge.s32 	%p50, %r25, %r35;
	or.pred  	%p51, %p48, %p50;
	mov.f32 	%f54, 0f00000000;
	or.pred  	%p52, %p51, %p49;
	@%p52 bra 	$L__BB7_31;
	add.s32 	%r81, %r103, %r20;
	cvt.s64.s32 	%rd50, %r81;
	add.s64 	%rd51, %rd50, %rd3;
	shl.b64 	%rd52, %rd51, 2;
	add.s64 	%rd53, %rd1, %rd52;
	ld.global.f32 	%f54, [%rd53];
$L__BB7_31:
	add.s32 	%r82, %r25, 1;
	or.b32  	%r83, %r19, %r82;
	st.global.f32 	[%rd90], %f54;
	setp.lt.s32 	%p54, %r83, 0;
	setp.ge.s32 	%p55, %r82, %r35;
	or.pred  	%p56, %p48, %p55;
	cvt.s64.s32 	%rd54, %r20;
	cvt.u64.u32 	%rd55, %r103;
	add.s64 	%rd56, %rd55, %rd54;
	add.s64 	%rd57, %rd56, %rd3;
	shl.b64 	%rd58, %rd57, 2;
	add.s64 	%rd16, %rd1, %rd58;
	mov.f32 	%f55, 0f00000000;
	or.pred  	%p57, %p56, %p54;
	@%p57 bra 	$L__BB7_33;
	ld.global.f32 	%f55, [%rd16+4];
$L__BB7_33:
	mul.wide.s32 	%rd59, %r3, 4;
	add.s64 	%rd17, %rd90, %rd59;
	add.s32 	%r84, %r25, 2;
	or.b32  	%r85, %r19, %r84;
	st.global.f32 	[%rd17], %f55;
	setp.lt.s32 	%p59, %r85, 0;
	setp.ge.s32 	%p60, %r84, %r35;
	or.pred  	%p61, %p48, %p60;
	mov.f32 	%f56, 0f00000000;
	or.pred  	%p62, %p61, %p59;
	@%p62 bra 	$L__BB7_35;
	ld.global.f32 	%f56, [%rd16+8];
$L__BB7_35:
	mul.wide.s32 	%rd60, %r3, 4;
	add.s64 	%rd18, %rd17, %rd60;
	add.s32 	%r86, %r25, 3;
	or.b32  	%r87, %r19, %r86;
	st.global.f32 	[%rd18], %f56;
	setp.lt.s32 	%p64, %r87, 0;
	setp.ge.s32 	%p65, %r86, %r35;
	or.pred  	%p66, %p48, %p65;
	mov.f32 	%f57, 0f00000000;
	or.pred  	%p67, %p66, %p64;
	@%p67 bra 	$L__BB7_37;
	ld.global.f32 	%f57, [%rd16+12];
$L__BB7_37:
	mul.wide.s32 	%rd61, %r3, 4;
	add.s64 	%rd62, %rd18, %rd61;
	st.global.f32 	[%rd62], %f57;
	add.s64 	%rd90, %rd62, %rd61;
	add.s32 	%r103, %r103, 4;
$L__BB7_38:
	setp.eq.s32 	%p68, %r6, 0;
	@%p68 bra 	$L__BB7_49;
	setp.eq.s32 	%p69, %r6, 1;
	@%p69 bra 	$L__BB7_45;
	setp.ge.s32 	%p70, %r19, %r34;
	add.s32 	%r28, %r103, %r17;
	or.b32  	%r88, %r19, %r28;
	setp.lt.s32 	%p71, %r88, 0;
	setp.ge.s32 	%p72, %r28, %r35;
	or.pred  	%p73, %p70, %p72;
	mov.f32 	%f58, 0f00000000;
	or.pred  	%p74, %p73, %p71;
	@%p74 bra 	$L__BB7_42;
	add.s32 	%r89, %r103, %r20;
	cvt.s64.s32 	%rd64, %r89;
	add.s64 	%rd65, %rd64, %rd3;
	shl.b64 	%rd66, %rd65, 2;
	add.s64 	%rd67, %rd1, %rd66;
	ld.global.f32 	%f58, [%rd67];
$L__BB7_42:
	add.s32 	%r90, %r28, 1;
	or.b32  	%r91, %r19, %r90;
	st.global.f32 	[%rd90], %f58;
	setp.lt.s32 	%p76, %r91, 0;
	setp.ge.s32 	%p77, %r90, %r35;
	or.pred  	%p78, %p70, %p77;
	mov.f32 	%f59, 0f00000000;
	or.pred  	%p79, %p78, %p76;
	@%p79 bra 	$L__BB7_44;
	cvt.s64.s32 	%rd68, %r20;
	cvt.s64.s32 	%rd69, %r103;
	add.s64 	%rd70, %rd69, %rd68;
	add.s64 	%rd71, %rd70, %rd3;
	shl.b64 	%rd72, %rd71, 2;
	add.s64 	%rd73, %rd1, %rd72;
	ld.global.f32 	%f59, [%rd73+4];
$L__BB7_44:
	mul.wide.s32 	%rd74, %r3, 4;
	add.s64 	%rd75, %rd90, %rd74;
	st.global.f32 	[%rd75], %f59;
	add.s64 	%rd90, %rd75, %rd74;
	add.s32 	%r103, %r103, 2;
$L__BB7_45:
	setp.eq.s32 	%p80, %r8, 0;
	@%p80 bra 	$L__BB7_49;
	setp.ge.s32 	%p81, %r19, %r34;
	add.s32 	%r92, %r103, %r17;
	or.b32  	%r93, %r19, %r92;
	setp.lt.s32 	%p82, %r93, 0;
	setp.ge.s32 	%p83, %r92, %r35;
	or.pred  	%p84, %p81, %p83;
	mov.f32 	%f60, 0f00000000;
	or.pred  	%p85, %p84, %p82;
	@%p85 bra 	$L__BB7_48;
	add.s32 	%r94, %r103, %r20;
	cvt.s64.s32 	%rd76, %r94;
	add.s64 	%rd77, %rd76, %rd3;
	shl.b64 	%rd78, %rd77, 2;
	add.s64 	%rd79, %rd1, %rd78;
	ld.global.f32 	%f60, [%rd79];
$L__BB7_48:
	st.global.f32 	[%rd90], %f60;
	mul.wide.s32 	%rd80, %r3, 4;
	add.s64 	%rd90, %rd90, %rd80;
$L__BB7_49:
	add.s32 	%r100, %r100, 1;
	setp.ne.s32 	%p86, %r100, %r36;
	@%p86 bra 	$L__BB7_8;
	add.s32 	%r99, %r99, %r9;
	setp.lt.s32 	%p87, %r99, %r33;
	@%p87 bra 	$L__BB7_7;
	bra.uni 	$L__BB7_4;

}
	// .globl	test
.visible .entry test(
	.param .u32 test_param_0,
	.param .u64 .ptr .align 1 test_param_1
)
{


	ret;

}


// ===== COMPILED SASS (sm_100) =====

	.target	sm_100

	.elftype	@"ET_EXEC"


//--------------------- .note.nv.tkinfo           --------------------------
	.section	.note.nv.tkinfo,"",@"SHT_NOTE"
	.sectionflags	@"SHF_NOTE_NV_TKINFO"
	.tkinfo
        /*0018*/ 	.word	0x00000002
        /*0030*/ 	.string	""
        /*0030*/ 	.string	"ptxas"
        /*0030*/ 	.string	"Cuda compilation tools, release 13.0, V13.0.88"
        /*0030*/ 	.string	"Build cuda_13.0.r13.0/compiler.36424714_0"
        /*0030*/ 	.string	"-arch sm_100 -m 64 "



//--------------------- .note.nv.cuinfo           --------------------------
	.section	.note.nv.cuinfo,"",@"SHT_NOTE"
	.sectionflags	@"SHF_NOTE_NV_CUINFO"
        /*0018*/ 	.short	0x0002
        /*001a*/ 	.short	0x0064
        /*001c*/ 	.short	0x0082
	.zero		2


//--------------------- .nv.info                  --------------------------
	.section	.nv.info,"",@"SHT_CUDA_INFO"
	.align	4


	//----- nvinfo : EIATTR_REGCOUNT
	.align		4
        /*0000*/ 	.byte	0x04, 0x2f
        /*0002*/ 	.short	(.L_1 - .L_0)
	.align		4
.L_0:
        /*0004*/ 	.word	index@(im2col_gpu)
        /*0008*/ 	.word	0x00000026


	//----- nvinfo : EIATTR_FRAME_SIZE
	.align		4
.L_1:
        /*000c*/ 	.byte	0x04, 0x11
        /*000e*/ 	.short	(.L_3 - .L_2)
	.align		4
.L_2:
        /*0010*/ 	.word	index@(im2col_gpu)
        /*0014*/ 	.word	0x00000000


	//----- nvinfo : EIATTR_REGCOUNT
	.align		4
.L_3:
        /*0018*/ 	.byte	0x04, 0x2f
        /*001a*/ 	.short	(.L_5 - .L_4)
	.align		4
.L_4:
        /*001c*/ 	.word	index@(im2col_gpuv2)
        /*0020*/ 	.word	0x00000020


	//----- nvinfo : EIATTR_FRAME_SIZE
	.align		4
.L_5:
        /*0024*/ 	.byte	0x04, 0x11
        /*0026*/ 	.short	(.L_7 - .L_6)
	.align		4
.L_6:
        /*0028*/ 	.word	index@(im2col_gpuv2)
        /*002c*/ 	.word	0x00000000


	//----- nvinfo : EIATTR_REGCOUNT
	.align		4
.L_7:
        /*0030*/ 	.byte	0x04, 0x2f
        /*0032*/ 	.short	(.L_9 - .L_8)
	.align		4
.L_8:
        /*0034*/ 	.word	index@(im2col_gpuv3)
        /*0038*/ 	.word	0x00000018


	//----- nvinfo : EIATTR_FRAME_SIZE
	.align		4
.L_9:
        /*003c*/ 	.byte	0x04, 0x11
        /*003e*/ 	.short	(.L_11 - .L_10)
	.align		4
.L_10:
        /*0040*/ 	.word	index@(im2col_gpuv3)
        /*0044*/ 	.word	0x00000000


	//----- nvinfo : EIATTR_REGCOUNT
	.align		4
.L_11:
        /*0048*/ 	.byte	0x04, 0x2f
        /*004a*/ 	.short	(.L_13 - .L_12)
	.align		4
.L_12:
        /*004c*/ 	.word	index@(im2col_gpuv4)
        /*0050*/ 	.word	0x0000001c


	//----- nvinfo : EIATTR_FRAME_SIZE
	.align		4
.L_13:
        /*0054*/ 	.byte	0x04, 0x11
        /*0056*/ 	.short	(.L_15 - .L_14)
	.align		4
.L_14:
        /*0058*/ 	.word	index@(im2col_gpuv4)
        /*005c*/ 	.word	0x00000000


	//----- nvinfo : EIATTR_REGCOUNT
	.align		4
.L_15:
        /*0060*/ 	.byte	0x04, 0x2f
        /*0062*/ 	.short	(.L_17 - .L_16)
	.align		4
.L_16:
        /*0064*/ 	.word	index@(im2col_gpuV5)
        /*0068*/ 	.word	0x00000020


	//----- nvinfo : EIATTR_FRAME_SIZE
	.align		4
.L_17:
        /*006c*/ 	.byte	0x04, 0x11
        /*006e*/ 	.short	(.L_19 - .L_18)
	.align		4
.L_18:
        /*0070*/ 	.word	index@(im2col_gpuV5)
        /*0074*/ 	.word	0x00000000


	//----- nvinfo : EIATTR_REGCOUNT
	.align		4
.L_19:
        /*0078*/ 	.byte	0x04, 0x2f
        /*007a*/ 	.short	(.L_21 - .L_20)
	.align		4
.L_20:
        /*007c*/ 	.word	index@(im2col_gpuV6)
        /*0080*/ 	.word	0x00000020


	//----- nvinfo : EIATTR_FRAME_SIZE
	.align		4
.L_21:
        /*0084*/ 	.byte	0x04, 0x11
        /*0086*/ 	.short	(.L_23 - .L_22)
	.align		4
.L_22:
        /*0088*/ 	.word	index@(im2col_gpuV6)
        /*008c*/ 	.word	0x00000000


	//----- nvinfo : EIATTR_REGCOUNT
	.align		4
.L_23:
        /*0090*/ 	.byte	0x04, 0x2f
        /*0092*/ 	.short	(.L_25 - .L_24)
	.align		4
.L_24:
        /*0094*/ 	.word	index@(im2col_gpu_kernel)
        /*0098*/ 	.word	0x00000020


	//----- nvinfo : EIATTR_FRAME_SIZE
	.align		4
.L_25:
        /*009c*/ 	.byte	0x04, 0x11
        /*009e*/ 	.short	(.L_27 - .L_26)
	.align		4
.L_26:
        /*00a0*/ 	.word	index@(im2col_gpu_kernel)
        /*00a4*/ 	.word	0x00000000


	//----- nvinfo : EIATTR_REGCOUNT
	.align		4
.L_27:
        /*00a8*/ 	.byte	0x04, 0x2f
        /*00aa*/ 	.short	(.L_29 - .L_28)
	.align		4
.L_28:
        /*00ac*/ 	.word	index@(bu_im2col_gpu_kernel)
        /*00b0*/ 	.word	0x00000020


	//----- nvinfo : EIATTR_FRAME_SIZE
	.align		4
.L_29:
        /*00b4*/ 	.byte	0x04, 0x11
        /*00b6*/ 	.short	(.L_31 - .L_30)
	.align		4
.L_30:
        /*00b8*/ 	.word	index@(bu_im2col_gpu_kernel)
        /*00bc*/ 	.word	0x00000000


	//----- nvinfo : EIATTR_REGCOUNT
	.align		4
.L_31:
        /*00c0*/ 	.byte	0x04, 0x2f
        /*00c2*/ 	.short	(.L_33 - .L_32)
	.align		4
.L_32:
        /*00c4*/ 	.word	index@(test)
        /*00c8*/ 	.word	0x00000004


	//----- nvinfo : EIATTR_FRAME_SIZE
	.align		4
.L_33:
        /*00cc*/ 	.byte	0x04, 0x11
        /*00ce*/ 	.short	(.L_35 - .L_34)
	.align		4
.L_34:
        /*00d0*/ 	.word	index@(test)
        /*00d4*/ 	.word	0x00000000


	//----- nvinfo : EIATTR_MIN_STACK_SIZE
	.align		4
.L_35:
        /*00d8*/ 	.byte	0x04, 0x12
        /*00da*/ 	.short	(.L_37 - .L_36)
	.align		4
.L_36:
        /*00dc*/ 	.word	index@(test)
        /*00e0*/ 	.word	0x00000000


	//----- nvinfo : EIATTR_MIN_STACK_SIZE
	.align		4
.L_37:
        /*00e4*/ 	.byte	0x04, 0x12
        /*00e6*/ 	.short	(.L_39 - .L_38)
	.align		4
.L_38:
        /*00e8*/ 	.word	index@(bu_im2col_gpu_kernel)
        /*00ec*/ 	.word	0x00000000


	//----- nvinfo : EIATTR_MIN_STACK_SIZE
	.align		4
.L_39:
        /*00f0*/ 	.byte	0x04, 0x12
        /*00f2*/ 	.short	(.L_41 - .L_40)
	.align		4
.L_40:
        /*00f4*/ 	.word	index@(im2col_gpu_kernel)
        /*00f8*/ 	.word	0x00000000


	//----- nvinfo : EIATTR_MIN_STACK_SIZE
	.align		4
.L_41:
        /*00fc*/ 	.byte	0x04, 0x12
        /*00fe*/ 	.short	(.L_43 - .L_42)
	.align		4
.L_42:
        /*0100*/ 	.word	index@(im2col_gpuV6)
        /*0104*/ 	.word	0x00000000


	//----- nvinfo : EIATTR_MIN_STACK_SIZE
	.align		4
.L_43:
        /*0108*/ 	.byte	0x04, 0x12
        /*010a*/ 	.short	(.L_45 - .L_44)
	.align		4
.L_44:
        /*010c*/ 	.word	index@(im2col_gpuV5)
        /*0110*/ 	.word	0x00000000


	//----- nvinfo : EIATTR_MIN_STACK_SIZE
	.align		4
.L_45:
        /*0114*/ 	.byte	0x04, 0x12
        /*0116*/ 	.short	(.L_47 - .L_46)
	.align		4
.L_46:
        /*0118*/ 	.word	index@(im2col_gpuv4)
        /*011c*/ 	.word	0x00000000


	//----- nvinfo : EIATTR_MIN_STACK_SIZE
	.align		4
.L_47:
        /*0120*/ 	.byte	0x04, 0x12
        /*0122*/ 	.short	(.L_49 - .L_48)
	.align		4
.L_48:
        /*0124*/ 	.word	index@(im2col_gpuv3)
        /*0128*/ 	.word	0x00000000


	//----- nvinfo : EIATTR_MIN_STACK_SIZE
	.align		4
.L_49:
        /*012c*/ 	.byte	0x04, 0x12
        /*012e*/ 	.short	(.L_51 - .L_50)
	.align		4
.L_50:
        /*0130*/ 	.word	index@(im2col_gpuv2)
        /*0134*/ 	.word	0x00000000


	//----- nvinfo : EIATTR_MIN_STACK_SIZE
	.align		4
.L_51:
        /*0138*/ 	.byte	0x04, 0x12
        /*013a*/ 	.short	(.L_53 - .L_52)
	.align		4
.L_52:
        /*013c*/ 	.word	index@(im2col_gpu)
        /*0140*/ 	.word	0x00000000
.L_53:


//--------------------- .nv.compat                --------------------------
	.section	.nv.compat,"",@"SHT_CUDA_COMPAT_INFO"
	.align	4
        /*0000*/ 	.byte	0x02, 0x09, 0x00, 0x00, 0x02, 0x02, 0x01, 0x00, 0x02, 0x05, 0x05, 0x00, 0x03, 0x07, 0x01, 0x01
        /*0010*/ 	.byte	0x02, 0x03, 0x00, 0x00, 0x02, 0x06, 0x01, 0x00, 0x04, 0x0b, 0x08, 0x00, 0x09, 0x00, 0x00, 0x00
        /*0020*/ 	.byte	0x00, 0x00, 0x00, 0x00


//--------------------- .nv.info.test             --------------------------
	.section	.nv.info.test,"",@"SHT_CUDA_INFO"
	.sectionflags	@""
	.align	4


	//----- nvinfo : EIATTR_CUDA_API_VERSION
	.align		4
        /*0000*/ 	.byte	0x04, 0x37
        /*0002*/ 	.short	(.L_55 - .L_54)
.L_54:
        /*0004*/ 	.word	0x00000082


	//----- nvinfo : EIATTR_KPARAM_INFO
	.align		4
.L_55:
        /*0008*/ 	.byte	0x04, 0x17
        /*000a*/ 	.short	(.L_57 - .L_56)
.L_56:
        /*000c*/ 	.word	0x00000000
        /*0010*/ 	.short	0x0001
        /*0012*/ 	.short	0x0008
        /*0014*/ 	.byte	0x00, 0xf5, 0x21, 0x00


	//----- nvinfo : EIATTR_KPARAM_INFO
	.align		4
.L_57:
        /*0018*/ 	.byte	0x04, 0x17
        /*001a*/ 	.short	(.L_59 - .L_58)
.L_58:
        /*001c*/ 	.word	0x00000000
        /*0020*/ 	.short	0x0000
        /*0022*/ 	.short	0x0000
        /*0024*/ 	.byte	0x00, 0xf0, 0x11, 0x00


	//----- nvinfo : EIATTR_SPARSE_MMA_MASK
	.align		4
.L_59:
        /*0028*/ 	.byte	0x03, 0x50
        /*002a*/ 	.short	0x0000


	//----- nvinfo : EIATTR_MAXREG_COUNT
	.align		4
        /*002c*/ 	.byte	0x03, 0x1b
        /*002e*/ 	.short	0x00ff


	//----- nvinfo : EIATTR_MERCURY_ISA_VERSION
	.align		4
        /*0030*/ 	.byte	0x03, 0x5f
        /*0032*/ 	.short	0x0101


	//----- nvinfo : EIATTR_VRC_CTA_INIT_COUNT
	.align		4
        /*0034*/ 	.byte	0x02, 0x4a
	.zero		1
	.zero		1


	//----- nvinfo : EIATTR_EXIT_INSTR_OFFSETS
	.align		4
        /*0038*/ 	.byte	0x04, 0x1c
        /*003a*/ 	.short	(.L_61 - .L_60)


	//   ....[0]....
.L_60:
        /*003c*/ 	.word	0x00000010


	//----- nvinfo : EIATTR_CBANK_PARAM_SIZE
	.align		4
.L_61:
        /*0040*/ 	.byte	0x03, 0x19
        /*0042*/ 	.short	0x0010


	//----- nvinfo : EIATTR_PARAM_CBANK
	.align		4
        /*0044*/ 	.byte	0x04, 0x0a
        /*0046*/ 	.short	(.L_63 - .L_62)
	.align		4
.L_62:
        /*0048*/ 	.word	index@(.nv.constant0.test)
        /*004c*/ 	.short	0x0380
        /*004e*/ 	.short	0x0010


	//----- nvinfo : EIATTR_SW_WAR
	.align		4
.L_63:
        /*0050*/ 	.byte	0x04, 0x36
        /*0052*/ 	.short	(.L_65 - .L_64)
.L_64:
        /*0054*/ 	.word	0x00000008
.L_65:


//--------------------- .nv.info.bu_im2col_gpu_kernel --------------------------
	.section	.nv.info.bu_im2col_gpu_kernel,"",@"SHT_CUDA_INFO"
	.sectionflags	@""
	.align	4


	//----- nvinfo : EIATTR_CUDA_API_VERSION
	.align		4
        /*0000*/ 	.byte	0x04, 0x37
        /*0002*/ 	.short	(.L_67 - .L_66)
.L_66:
        /*0004*/ 	.word	0x00000082


	//----- nvinfo : EIATTR_KPARAM_INFO
	.align		4
.L_67:
        /*0008*/ 	.byte	0x04, 0x17
        /*000a*/ 	.short	(.L_69 - .L_68)
.L_68:
        /*000c*/ 	.word	0x00000000
        /*0010*/ 	.short	0x000b
        /*0012*/ 	.short	0x0038
        /*0014*/ 	.byte	0x00, 0xf0, 0x11, 0x00


	//----- nvinfo : EIATTR_KPARAM_INFO
	.align		4
.L_69:
        /*0018*/ 	.byte	0x04, 0x17
        /*001a*/ 	.short	(.L_71 - .L_70)
.L_70:
        /*001c*/ 	.word	0x00000000
        /*0020*/ 	.short	0x000a
        /*0022*/ 	.short	0x0034
        /*0024*/ 	.byte	0x00, 0xf0, 0x11, 0x00


	//----- nvinfo : EIATTR_KPARAM_INFO
	.align		4
.L_71:
        /*0028*/ 	.byte	0x04, 0x17
        /*002a*/ 	.short	(.L_73 - .L_72)
.L_72:
        /*002c*/ 	.word	0x00000000
        /*0030*/ 	.short	0x0009
        /*0032*/ 	.short	0x0030
        /*0034*/ 	.byte	0x00, 0xf0, 0x11, 0x00


	//----- nvinfo : EIATTR_KPARAM_INFO
	.align		4
.L_73:
        /*0038*/ 	.byte	0x04, 0x17
        /*003a*/ 	.short	(.L_75 - .L_74)
.L_74:
        /*003c*/ 	.word	0x00000000
        /*0040*/ 	.short	0x0008
        /*0042*/ 	.short	0x0028
        /*0044*/ 	.byte	0x00, 0xf5, 0x21, 0x00


	//----- nvinfo : EIATTR_KPARAM_INFO
	.align		4
.L_75:
        /*0048*/ 	.byte	0x04, 0x17
        /*004a*/ 	.short	(.L_77 - .L_76)
.L_76:
        /*004c*/ 	.word	0x00000000
        /*0050*/ 	.short	0x0007
        /*0052*/ 	.short	0x0024
        /*0054*/ 	.byte	0x00, 0xf0, 0x11, 0x00


	//----- nvinfo : EIATTR_KPARAM_INFO
	.align		4
.L_77:
        /*0058*/ 	.byte	0x04, 0x17
        /*005a*/ 	.short	(.L_79 - .L_78)
.L_78:
        /*005c*/ 	.word	0x00000000
        /*0060*/ 	.short	0x0006
        /*0062*/ 	.short	0x0020
        /*0064*/ 	.byte	0x00, 0xf0, 0x11, 0x00


	//----- nvinfo : EIATTR_KPARAM_INFO
	.align		4
.L_79:
        /*0068*/ 	.byte	0x04, 0x17
        /*006a*/ 	.short	(.L_81 - .L_80)
.L_80:
        /*006c*/ 	.word	0x00000000
        /*0070*/ 	.short	0x0005
        /*0072*/ 	.short	0x001c
        /*0074*/ 	.byte	0x00, 0xf0, 0x11, 0x00


	//----- nvinfo : EIATTR_KPARAM_INFO
	.align		4
.L_81:
        /*0078*/ 	.byte	0x04, 0x17
        /*007a*/ 	.short	(.L_83 - .L_82)
.L_82:
        /*007c*/ 	.word	0x00000000
        /*0080*/ 	.short	0x0004
        /*0082*/ 	.short	0x0018
        /*0084*/ 	.byte	0x00, 0xf0, 0x11, 0x00


	//----- nvinfo : EIATTR_KPARAM_INFO
	.align		4
.L_83:
        /*0088*/ 	.byte	0x04, 0x17
        /*008a*/ 	.short	(.L_85 - .L_84)
.L_84:
        /*008c*/ 	.word	0x00000000
        /*0090*/ 	.short	0x0003
        /*0092*/ 	.short	0x0014
        /*0094*/ 	.byte	0x00, 0xf0, 0x11, 0x00


	//----- nvinfo : EIATTR_KPARAM_INFO
	.align		4
.L_85:
        /*0098*/ 	.byte	0x04, 0x17
        /*009a*/ 	.short	(.L_87 - .L_86)
.L_86:
        /*009c*/ 	.word	0x00000000
        /*00a0*/ 	.short	0x0002
        /*00a2*/ 	.short	0x0010
        /*00a4*/ 	.byte	0x00, 0xf0, 0x11, 0x00


	//----- nvinfo : EIATTR_KPARAM_INFO
	.align		4
.L_87:
        /*00a8*/ 	.byte	0x04, 0x17
        /*00aa*/ 	.short	(.L_89 - .L_88)
.L_88:
        /*00ac*/ 	.word	0x00000000
        /*00b0*/ 	.short	0x0001
        /*00b2*/ 	.short	0x0008
        /*00b4*/ 	.byte	0x00, 0xf5, 0x21, 0x00


	//----- nvinfo : EIATTR_KPARAM_INFO
	.align		4
.L_89:
        /*00b8*/ 	.byte	0x04, 0x17
        /*00ba*/ 	.short	(.L_91 - .L_90)
.L_90:
        /*00bc*/ 	.word	0x00000000
        /*00c0*/ 	.short	0x0000
        /*00c2*/ 	.short	0x0000
        /*00c4*/ 	.byte	0x00, 0xf0, 0x11, 0x00


	//----- nvinfo : EIATTR_SPARSE_MMA_MASK
	.align		4
.L_91:
        /*00c8*/ 	.byte	0x03, 0x50
        /*00ca*/ 	.short	0x0000


	//----- nvinfo : EIATTR_MAXREG_COUNT
	.align		4
        /*00cc*/ 	.byte	0x03, 0x1b
        /*00ce*/ 	.short	0x00ff


	//----- nvinfo : EIATTR_MERCURY_ISA_VERSION
	.align		4
        /*00d0*/ 	.byte	0x03, 0x5f
        /*00d2*/ 	.short	0x0101


	//----- nvinfo : EIATTR_VRC_CTA_INIT_COUNT
	.align		4
        /*00d4*/ 	.byte	0x02, 0x4a
	.zero		1
	.zero		1


	//----- nvinfo : EIATTR_EXIT_INSTR_OFFSETS
	.align		4
        /*00d8*/ 	.byte	0x04, 0x1c
        /*00da*/ 	.short	(.L_93 - .L_92)


	//   ....[0]....
.L_92:
        /*00dc*/ 	.word	0x00000030


	//   ....[1]....
        /*00e0*/ 	.word	0x00000080


	//   ....[2]....
        /*00e4*/ 	.word	0x00001440


	//----- nvinfo : EIATTR_CRS_STACK_SIZE
	.align		4
.L_93:
        /*00e8*/ 	.byte	0x04, 0x1e
        /*00ea*/ 	.short	(.L_95 - .L_94)
.L_94:
        /*00ec*/ 	.word	0x00000000


	//----- nvinfo : EIATTR_CBANK_PARAM_SIZE
	.align		4
.L_95:
        /*00f0*/ 	.byte	0x03, 0x19
        /*00f2*/ 	.short	0x003c


	//----- nvinfo : EIATTR_PARAM_CBANK
	.align		4
        /*00f4*/ 	.byte	0x04, 0x0a
        /*00f6*/ 	.short	(.L_97 - .L_96)
	.align		4
.L_96:
        /*00f8*/ 	.word	index@(.nv.constant0.bu_im2col_gpu_kernel)
        /*00fc*/ 	.short	0x0380
        /*00fe*/ 	.short	0x003c


	//----- nvinfo : EIATTR_SW_WAR
	.align		4
.L_97:
        /*0100*/ 	.byte	0x04, 0x36
        /*0102*/ 	.short	(.L_99 - .L_98)
.L_98:
        /*0104*/ 	.word	0x00000008
.L_99:


//--------------------- .nv.info.im2col_gpu_kernel --------------------------
	.section	.nv.info.im2col_gpu_kernel,"",@"SHT_CUDA_INFO"
	.sectionflags	@""
	.align	4


	//----- nvinfo : EIATTR_CUDA_API_VERSION
	.align		4
        /*0000*/ 	.byte	0x04, 0x37
        /*0002*/ 	.short	(.L_101 - .L_100)
.L_100:
        /*0004*/ 	.word	0x00000082


	//----- nvinfo : EIATTR_KPARAM_INFO
	.align		4
.L_101:
        /*0008*/ 	.byte	0x04, 0x17
        /*000a*/ 	.short	(.L_103 - .L_102)
.L_102:
        /*000c*/ 	.word	0x00000000
        /*0010*/ 	.short	0x0009
        /*0012*/ 	.short	0x002c
        /*0014*/ 	.byte	0x00, 0xf0, 0x11, 0x00


	//----- nvinfo : EIATTR_KPARAM_INFO
	.align		4
.L_103:
        /*0018*/ 	.byte	0x04, 0x17
        /*001a*/ 	.short	(.L_105 - .L_104)
.L_104:
        /*001c*/ 	.word	0x00000000
        /*0020*/ 	.short	0x0008
        /*0022*/ 	.short	0x0028
        /*0024*/ 	.byte	0x00, 0xf0, 0x11, 0x00


	//----- nvinfo : EIATTR_KPARAM_INFO
	.align		4
.L_105:
        /*0028*/ 	.byte	0x04, 0x17
        /*002a*/ 	.short	(.L_107 - .L_106)
.L_106:
        /*002c*/ 	.word	0x00000000
        /*0030*/ 	.short	0x0007
        /*0032*/ 	.short	0x0024
        /*0034*/ 	.byte	0x00, 0xf0, 0x11, 0x00


	//----- nvinfo : EIATTR_KPARAM_INFO
	.align		4
.L_107:
        /*0038*/ 	.byte	0x04, 0x17
        /*003a*/ 	.short	(.L_109 - .L_108)
.L_108:
        /*003c*/ 	.word	0x00000000
        /*0040*/ 	.short	0x0006
        /*0042*/ 	.short	0x0020
        /*0044*/ 	.byte	0x00, 0xf0, 0x11, 0x00


	//----- nvinfo : EIATTR_KPARAM_INFO
	.align		4
.L_109:
        /*0048*/ 	.byte	0x04, 0x17
        /*004a*/ 	.short	(.L_111 - .L_110)
.L_110:
        /*004c*/ 	.word	0x00000000
        /*0050*/ 	.short	0x0005
        /*0052*/ 	.short	0x001c
        /*0054*/ 	.byte	0x00, 0xf0, 0x11, 0x00


	//----- nvinfo : EIATTR_KPARAM_INFO
	.align		4
.L_111:
        /*0058*/ 	.byte	0x04, 0x17
        /*005a*/ 	.short	(.L_113 - .L_112)
.L_112:
        /*005c*/ 	.word	0x00000000
        /*0060*/ 	.short	0x0004
        /*0062*/ 	.short	0x0018
        /*0064*/ 	.byte	0x00, 0xf0, 0x11, 0x00


	//----- nvinfo : EIATTR_KPARAM_INFO
	.align		4
.L_113:
        /*0068*/ 	.byte	0x04, 0x17
        /*006a*/ 	.short	(.L_115 - .L_114)
.L_114:
        /*006c*/ 	.word	0x00000000
        /*0070*/ 	.short	0x0003
        /*0072*/ 	.short	0x0014
        /*0074*/ 	.byte	0x00, 0xf0, 0x11, 0x00


	//----- nvinfo : EIATTR_KPARAM_INFO
	.align		4
.L_115:
        /*0078*/ 	.byte	0x04, 0x17
        /*007a*/ 	.short	(.L_117 - .L_116)
.L_116:
        /*007c*/ 	.word	0x00000000
        /*0080*/ 	.short	0x0002
        /*0082*/ 	.short	0x0010
        /*0084*/ 	.byte	0x00, 0xf0, 0x11, 0x00


	//----- nvinfo : EIATTR_KPARAM_INFO
	.align		4
.L_117:
        /*0088*/ 	.byte	0x04, 0x17
        /*008a*/ 	.short	(.L_119 - .L_118)
.L_118:
        /*008c*/ 	.word	0x00000000
        /*0090*/ 	.short	0x0001
        /*0092*/ 	.short	0x0008
        /*0094*/ 	.byte	0x00, 0xf5, 0x21, 0x00


	//----- nvinfo : EIATTR_KPARAM_INFO
	.align		4
.L_119:
        /*0098*/ 	.byte	0x04, 0x17
        /*009a*/ 	.short	(.L_121 - .L_120)
.L_120:
        /*009c*/ 	.word	0x00000000
        /*00a0*/ 	.short	0x0000
        /*00a2*/ 	.short	0x0000
        /*00a4*/ 	.byte	0x00, 0xf5, 0x21, 0x00


	//----- nvinfo : EIATTR_SPARSE_MMA_MASK
	.align		4
.L_121:
        /*00a8*/ 	.byte	0x03, 0x50
        /*00aa*/ 	.short	0x0000


	//----- nvinfo : EIATTR_MAXREG_COUNT
	.align		4
        /*00ac*/ 	.byte	0x03, 0x1b
        /*00ae*/ 	.short	0x00ff


	//----- nvinfo : EIATTR_MERCURY_ISA_VERSION
	.align		4
        /*00b0*/ 	.byte	0x03, 0x5f
        /*00b2*/ 	.short	0x0101


	//----- nvinfo : EIATTR_VRC_CTA_INIT_COUNT
	.align		4
        /*00b4*/ 	.byte	0x02, 0x4a
	.zero		1
	.zero		1


	//----- nvinfo : EIATTR_EXIT_INSTR_OFFSETS
	.align		4
        /*00b8*/ 	.byte	0x04, 0x1c
        /*00ba*/ 	.short	(.L_123 - .L_122)


	//   ....[0]....
.L_122:
        /*00bc*/ 	.word	0x00000070


	//   ....[1]....
        /*00c0*/ 	.word	0x000000c0


	//   ....[2]....
        /*00c4*/ 	.word	0x00001300


	//----- nvinfo : EIATTR_CRS_STACK_SIZE
	.align		4
.L_123:
        /*00c8*/ 	.byte	0x04, 0x1e
        /*00ca*/ 	.short	(.L_125 - .L_124)
.L_124:
        /*00cc*/ 	.word	0x00000000


	//----- nvinfo : EIATTR_CBANK_PARAM_SIZE
	.align		4
.L_125:
        /*00d0*/ 	.byte	0x03, 0x19
        /*00d2*/ 	.short	0x0030


	//----- nvinfo : EIATTR_PARAM_CBANK
	.align		4
        /*00d4*/ 	.byte	0x04, 0x0a
        /*00d6*/ 	.short	(.L_127 - .L_126)
	.align		4
.L_126:
        /*00d8*/ 	.word	index@(.nv.constant0.im2col_gpu_kernel)
        /*00dc*/ 	.short	0x0380
        /*00de*/ 	.short	0x0030


	//----- nvinfo : EIATTR_SW_WAR
	.align		4
.L_127:
        /*00e0*/ 	.byte	0x04, 0x36
        /*00e2*/ 	.short	(.L_129 - .L_128)
.L_128:
        /*00e4*/ 	.word	0x00000008
.L_129:


//--------------------- .nv.info.im2col_gpuV6     --------------------------
	.section	.nv.info.im2col_gpuV6,"",@"SHT_CUDA_INFO"
	.sectionflags	@""
	.align	4


	//----- nvinfo : EIATTR_CUDA_API_VERSION
	.align		4
        /*0000*/ 	.byte	0x04, 0x37
        /*0002*/ 	.short	(.L_131 - .L_130)
.L_130:
        /*0004*/ 	.word	0x00000082


	//----- nvinfo : EIATTR_KPARAM_INFO
	.align		4
.L_131:
        /*0008*/ 	.byte	0x04, 0x17
        /*000a*/ 	.short	(.L_133 - .L_132)
.L_132:
        /*000c*/ 	.word	0x00000000
        /*0010*/ 	.short	0x000d
        /*0012*/ 	.short	0x003c
        /*0014*/ 	.byte	0x00, 0xf0, 0x11, 0x00


	//----- nvinfo : EIATTR_KPARAM_INFO
	.align		4
.L_133:
        /*0018*/ 	.byte	0x04, 0x17
        /*001a*/ 	.short	(.L_135 - .L_134)
.L_134:
        /*001c*/ 	.word	0x00000000
        /*0020*/ 	.short	0x000c
        /*0022*/ 	.short	0x0038
        /*0024*/ 	.byte	0x00, 0xf0, 0x11, 0x00


	//----- nvinfo : EIATTR_KPARAM_INFO
	.align		4
.L_135:
        /*0028*/ 	.byte	0x04, 0x17
        /*002a*/ 	.short	(.L_137 - .L_136)
.L_136:
        /*002c*/ 	.word	0x00000000
        /*0030*/ 	.short	0x000b
        /*0032*/ 	.short	0x0034
        /*0034*/ 	.byte	0x00, 0xf0, 0x11, 0x00


	//----- nvinfo : EIATTR_KPARAM_INFO
	.align		4
.L_137:
        /*0038*/ 	.byte	0x04, 0x17
        /*003a*/ 	.short	(.L_139 - .L_138)
.L_138:
        /*003c*/ 	.word	0x00000000
        /*0040*/ 	.short	0x000a
        /*0042*/ 	.short	0x0030
        /*0044*/ 	.byte	0x00, 0xf0, 0x11, 0x00


	//----- nvinfo : EIATTR_KPARAM_INFO
	.align		4
.L_139:
        /*0048*/ 	.byte	0x04, 0x17
        /*004a*/ 	.short	(.L_141 - .L_140)
.L_140:
        /*004c*/ 	.word	0x00000000
        /*0050*/ 	.short	0x0009
        /*0052*/ 	.short	0x002c
        /*0054*/ 	.byte	0x00, 0xf0, 0x11, 0x00


	//----- nvinfo : EIATTR_KPARAM_INFO
	.align		4
.L_141:
        /*0058*/ 	.byte	0x04, 0x17
        /*005a*/ 	.short	(.L_143 - .L_142)
.L_142:
        /*005c*/ 	.word	0x00000000
        /*0060*/ 	.short	0x0008
        /*0062*/ 	.short	0x0028
        /*0064*/ 	.byte	0x00, 0xf0, 0x11, 0x00


	//----- nvinfo : EIATTR_KPARAM_INFO
	.align		4
.L_143:
        /*0068*/ 	.byte	0x04, 0x17
        /*006a*/ 	.short	(.L_145 - .L_144)
.L_144:
        /*006c*/ 	.word	0x00000000
        /*0070*/ 	.short	0x0007
        /*0072*/ 	.short	0x0024
        /*0074*/ 	.byte	0x00, 0xf0, 0x11, 0x00


	//----- nvinfo : EIATTR_KPARAM_INFO
	.align		4
.L_145:
        /*0078*/ 	.byte	0x04, 0x17
        /*007a*/ 	.short	(.L_147 - .L_146)
.L_146:
        /*007c*/ 	.word	0x00000000
        /*0080*/ 	.short	0x0006
        /*0082*/ 	.short	0x0020
        /*0084*/ 	.byte	0x00, 0xf0, 0x11, 0x00


	//----- nvinfo : EIATTR_KPARAM_INFO
	.align		4
.L_147:
        /*0088*/ 	.byte	0x04, 0x17
        /*008a*/ 	.short	(.L_149 - .L_148)
.L_148:
        /*008c*/ 	.word	0x00000000
        /*0090*/ 	.short	0x0005
        /*0092*/ 	.short	0x001c
        /*0094*/ 	.byte	0x00, 0xf0, 0x11, 0x00


	//----- nvinfo : EIATTR_KPARAM_INFO
	.align		4
.L_149:
        /*0098*/ 	.byte	0x04, 0x17
        /*009a*/ 	.short	(.L_151 - .L_150)
.L_150:
        /*009c*/ 	.word	0x00000000
        /*00a0*/ 	.short	0x0004
        /*00a2*/ 	.short	0x0018
        /*00a4*/ 	.byte	0x00, 0xf0, 0x11, 0x00


	//----- nvinfo : EIATTR_KPARAM_INFO
	.align		4
.L_151:
        /*00a8*/ 	.byte	0x04, 0x17
        /*00aa*/ 	.short	(.L_153 - .L_152)
.L_152:
        /*00ac*/ 	.word	0x00000000
        /*00b0*/ 	.short	0x0003
        /*00b2*/ 	.short	0x0014
        /*00b4*/ 	.byte	0x00, 0xf0, 0x11, 0x00


	//----- nvinfo : EIATTR_KPARAM_INFO
	.align		4
.L_153:
        /*00b8*/ 	.byte	0x04, 0x17
        /*00ba*/ 	.short	(.L_155 - .L_154)
.L_154:
        /*00bc*/ 	.word	0x00000000
        /*00c0*/ 	.short	0x0002
        /*00c2*/ 	.short	0x0010
        /*00c4*/ 	.byte	0x00, 0xf0, 0x11, 0x00


	//----- nvinfo : EIATTR_KPARAM_INFO
	.align		4
.L_155:
        /*00c8*/ 	.byte	0x04, 0x17
        /*00ca*/ 	.short	(.L_157 - .L_156)
.L_156:
        /*00cc*/ 	.word	0x00000000
        /*00d0*/ 	.short	0x0001
        /*00d2*/ 	.short	0x0008
        /*00d4*/ 	.byte	0x00, 0xf5, 0x21, 0x00


	//----- nvinfo : EIATTR_KPARAM_INFO
	.align		4
.L_157:
        /*00d8*/ 	.byte	0x04, 0x17
        /*00da*/ 	.short	(.L_159 - .L_158)
.L_158:
        /*00dc*/ 	.word	0x00000000
        /*00e0*/ 	.short	0x0000
        /*00e2*/ 	.short	0x0000
        /*00e4*/ 	.byte	0x00, 0xf5, 0x21, 0x00


	//----- nvinfo : EIATTR_SPARSE_MMA_MASK
	.align		4
.L_159:
        /*00e8*/ 	.byte	0x03, 0x50
        /*00ea*/ 	.short	0x0000


	//----- nvinfo : EIATTR_MAXREG_COUNT
	.align		4
        /*00ec*/ 	.byte	0x03, 0x1b
        /*00ee*/ 	.short	0x00ff


	//----- nvinfo : EIATTR_MERCURY_ISA_VERSION
	.align		4
        /*00f0*/ 	.byte	0x03, 0x5f
        /*00f2*/ 	.short	0x0101


	//----- nvinfo : EIATTR_VRC_CTA_INIT_COUNT
	.align		4
        /*00f4*/ 	.byte	0x02, 0x4a
	.zero		1
	.zero		1


	//----- nvinfo : EIATTR_EXIT_INSTR_OFFSETS
	.align		4
        /*00f8*/ 	.byte	0x04, 0x1c
        /*00fa*/ 	.short	(.L_161 - .L_160)


	//   ....[0]....
.L_160:
        /*00fc*/ 	.word	0x00000040


	//   ....[1]....
        /*0100*/ 	.word	0x00000090


	//   ....[2]....
        /*0104*/ 	.word	0x00002250


	//----- nvinfo : EIATTR_CRS_STACK_SIZE
	.align		4
.L_161:
        /*0108*/ 	.byte	0x04, 0x1e
        /*010a*/ 	.short	(.L_163 - .L_162)
.L_162:
        /*010c*/ 	.word	0x00000000


	//----- nvinfo : EIATTR_CBANK_PARAM_SIZE
	.align		4
.L_163:
        /*0110*/ 	.byte	0x03, 0x19
        /*0112*/ 	.short	0x0040


	//----- nvinfo : EIATTR_PARAM_CBANK
	.align		4
        /*0114*/ 	.byte	0x04, 0x0a
        /*0116*/ 	.short	(.L_165 - .L_164)
	.align		4
.L_164:
        /*0118*/ 	.word	index@(.nv.constant0.im2col_gpuV6)
        /*011c*/ 	.short	0x0380
        /*011e*/ 	.short	0x0040


	//----- nvinfo : EIATTR_SW_WAR
	.align		4
.L_165:
        /*0120*/ 	.byte	0x04, 0x36
        /*0122*/ 	.short	(.L_167 - .L_166)
.L_166:
        /*0124*/ 	.word	0x00000008
.L_167:


//--------------------- .nv.info.im2col_gpuV5     --------------------------
	.section	.nv.info.im2col_gpuV5,"",@"SHT_CUDA_INFO"
	.sectionflags	@""
	.align	4


	//----- nvinfo : EIATTR_CUDA_API_VERSION
	.align		4
        /*0000*/ 	.byte	0x04, 0x37
        /*0002*/ 	.short	(.L_169 - .L_168)
.L_168:
        /*0004*/ 	.word	0x00000082


	//----- nvinfo : EIATTR_KPARAM_INFO
	.align		4
.L_169:
        /*0008*/ 	.byte	0x04, 0x17
        /*000a*/ 	.short	(.L_171 - .L_170)
.L_170:
        /*000c*/ 	.word	0x00000000
        /*0010*/ 	.short	0x000d
        /*0012*/ 	.short	0x003c
        /*0014*/ 	.byte	0x00, 0xf0, 0x11, 0x00


	//----- nvinfo : EIATTR_KPARAM_INFO
	.align		4
.L_171:
        /*0018*/ 	.byte	0x04, 0x17
        /*001a*/ 	.short	(.L_173 - .L_172)
.L_172:
        /*001c*/ 	.word	0x00000000
        /*0020*/ 	.short	0x000c
        /*0022*/ 	.short	0x0038
        /*0024*/ 	.byte	0x00, 0xf0, 0x11, 0x00


	//----- nvinfo : EIATTR_KPARAM_INFO
	.align		4
.L_173:
        /*0028*/ 	.byte	0x04, 0x17
        /*002a*/ 	.short	(.L_175 - .L_174)
.L_174:
        /*002c*/ 	.word	0x00000000
        /*0030*/ 	.short	0x000b
        /*0032*/ 	.short	0x0034
        /*0034*/ 	.byte	0x00, 0xf0, 0x11, 0x00


	//----- nvinfo : EIATTR_KPARAM_INFO
	.align		4
.L_175:
        /*0038*/ 	.byte	0x04, 0x17
        /*003a*/ 	.short	(.L_177 - .L_176)
.L_176:
        /*003c*/ 	.word	0x00000000
        /*0040*/ 	.short	0x000a
        /*0042*/ 	.short	0x0030
        /*0044*/ 	.byte	0x00, 0xf0, 0x11, 0x00


	//----- nvinfo : EIATTR_KPARAM_INFO
	.align		4
.L_177:
        /*0048*/ 	.byte	0x04, 0x17
        /*004a*/ 	.short	(.L_179 - .L_178)
.L_178:
        /*004c*/ 	.word	0x00000000
        /*0050*/ 	.short	0x0009
        /*0052*/ 	.short	0x002c
        /*0054*/ 	.byte	0x00, 0xf0, 0x11, 0x00


	//----- nvinfo : EIATTR_KPARAM_INFO
	.align		4
.L_179:
        /*0058*/ 	.byte	0x04, 0x17
        /*005a*/ 	.short	(.L_181 - .L_180)
.L_180:
        /*005c*/ 	.word	0x00000000
        /*0060*/ 	.short	0x0008
        /*0062*/ 	.short	0x0028
        /*0064*/ 	.byte	0x00, 0xf0, 0x11, 0x00


	//----- nvinfo : EIATTR_KPARAM_INFO
	.align		4
.L_181:
        /*0068*/ 	.byte	0x04, 0x17
        /*006a*/ 	.short	(.L_183 - .L_182)
.L_182:
        /*006c*/ 	.word	0x00000000
        /*0070*/ 	.short	0x0007
        /*0072*/ 	.short	0x0024
        /*0074*/ 	.byte	0x00, 0xf0, 0x11, 0x00


	//----- nvinfo : EIATTR_KPARAM_INFO
	.align		4
.L_183:
        /*0078*/ 	.byte	0x04, 0x17
        /*007a*/ 	.short	(.L_185 - .L_184)
.L_184:
        /*007c*/ 	.word	0x00000000
        /*0080*/ 	.short	0x0006
        /*0082*/ 	.short	0x0020
        /*0084*/ 	.byte	0x00, 0xf0, 0x11, 0x00


	//----- nvinfo : EIATTR_KPARAM_INFO
	.align		4
.L_185:
        /*0088*/ 	.byte	0x04, 0x17
        /*008a*/ 	.short	(.L_187 - .L_186)
.L_186:
        /*008c*/ 	.word	0x00000000
        /*0090*/ 	.short	0x0005
        /*0092*/ 	.short	0x001c
        /*0094*/ 	.byte	0x00, 0xf0, 0x11, 0x00


	//----- nvinfo : EIATTR_KPARAM_INFO
	.align		4
.L_187:
        /*0098*/ 	.byte	0x04, 0x17
        /*009a*/ 	.short	(.L_189 - .L_188)
.L_188:
        /*009c*/ 	.word	0x00000000
        /*00a0*/ 	.short	0x0004
        /*00a2*/ 	.short	0x0018
        /*00a4*/ 	.byte	0x00, 0xf0, 0x11, 0x00


	//----- nvinfo : EIATTR_KPARAM_INFO
	.align		4
.L_189:
        /*00a8*/ 	.byte	0x04, 0x17
        /*00aa*/ 	.short	(.L_191 - .L_190)
.L_190:
        /*00ac*/ 	.word	0x00000000
        /*00b0*/ 	.short	0x0003
        /*00b2*/ 	.short	0x0014
        /*00b4*/ 	.byte	0x00, 0xf0, 0x11, 0x00


	//----- nvinfo : EIATTR_KPARAM_INFO
	.align		4
.L_191:
        /*00b8*/ 	.byte	0x04, 0x17
        /*00ba*/ 	.short	(.L_193 - .L_192)
.L_192:
        /*00bc*/ 	.word	0x00000000
        /*00c0*/ 	.short	0x0002
        /*00c2*/ 	.short	0x0010
        /*00c4*/ 	.byte	0x00, 0xf0, 0x11, 0x00


	//----- nvinfo : EIATTR_KPARAM_INFO
	.align		4
.L_193:
        /*00c8*/ 	.byte	0x04, 0x17
        /*00ca*/ 	.short	(.L_195 - .L_194)
.L_194:
        /*00cc*/ 	.word	0x00000000
        /*00d0*/ 	.short	0x0001
        /*00d2*/ 	.short	0x0008
        /*00d4*/ 	.byte	0x00, 0xf5, 0x21, 0x00


	//----- nvinfo : EIATTR_KPARAM_INFO
	.align		4
.L_195:
        /*00d8*/ 	.byte	0x04, 0x17
        /*00da*/ 	.short	(.L_197 - .L_196)
.L_196:
        /*00dc*/ 	.word	0x00000000
        /*00e0*/ 	.short	0x0000
        /*00e2*/ 	.short	0x0000
        /*00e4*/ 	.byte	0x00, 0xf5, 0x21, 0x00


	//----- nvinfo : EIATTR_SPARSE_MMA_MASK
	.align		4
.L_197:
        /*00e8*/ 	.byte	0x03, 0x50
        /*00ea*/ 	.short	0x0000


	//----- nvinfo : EIATTR_MAXREG_COUNT
	.align		4
        /*00ec*/ 	.byte	0x03, 0x1b
        /*00ee*/ 	.short	0x00ff


	//----- nvinfo : EIATTR_MERCURY_ISA_VERSION
	.align		4
        /*00f0*/ 	.byte	0x03, 0x5f
        /*00f2*/ 	.short	0x0101


	//----- nvinfo : EIATTR_VRC_CTA_INIT_COUNT
	.align		4
        /*00f4*/ 	.byte	0x02, 0x4a
	.zero		1
	.zero		1


	//----- nvinfo : EIATTR_EXIT_INSTR_OFFSETS
	.align		4
        /*00f8*/ 	.byte	0x04, 0x1c
        /*00fa*/ 	.short	(.L_199 - .L_198)


	//   ....[0]....
.L_198:
        /*00fc*/ 	.word	0x00000080


	//   ....[1]....
        /*0100*/ 	.word	0x000000c0


	//   ....[2]....
        /*0104*/ 	.word	0x00002440


	//----- nvinfo : EIATTR_CRS_STACK_SIZE
	.align		4
.L_199:
        /*0108*/ 	.byte	0x04, 0x1e
        /*010a*/ 	.short	(.L_201 - .L_200)
.L_200:
        /*010c*/ 	.word	0x00000000


	//----- nvinfo : EIATTR_CBANK_PARAM_SIZE
	.align		4
.L_201:
        /*0110*/ 	.byte	0x03, 0x19
        /*0112*/ 	.short	0x0040


	//----- nvinfo : EIATTR_PARAM_CBANK
	.align		4
        /*0114*/ 	.byte	0x04, 0x0a
        /*0116*/ 	.short	(.L_203 - .L_202)
	.align		4
.L_202:
        /*0118*/ 	.word	index@(.nv.constant0.im2col_gpuV5)
        /*011c*/ 	.short	0x0380
        /*011e*/ 	.short	0x0040


	//----- nvinfo : EIATTR_SW_WAR
	.align		4
.L_203:
        /*0120*/ 	.byte	0x04, 0x36
        /*0122*/ 	.short	(.L_205 - .L_204)
.L_204:
        /*0124*/ 	.word	0x00000008
.L_205:


//--------------------- .nv.info.im2col_gpuv4     --------------------------
	.section	.nv.info.im2col_gpuv4,"",@"SHT_CUDA_INFO"
	.sectionflags	@""
	.align	4


	//----- nvinfo : EIATTR_CUDA_API_VERSION
	.align		4
        /*0000*/ 	.byte	0x04, 0x37
        /*0002*/ 	.short	(.L_207 - .L_206)
.L_206:
        /*0004*/ 	.word	0x00000082


	//----- nvinfo : EIATTR_KPARAM_INFO
	.align		4
.L_207:
        /*0008*/ 	.byte	0x04, 0x17
        /*000a*/ 	.short	(.L_209 - .L_208)
.L_208:
        /*000c*/ 	.word	0x00000000
        /*0010*/ 	.short	0x000d
        /*0012*/ 	.short	0x003c
        /*0014*/ 	.byte	0x00, 0xf0, 0x11, 0x00


	//----- nvinfo : EIATTR_KPARAM_INFO
	.align		4
.L_209:
        /*0018*/ 	.byte	0x04, 0x17
        /*001a*/ 	.short	(.L_211 - .L_210)
.L_210:
        /*001c*/ 	.word	0x00000000
        /*0020*/ 	.short	0x000c
        /*0022*/ 	.short	0x0038
        /*0024*/ 	.byte	0x00, 0xf0, 0x11, 0x00


	//----- nvinfo : EIATTR_KPARAM_INFO
	.align		4
.L_211:
        /*0028*/ 	.byte	0x04, 0x17
        /*002a*/ 	.short	(.L_213 - .L_212)
.L_212:
        /*002c*/ 	.word	0x00000000
        /*0030*/ 	.short	0x000b
        /*0032*/ 	.short	0x0034
        /*0034*/ 	.byte	0x00, 0xf0, 0x11, 0x00


	//----- nvinfo : EIATTR_KPARAM_INFO
	.align		4
.L_213:
        /*0038*/ 	.byte	0x04, 0x17
        /*003a*/ 	.short	(.L_215 - .L_214)
.L_214:
        /*003c*/ 	.word	0x00000000
        /*0040*/ 	.short	0x000a
        /*0042*/ 	.short	0x0030
        /*0044*/ 	.byte	0x00, 0xf0, 0x11, 0x00


	//----- nvinfo : EIATTR_KPARAM_INFO
	.align		4
.L_215:
        /*0048*/ 	.byte	0x04, 0x17
        /*004a*/ 	.short	(.L_217 - .L_216)
.L_216:
        /*004c*/ 	.word	0x00000000
        /*0050*/ 	.short	0x0009
        /*0052*/ 	.short	0x002c
        /*0054*/ 	.byte	0x00, 0xf0, 0x11, 0x00


	//----- nvinfo : EIATTR_KPARAM_INFO
	.align		4
.L_217:
        /*0058*/ 	.byte	0x04, 0x17
        /*005a*/ 	.short	(.L_219 - .L_218)
.L_218:
        /*005c*/ 	.word	0x00000000
        /*0060*/ 	.short	0x0008
        /*0062*/ 	.short	0x0028
        /*0064*/ 	.byte	0x00, 0xf0, 0x11, 0x00


	//----- nvinfo : EIATTR_KPARAM_INFO
	.align		4
.L_219:
        /*0068*/ 	.byte	0x04, 0x17
        /*006a*/ 	.short	(.L_221 - .L_220)
.L_220:
        /*006c*/ 	.word	0x00000000
        /*0070*/ 	.short	0x0007
        /*0072*/ 	.short	0x0024
        /*0074*/ 	.byte	0x00, 0xf0, 0x11, 0x00


	//----- nvinfo : EIATTR_KPARAM_INFO
	.align		4
.L_221:
        /*0078*/ 	.byte	0x04, 0x17
        /*007a*/ 	.short	(.L_223 - .L_222)
.L_222:
        /*007c*/ 	.word	0x00000000
        /*0080*/ 	.short	0x0006
        /*0082*/ 	.short	0x0020
        /*0084*/ 	.byte	0x00, 0xf0, 0x11, 0x00


	//----- nvinfo : EIATTR_KPARAM_INFO
	.align		4
.L_223:
        /*0088*/ 	.byte	0x04, 0x17
        /*008a*/ 	.short	(.L_225 - .L_224)
.L_224:
        /*008c*/ 	.word	0x00000000
        /*0090*/ 	.short	0x0005
        /*0092*/ 	.short	0x001c
        /*0094*/ 	.byte	0x00, 0xf0, 0x11, 0x00


	//----- nvinfo : EIATTR_KPARAM_INFO
	.align		4
.L_225:
        /*0098*/ 	.byte	0x04, 0x17
        /*009a*/ 	.short	(.L_227 - .L_226)
.L_226:
        /*009c*/ 	.word	0x00000000
        /*00a0*/ 	.short	0x0004
        /*00a2*/ 	.short	0x0018
        /*00a4*/ 	.byte	0x00, 0xf0, 0x11, 0x00


	//----- nvinfo : EIATTR_KPARAM_INFO
	.align		4
.L_227:
        /*00a8*/ 	.byte	0x04, 0x17
        /*00aa*/ 	.short	(.L_229 - .L_228)
.L_228:
        /*00ac*/ 	.word	0x00000000
        /*00b0*/ 	.short	0x0003
        /*00b2*/ 	.short	0x0014
        /*00b4*/ 	.byte	0x00, 0xf0, 0x11, 0x00


	//----- nvinfo : EIATTR_KPARAM_INFO
	.align		4
.L_229:
        /*00b8*/ 	.byte	0x04, 0x17
        /*00ba*/ 	.short	(.L_231 - .L_230)
.L_230:
        /*00bc*/ 	.word	0x00000000
        /*00c0*/ 	.short	0x0002
        /*00c2*/ 	.short	0x0010
        /*00c4*/ 	.byte	0x00, 0xf0, 0x11, 0x00


	//----- nvinfo : EIATTR_KPARAM_INFO
	.align		4
.L_231:
        /*00c8*/ 	.byte	0x04, 0x17
        /*00ca*/ 	.short	(.L_233 - .L_232)
.L_232:
        /*00cc*/ 	.word	0x00000000
        /*00d0*/ 	.short	0x0001
        /*00d2*/ 	.short	0x0008
        /*00d4*/ 	.byte	0x00, 0xf5, 0x21, 0x00


	//----- nvinfo : EIATTR_KPARAM_INFO
	.align		4
.L_233:
        /*00d8*/ 	.byte	0x04, 0x17
        /*00da*/ 	.short	(.L_235 - .L_234)
.L_234:
        /*00dc*/ 	.word	0x00000000
        /*00e0*/ 	.short	0x0000
        /*00e2*/ 	.short	0x0000
        /*00e4*/ 	.byte	0x00, 0xf5, 0x21, 0x00


	//----- nvinfo : EIATTR_SPARSE_MMA_MASK
	.align		4
.L_235:
        /*00e8*/ 	.byte	0x03, 0x50
        /*00ea*/ 	.short	0x0000


	//----- nvinfo : EIATTR_MAXREG_COUNT
	.align		4
        /*00ec*/ 	.byte	0x03, 0x1b
        /*00ee*/ 	.short	0x00ff


	//----- nvinfo : EIATTR_MERCURY_ISA_VERSION
	.align		4
        /*00f0*/ 	.byte	0x03, 0x5f
        /*00f2*/ 	.short	0x0101


	//----- nvinfo : EIATTR_VRC_CTA_INIT_COUNT
	.align		4
        /*00f4*/ 	.byte	0x02, 0x4a
	.zero		1
	.zero		1


	//----- nvinfo : EIATTR_EXIT_INSTR_OFFSETS
	.align		4
        /*00f8*/ 	.byte	0x04, 0x1c
        /*00fa*/ 	.short	(.L_237 - .L_236)


	//   ....[0]....
.L_236:
        /*00fc*/ 	.word	0x00000210


	//   ....[1]....
        /*0100*/ 	.word	0x00000230


	//   ....[2]....
        /*0104*/ 	.word	0x00000cc0


	//----- nvinfo : EIATTR_CBANK_PARAM_SIZE
	.align		4
.L_237:
        /*0108*/ 	.byte	0x03, 0x19
        /*010a*/ 	.short	0x0040


	//----- nvinfo : EIATTR_PARAM_CBANK
	.align		4
        /*010c*/ 	.byte	0x04, 0x0a
        /*010e*/ 	.short	(.L_239 - .L_238)
	.align		4
.L_238:
        /*0110*/ 	.word	index@(.nv.constant0.im2col_gpuv4)
        /*0114*/ 	.short	0x0380
        /*0116*/ 	.short	0x0040


	//----- nvinfo : EIATTR_SW_WAR
	.align		4
.L_239:
        /*0118*/ 	.byte	0x04, 0x36
        /*011a*/ 	.short	(.L_241 - .L_240)
.L_240:
        /*011c*/ 	.word	0x00000008
.L_241:


//--------------------- .nv.info.im2col_gpuv3     --------------------------
	.section	.nv.info.im2col_gpuv3,"",@"SHT_CUDA_INFO"
	.sectionflags	@""
	.align	4


	//----- nvinfo : EIATTR_CUDA_API_VERSION
	.align		4
        /*0000*/ 	.byte	0x04, 0x37
        /*0002*/ 	.short	(.L_243 - .L_242)
.L_242:
        /*0004*/ 	.word	0x00000082


	//----- nvinfo : EIATTR_KPARAM_INFO
	.align		4
.L_243:
        /*0008*/ 	.byte	0x04, 0x17
        /*000a*/ 	.short	(.L_245 - .L_244)
.L_244:
        /*000c*/ 	.word	0x00000000
        /*0010*/ 	.short	0x000d
        /*0012*/ 	.short	0x003c
        /*0014*/ 	.byte	0x00, 0xf0, 0x11, 0x00


	//----- nvinfo : EIATTR_KPARAM_INFO
	.align		4
.L_245:
        /*0018*/ 	.byte	0x04, 0x17
        /*001a*/ 	.short	(.L_247 - .L_246)
.L_246:
        /*001c*/ 	.word	0x00000000
        /*0020*/ 	.short	0x000c
        /*0022*/ 	.short	0x0038
        /*0024*/ 	.byte	0x00, 0xf0, 0x11, 0x00


	//----- nvinfo : EIATTR_KPARAM_INFO
	.align		4
.L_247:
        /*0028*/ 	.byte	0x04, 0x17
        /*002a*/ 	.short	(.L_249 - .L_248)
.L_248:
        /*002c*/ 	.word	0x00000000
        /*0030*/ 	.short	0x000b
        /*0032*/ 	.short	0x0034
        /*0034*/ 	.byte	0x00, 0xf0, 0x11, 0x00


	//----- nvinfo : EIATTR_KPARAM_INFO
	.align		4
.L_249:
        /*0038*/ 	.byte	0x04, 0x17
        /*003a*/ 	.short	(.L_251 - .L_250)
.L_250:
        /*003c*/ 	.word	0x00000000
        /*0040*/ 	.short	0x000a
        /*0042*/ 	.short	0x0030
        /*0044*/ 	.byte	0x00, 0xf0, 0x11, 0x00


	//----- nvinfo : EIATTR_KPARAM_INFO
	.align		4
.L_251:
        /*0048*/ 	.byte	0x04, 0x17
        /*004a*/ 	.short	(.L_253 - .L_252)
.L_252:
        /*004c*/ 	.word	0x00000000
        /*0050*/ 	.short	0x0009
        /*0052*/ 	.short	0x002c
        /*0054*/ 	.byte	0x00, 0xf0, 0x11, 0x00


	//----- nvinfo : EIATTR_KPARAM_INFO
	.align		4
.L_253:
        /*0058*/ 	.byte	0x04, 0x17
        /*005a*/ 	.short	(.L_255 - .L_254)
.L_254:
        /*005c*/ 	.word	0x00000000
        /*0060*/ 	.short	0x0008
        /*0062*/ 	.short	0x0028
        /*0064*/ 	.byte	0x00, 0xf0, 0x11, 0x00


	//----- nvinfo : EIATTR_KPARAM_INFO
	.align		4
.L_255:
        /*0068*/ 	.byte	0x04, 0x17
        /*006a*/ 	.short	(.L_257 - .L_256)
.L_256:
        /*006c*/ 	.word	0x00000000
        /*0070*/ 	.short	0x0007
        /*0072*/ 	.short	0x0024
        /*0074*/ 	.byte	0x00, 0xf0, 0x11, 0x00


	//----- nvinfo : EIATTR_KPARAM_INFO
	.align		4
.L_257:
        /*0078*/ 	.byte	0x04, 0x17
        /*007a*/ 	.short	(.L_259 - .L_258)
.L_258:
        /*007c*/ 	.word	0x00000000
        /*0080*/ 	.short	0x0006
        /*0082*/ 	.short	0x0020
        /*0084*/ 	.byte	0x00, 0xf0, 0x11, 0x00


	//----- nvinfo : EIATTR_KPARAM_INFO
	.align		4
.L_259:
        /*0088*/ 	.byte	0x04, 0x17
        /*008a*/ 	.short	(.L_261 - .L_260)
.L_260:
        /*008c*/ 	.word	0x00000000
        /*0090*/ 	.short	0x0005
        /*0092*/ 	.short	0x001c
        /*0094*/ 	.byte	0x00, 0xf0, 0x11, 0x00


	//----- nvinfo : EIATTR_KPARAM_INFO
	.align		4
.L_261:
        /*0098*/ 	.byte	0x04, 0x17
        /*009a*/ 	.short	(.L_263 - .L_262)
.L_262:
        /*009c*/ 	.word	0x00000000
        /*00a0*/ 	.short	0x0004
        /*00a2*/ 	.short	0x0018
        /*00a4*/ 	.byte	0x00, 0xf0, 0x11, 0x00


	//----- nvinfo : EIATTR_KPARAM_INFO
	.align		4
.L_263:
        /*00a8*/ 	.byte	0x04, 0x17
        /*00aa*/ 	.short	(.L_265 - .L_264)
.L_264:
        /*00ac*/ 	.word	0x00000000
        /*00b0*/ 	.short	0x0003
        /*00b2*/ 	.short	0x0014
        /*00b4*/ 	.byte	0x00, 0xf0, 0x11, 0x00


	//----- nvinfo : EIATTR_KPARAM_INFO
	.align		4
.L_265:
        /*00b8*/ 	.byte	0x04, 0x17
        /*00ba*/ 	.short	(.L_267 - .L_266)
.L_266:
        /*00bc*/ 	.word	0x00000000
        /*00c0*/ 	.short	0x0002
        /*00c2*/ 	.short	0x0010
        /*00c4*/ 	.byte	0x00, 0xf0, 0x11, 0x00


	//----- nvinfo : EIATTR_KPARAM_INFO
	.align		4
.L_267:
        /*00c8*/ 	.byte	0x04, 0x17
        /*00ca*/ 	.short	(.L_269 - .L_268)
.L_268:
        /*00cc*/ 	.word	0x00000000
        /*00d0*/ 	.short	0x0001
        /*00d2*/ 	.short	0x0008
        /*00d4*/ 	.byte	0x00, 0xf5, 0x21, 0x00


	//----- nvinfo : EIATTR_KPARAM_INFO
	.align		4
.L_269:
        /*00d8*/ 	.byte	0x04, 0x17
        /*00da*/ 	.short	(.L_271 - .L_270)
.L_270:
        /*00dc*/ 	.word	0x00000000
        /*00e0*/ 	.short	0x0000
        /*00e2*/ 	.short	0x0000
        /*00e4*/ 	.byte	0x00, 0xf5, 0x21, 0x00


	//----- nvinfo : EIATTR_SPARSE_MMA_MASK
	.align		4
.L_271:
        /*00e8*/ 	.byte	0x03, 0x50
        /*00ea*/ 	.short	0x0000


	//----- nvinfo : EIATTR_MAXREG_COUNT
	.align		4
        /*00ec*/ 	.byte	0x03, 0x1b
        /*00ee*/ 	.short	0x00ff


	//----- nvinfo : EIATTR_MERCURY_ISA_VERSION
	.align		4
        /*00f0*/ 	.byte	0x03, 0x5f
        /*00f2*/ 	.short	0x0101


	//----- nvinfo : EIATTR_VRC_CTA_INIT_COUNT
	.align		4
        /*00f4*/ 	.byte	0x02, 0x4a
	.zero		1
	.zero		1


	//----- nvinfo : EIATTR_EXIT_INSTR_OFFSETS
	.align		4
        /*00f8*/ 	.byte	0x04, 0x1c
        /*00fa*/ 	.short	(.L_273 - .L_272)


	//   ....[0]....
.L_272:
        /*00fc*/ 	.word	0x000000b0


	//   ....[1]....
        /*0100*/ 	.word	0x000000e0


	//   ....[2]....
        /*0104*/ 	.word	0x00000b00


	//----- nvinfo : EIATTR_CBANK_PARAM_SIZE
	.align		4
.L_273:
        /*0108*/ 	.byte	0x03, 0x19
        /*010a*/ 	.short	0x0040


	//----- nvinfo : EIATTR_PARAM_CBANK
	.align		4
        /*010c*/ 	.byte	0x04, 0x0a
        /*010e*/ 	.short	(.L_275 - .L_274)
	.align		4
.L_274:
        /*0110*/ 	.word	index@(.nv.constant0.im2col_gpuv3)
        /*0114*/ 	.short	0x0380
        /*0116*/ 	.short	0x0040


	//----- nvinfo : EIATTR_SW_WAR
	.align		4
.L_275:
        /*0118*/ 	.byte	0x04, 0x36
        /*011a*/ 	.short	(.L_277 - .L_276)
.L_276:
        /*011c*/ 	.word	0x00000008
.L_277:


//--------------------- .nv.info.im2col_gpuv2     --------------------------
	.section	.nv.info.im2col_gpuv2,"",@"SHT_CUDA_INFO"
	.sectionflags	@""
	.align	4


	//----- nvinfo : EIATTR_CUDA_API_VERSION
	.align		4
        /*0000*/ 	.byte	0x04, 0x37
        /*0002*/ 	.short	(.L_279 - .L_278)
.L_278:
        /*0004*/ 	.word	0x00000082


	//----- nvinfo : EIATTR_KPARAM_INFO
	.align		4
.L_279:
        /*0008*/ 	.byte	0x04, 0x17
        /*000a*/ 	.short	(.L_281 - .L_280)
.L_280:
        /*000c*/ 	.word	0x00000000
        /*0010*/ 	.short	0x000d
        /*0012*/ 	.short	0x003c
        /*0014*/ 	.byte	0x00, 0xf0, 0x11, 0x00


	//----- nvinfo : EIATTR_KPARAM_INFO
	.align		4
.L_281:
        /*0018*/ 	.byte	0x04, 0x17
        /*001a*/ 	.short	(.L_283 - .L_282)
.L_282:
        /*001c*/ 	.word	0x00000000
        /*0020*/ 	.short	0x000c
        /*0022*/ 	.short	0x0038
        /*0024*/ 	.byte	0x00, 0xf0, 0x11, 0x00


	//----- nvinfo : EIATTR_KPARAM_INFO
	.align		4
.L_283:
        /*0028*/ 	.byte	0x04, 0x17
        /*002a*/ 	.short	(.L_285 - .L_284)
.L_284:
        /*002c*/ 	.word	0x00000000
        /*0030*/ 	.short	0x000b
        /*0032*/ 	.short	0x0034
        /*0034*/ 	.byte	0x00, 0xf0, 0x11, 0x00


	//----- nvinfo : EIATTR_KPARAM_INFO
	.align		4
.L_285:
        /*0038*/ 	.byte	0x04, 0x17
        /*003a*/ 	.short	(.L_287 - .L_286)
.L_286:
        /*003c*/ 	.word	0x00000000
        /*0040*/ 	.short	0x000a
        /*0042*/ 	.short	0x0030
        /*0044*/ 	.byte	0x00, 0xf0, 0x11, 0x00


	//----- nvinfo : EIATTR_KPARAM_INFO
	.align		4
.L_287:
        /*0048*/ 	.byte	0x04, 0x17
        /*004a*/ 	.short	(.L_289 - .L_288)
.L_288:
        /*004c*/ 	.word	0x00000000
        /*0050*/ 	.short	0x0009
        /*0052*/ 	.short	0x002c
        /*0054*/ 	.byte	0x00, 0xf0, 0x11, 0x00


	//----- nvinfo : EIATTR_KPARAM_INFO
	.align		4
.L_289:
        /*0058*/ 	.byte	0x04, 0x17
        /*005a*/ 	.short	(.L_291 - .L_290)
.L_290:
        /*005c*/ 	.word	0x00000000
        /*0060*/ 	.short	0x0008
        /*0062*/ 	.short	0x0028
        /*0064*/ 	.byte	0x00, 0xf0, 0x11, 0x00


	//----- nvinfo : EIATTR_KPARAM_INFO
	.align		4
.L_291:
        /*0068*/ 	.byte	0x04, 0x17
        /*006a*/ 	.short	(.L_293 - .L_292)
.L_292:
        /*006c*/ 	.word	0x00000000
        /*0070*/ 	.short	0x0007
        /*0072*/ 	.short	0x0024
        /*0074*/ 	.byte	0x00, 0xf0, 0x11, 0x00


	//----- nvinfo : EIATTR_KPARAM_INFO
	.align		4
.L_293:
        /*0078*/ 	.byte	0x04, 0x17
        /*007a*/ 	.short	(.L_295 - .L_294)
.L_294:
        /*007c*/ 	.word	0x00000000
        /*0080*/ 	.short	0x0006
        /*0082*/ 	.short	0x0020
        /*0084*/ 	.byte	0x00, 0xf0, 0x11, 0x00


	//----- nvinfo : EIATTR_KPARAM_INFO
	.align		4
.L_295:
        /*0088*/ 	.byte	0x04, 0x17
        /*008a*/ 	.short	(.L_297 - .L_296)
.L_296:
        /*008c*/ 	.word	0x00000000
        /*0090*/ 	.short	0x0005
        /*0092*/ 	.short	0x001c
        /*0094*/ 	.byte	0x00, 0xf0, 0x11, 0x00


	//----- nvinfo : EIATTR_KPARAM_INFO
	.align		4
.L_297:
        /*0098*/ 	.byte	0x04, 0x17
        /*009a*/ 	.short	(.L_299 - .L_298)
.L_298:
        /*009c*/ 	.word	0x00000000
        /*00a0*/ 	.short	0x0004
        /*00a2*/ 	.short	0x0018
        /*00a4*/ 	.byte	0x00, 0xf0, 0x11, 0x00


	//----- nvinfo : EIATTR_KPARAM_INFO
	.align		4
.L_299:
        /*00a8*/ 	.byte	0x04, 0x17
        /*00aa*/ 	.short	(.L_301 - .L_300)
.L_300:
        /*00ac*/ 	.word	0x00000000
        /*00b0*/ 	.short	0x0003
        /*00b2*/ 	.short	0x0014
        /*00b4*/ 	.byte	0x00, 0xf0, 0x11, 0x00


	//----- nvinfo : EIATTR_KPARAM_INFO
	.align		4
.L_301:
        /*00b8*/ 	.byte	0x04, 0x17
        /*00ba*/ 	.short	(.L_303 - .L_302)
.L_302:
        /*00bc*/ 	.word	0x00000000
        /*00c0*/ 	.short	0x0002
        /*00c2*/ 	.short	0x0010
        /*00c4*/ 	.byte	0x00, 0xf0, 0x11, 0x00


	//----- nvinfo : EIATTR_KPARAM_INFO
	.align		4
.L_303:
        /*00c8*/ 	.byte	0x04, 0x17
        /*00ca*/ 	.short	(.L_305 - .L_304)
.L_304:
        /*00cc*/ 	.word	0x00000000
        /*00d0*/ 	.short	0x0001
        /*00d2*/ 	.short	0x0008
        /*00d4*/ 	.byte	0x00, 0xf5, 0x21, 0x00


	//----- nvinfo : EIATTR_KPARAM_INFO
	.align		4
.L_305:
        /*00d8*/ 	.byte	0x04, 0x17
        /*00da*/ 	.short	(.L_307 - .L_306)
.L_306:
        /*00dc*/ 	.word	0x00000000
        /*00e0*/ 	.short	0x0000
        /*00e2*/ 	.short	0x0000
        /*00e4*/ 	.byte	0x00, 0xf5, 0x21, 0x00


	//----- nvinfo : EIATTR_SPARSE_MMA_MASK
	.align		4
.L_307:
        /*00e8*/ 	.byte	0x03, 0x50
        /*00ea*/ 	.short	0x0000


	//----- nvinfo : EIATTR_MAXREG_COUNT
	.align		4
        /*00ec*/ 	.byte	0x03, 0x1b
        /*00ee*/ 	.short	0x00ff


	//----- nvinfo : EIATTR_MERCURY_ISA_VERSION
	.align		4
        /*00f0*/ 	.byte	0x03, 0x5f
        /*00f2*/ 	.short	0x0101


	//----- nvinfo : EIATTR_VRC_CTA_INIT_COUNT
	.align		4
        /*00f4*/ 	.byte	0x02, 0x4a
	.zero		1
	.zero		1


	//----- nvinfo : EIATTR_EXIT_INSTR_OFFSETS
	.align		4
        /*00f8*/ 	.byte	0x04, 0x1c
        /*00fa*/ 	.short	(.L_309 - .L_308)


	//   ....[0]....
.L_308:
        /*00fc*/ 	.word	0x00000080


	//   ....[1]....
        /*0100*/ 	.word	0x000000c0


	//   ....[2]....
        /*0104*/ 	.word	0x00002440


	//----- nvinfo : EIATTR_CRS_STACK_SIZE
	.align		4
.L_309:
        /*0108*/ 	.byte	0x04, 0x1e
        /*010a*/ 	.short	(.L_311 - .L_310)
.L_310:
        /*010c*/ 	.word	0x00000000


	//----- nvinfo : EIATTR_CBANK_PARAM_SIZE
	.align		4
.L_311:
        /*0110*/ 	.byte	0x03, 0x19
        /*0112*/ 	.short	0x0040


	//----- nvinfo : EIATTR_PARAM_CBANK
	.align		4
        /*0114*/ 	.byte	0x04, 0x0a
        /*0116*/ 	.short	(.L_313 - .L_312)
	.align		4
.L_312:
        /*0118*/ 	.word	index@(.nv.constant0.im2col_gpuv2)
        /*011c*/ 	.short	0x0380
        /*011e*/ 	.short	0x0040


	//----- nvinfo : EIATTR_SW_WAR
	.align		4
.L_313:
        /*0120*/ 	.byte	0x04, 0x36
        /*0122*/ 	.short	(.L_315 - .L_314)
.L_314:
        /*0124*/ 	.word	0x00000008
.L_315:


//--------------------- .nv.info.im2col_gpu       --------------------------
	.section	.nv.info.im2col_gpu,"",@"SHT_CUDA_INFO"
	.sectionflags	@""
	.align	4


	//----- nvinfo : EIATTR_CUDA_API_VERSION
	.align		4
        /*0000*/ 	.byte	0x04, 0x37
        /*0002*/ 	.short	(.L_317 - .L_316)
.L_316:
        /*0004*/ 	.word	0x00000082


	//----- nvinfo : EIATTR_KPARAM_INFO
	.align		4
.L_317:
        /*0008*/ 	.byte	0x04, 0x17
        /*000a*/ 	.short	(.L_319 - .L_318)
.L_318:
        /*000c*/ 	.word	0x00000000
        /*0010*/ 	.short	0x000d
        /*0012*/ 	.short	0x003c
        /*0014*/ 	.byte	0x00, 0xf0, 0x11, 0x00


	//----- nvinfo : EIATTR_KPARAM_INFO
	.align		4
.L_319:
        /*0018*/ 	.byte	0x04, 0x17
        /*001a*/ 	.short	(.L_321 - .L_320)
.L_320:
        /*001c*/ 	.word	0x00000000
        /*0020*/ 	.short	0x000c
        /*0022*/ 	.short	0x0038
        /*0024*/ 	.byte	0x00, 0xf0, 0x11, 0x00


	//----- nvinfo : EIATTR_KPARAM_INFO
	.align		4
.L_321:
        /*0028*/ 	.byte	0x04, 0x17
        /*002a*/ 	.short	(.L_323 - .L_322)
.L_322:
        /*002c*/ 	.word	0x00000000
        /*0030*/ 	.short	0x000b
        /*0032*/ 	.short	0x0034
        /*0034*/ 	.byte	0x00, 0xf0, 0x11, 0x00


	//----- nvinfo : EIATTR_KPARAM_INFO
	.align		4
.L_323:
        /*0038*/ 	.byte	0x04, 0x17
        /*003a*/ 	.short	(.L_325 - .L_324)
.L_324:
        /*003c*/ 	.word	0x00000000
        /*0040*/ 	.short	0x000a
        /*0042*/ 	.short	0x0030
        /*0044*/ 	.byte	0x00, 0xf0, 0x11, 0x00


	//----- nvinfo : EIATTR_KPARAM_INFO
	.align		4
.L_325:
        /*0048*/ 	.byte	0x04, 0x17
        /*004a*/ 	.short	(.L_327 - .L_326)
.L_326:
        /*004c*/ 	.word	0x00000000
        /*0050*/ 	.short	0x0009
        /*0052*/ 	.short	0x002c
        /*0054*/ 	.byte	0x00, 0xf0, 0x11, 0x00


	//----- nvinfo : EIATTR_KPARAM_INFO
	.align		4
.L_327:
        /*0058*/ 	.byte	0x04, 0x17
        /*005a*/ 	.short	(.L_329 - .L_328)
.L_328:
        /*005c*/ 	.word	0x00000000
        /*0060*/ 	.short	0x0008
        /*0062*/ 	.short	0x0028
        /*0064*/ 	.byte	0x00, 0xf0, 0x11, 0x00


	//----- nvinfo : EIATTR_KPARAM_INFO
	.align		4
.L_329:
        /*0068*/ 	.byte	0x04, 0x17
        /*006a*/ 	.short	(.L_331 - .L_330)
.L_330:
        /*006c*/ 	.word	0x00000000
        /*0070*/ 	.short	0x0007
        /*0072*/ 	.short	0x0024
        /*0074*/ 	.byte	0x00, 0xf0, 0x11, 0x00


	//----- nvinfo : EIATTR_KPARAM_INFO
	.align		4
.L_331:
        /*0078*/ 	.byte	0x04, 0x17
        /*007a*/ 	.short	(.L_333 - .L_332)
.L_332:
        /*007c*/ 	.word	0x00000000
        /*0080*/ 	.short	0x0006
        /*0082*/ 	.short	0x0020
        /*0084*/ 	.byte	0x00, 0xf0, 0x11, 0x00


	//----- nvinfo : EIATTR_KPARAM_INFO
	.align		4
.L_333:
        /*0088*/ 	.byte	0x04, 0x17
        /*008a*/ 	.short	(.L_335 - .L_334)
.L_334:
        /*008c*/ 	.word	0x00000000
        /*0090*/ 	.short	0x0005
        /*0092*/ 	.short	0x001c
        /*0094*/ 	.byte	0x00, 0xf0, 0x11, 0x00


	//----- nvinfo : EIATTR_KPARAM_INFO
	.align		4
.L_335:
        /*0098*/ 	.byte	0x04, 0x17
        /*009a*/ 	.short	(.L_337 - .L_336)
.L_336:
        /*009c*/ 	.word	0x00000000
        /*00a0*/ 	.short	0x0004
        /*00a2*/ 	.short	0x0018
        /*00a4*/ 	.byte	0x00, 0xf0, 0x11, 0x00


	//----- nvinfo : EIATTR_KPARAM_INFO
	.align		4
.L_337:
        /*00a8*/ 	.byte	0x04, 0x17
        /*00aa*/ 	.short	(.L_339 - .L_338)
.L_338:
        /*00ac*/ 	.word	0x00000000
        /*00b0*/ 	.short	0x0003
        /*00b2*/ 	.short	0x0014
        /*00b4*/ 	.byte	0x00, 0xf0, 0x11, 0x00


	//----- nvinfo : EIATTR_KPARAM_INFO
	.align		4
.L_339:
        /*00b8*/ 	.byte	0x04, 0x17
        /*00ba*/ 	.short	(.L_341 - .L_340)
.L_340:
        /*00bc*/ 	.word	0x00000000
        /*00c0*/ 	.short	0x0002
        /*00c2*/ 	.short	0x0010
        /*00c4*/ 	.byte	0x00, 0xf0, 0x11, 0x00


	//----- nvinfo : EIATTR_KPARAM_INFO
	.align		4
.L_341:
        /*00c8*/ 	.byte	0x04, 0x17
        /*00ca*/ 	.short	(.L_343 - .L_342)
.L_342:
        /*00cc*/ 	.word	0x00000000
        /*00d0*/ 	.short	0x0001
        /*00d2*/ 	.short	0x0008
        /*00d4*/ 	.byte	0x00, 0xf5, 0x21, 0x00


	//----- nvinfo : EIATTR_KPARAM_INFO
	.align		4
.L_343:
        /*00d8*/ 	.byte	0x04, 0x17
        /*00da*/ 	.short	(.L_345 - .L_344)
.L_344:
        /*00dc*/ 	.word	0x00000000
        /*00e0*/ 	.short	0x0000
        /*00e2*/ 	.short	0x0000
        /*00e4*/ 	.byte	0x00, 0xf5, 0x21, 0x00


	//----- nvinfo : EIATTR_SPARSE_MMA_MASK
	.align		4
.L_345:
        /*00e8*/ 	.byte	0x03, 0x50
        /*00ea*/ 	.short	0x0000


	//----- nvinfo : EIATTR_MAXREG_COUNT
	.align		4
        /*00ec*/ 	.byte	0x03, 0x1b
        /*00ee*/ 	.short	0x00ff


	//----- nvinfo : EIATTR_MERCURY_ISA_VERSION
	.align		4
        /*00f0*/ 	.byte	0x03, 0x5f
        /*00f2*/ 	.short	0x0101


	//----- nvinfo : EIATTR_VRC_CTA_INIT_COUNT
	.align		4
        /*00f4*/ 	.byte	0x02, 0x4a
	.zero		1
	.zero		1


	//----- nvinfo : EIATTR_EXIT_INSTR_OFFSETS
	.align		4
        /*00f8*/ 	.byte	0x04, 0x1c
        /*00fa*/ 	.short	(.L_347 - .L_346)


	//   ....[0]....
.L_346:
        /*00fc*/ 	.word	0x00000070


	//   ....[1]....
        /*0100*/ 	.word	0x000004c0


	//   ....[2]....
        /*0104*/ 	.word	0x00001520


	//   ....[3]....
        /*0108*/ 	.word	0x00001e30


	//   ....[4]....
        /*010c*/ 	.word	0x000023c0


	//----- nvinfo : EIATTR_CBANK_PARAM_SIZE
	.align		4
.L_347:
        /*0110*/ 	.byte	0x03, 0x19
        /*0112*/ 	.short	0x0040


	//----- nvinfo : EIATTR_PARAM_CBANK
	.align		4
        /*0114*/ 	.byte	0x04, 0x0a
        /*0116*/ 	.short	(.L_349 - .L_348)
	.align		4
.L_348:
        /*0118*/ 	.word	index@(.nv.constant0.im2col_gpu)
        /*011c*/ 	.short	0x0380
        /*011e*/ 	.short	0x0040


	//----- nvinfo : EIATTR_SW_WAR
	.align		4
.L_349:
        /*0120*/ 	.byte	0x04, 0x36
        /*0122*/ 	.short	(.L_351 - .L_350)
.L_350:
        /*0124*/ 	.word	0x00000008
.L_351:


//--------------------- .nv.callgraph             --------------------------
	.section	.nv.callgraph,"",@"SHT_CUDA_CALLGRAPH"
	.align	4
	.sectionentsize	8
	.align		4
        /*0000*/ 	.word	0x00000000
	.align		4
        /*0004*/ 	.word	0xffffffff
	.align		4
        /*0008*/ 	.word	0x00000000
	.align		4
        /*000c*/ 	.word	0xfffffffe
	.align		4
        /*0010*/ 	.word	0x00000000
	.align		4
        /*0014*/ 	.word	0xfffffffd
	.align		4
        /*0018*/ 	.word	0x00000000
	.align		4
        /*001c*/ 	.word	0xfffffffc


//--------------------- .text.test                --------------------------
	.section	.text.test,"ax",@progbits
	.align	128
        .global         test
        .type           test,@function
        .size           test,(.L_x_59 - test)
        .other          test,@"STO_CUDA_ENTRY STV_DEFAULT"
test:
.text.test:
[----:B------:R-:W-:Y:S01]  /*0000*/  LDC R1, c[0x0][0x37c] ;  /* 0x0000df00ff017b82 */ /* 0x000fe20000000800 */
[----:B------:R-:W-:Y:S05]  /*0010*/  EXIT ;  /* 0x000000000000794d */ /* 0x000fea0003800000 */
.L_x_0:
[----:B------:R-:W-:-:S00]  /*0020*/  BRA `(.L_x_0) ;  /* 0xfffffffc00fc7947 */ /* 0x000fc0000383ffff */
[----:B------:R-:W-:-:S00]  /*0030*/  NOP ;  /* 0x0000000000007918 */ /* 0x000fc00000000000 */
        /* <DEDUP_REMOVED lines=12> */
.L_x_59:


//--------------------- .text.bu_im2col_gpu_kernel --------------------------
	.section	.text.bu_im2col_gpu_kernel,"ax",@progbits
	.align	128
        .global         bu_im2col_gpu_kernel
        .type           bu_im2col_gpu_kernel,@function
        .size           bu_im2col_gpu_kernel,(.L_x_60 - bu_im2col_gpu_kernel)
        .other          bu_im2col_gpu_kernel,@"STO_CUDA_ENTRY STV_DEFAULT"
bu_im2col_gpu_kernel:
.text.bu_im2col_gpu_kernel:
[----:B------:R-:W-:Y:S08]  /*0000*/  LDC R1, c[0x0][0x37c] ;  /* 0x0000df00ff017b82 */ /* 0x000ff00000000800 */
[----:B------:R-:W0:Y:S02]  /*0010*/  LDC R0, c[0x0][0x3b8] ;  /* 0x0000ee00ff007b82 */ /* 0x000e240000000800 */
[----:B0-----:R-:W-:-:S13]  /*0020*/  ISETP.GE.AND P0, PT, R0, 0x1, PT ;  /* 0x000000010000780c */ /* 0x001fda0003f06270 */
[----:B------:R-:W-:Y:S05]  /*0030*/  @!P0 EXIT ;  /* 0x000000000000894d */ /* 0x000fea0003800000 */
[----:B------:R-:W0:Y:S01]  /*0040*/  LDC R8, c[0x0][0x398] ;  /* 0x0000e600ff087b82 */ /* 0x000e220000000800 */
[----:B------:R-:W1:Y:S07]  /*0050*/  S2R R12, SR_TID.X ;  /* 0x00000000000c7919 */ /* 0x000e6e0000002100 */
[----:B------:R-:W2:Y:S01]  /*0060*/  S2UR UR4, SR_CTAID.X ;  /* 0x00000000000479c3 */ /* 0x000ea20000002500 */
[----:B0-----:R-:W-:-:S13]  /*0070*/  ISETP.GE.AND P0, PT, R8, 0x1, PT ;  /* 0x000000010800780c */ /* 0x001fda0003f06270 */
[----:B-12---:R-:W-:Y:S05]  /*0080*/  @!P0 EXIT ;  /* 0x000000000000894d */ /* 0x006fea0003800000 */
[----:B------:R-:W0:Y:S01]  /*0090*/  LDC R11, c[0x0][0x360] ;  /* 0x0000d800ff0b7b82 */ /* 0x000e220000000800 */
[----:B------:R-:W1:Y:S01]  /*00a0*/  LDCU UR5, c[0x0][0x370] ;  /* 0x00006e00ff0577ac */ /* 0x000e620008000800 */
[C---:B------:R-:W-:Y:S02]  /*00b0*/  LOP3.LUT R0, R8.reuse, 0x7, RZ, 0xc0, !PT ;  /* 0x0000000708007812 */ /* 0x040fe400078ec0ff */
[C---:B------:R-:W-:Y:S01]  /*00c0*/  LOP3.LUT R10, R8.reuse, 0x3, RZ, 0xc0, !PT ;  /* 0x00000003080a7812 */ /* 0x040fe200078ec0ff */
[----:B------:R-:W2:Y:S01]  /*00d0*/  LDCU.64 UR8, c[0x0][0x358] ;  /* 0x00006b00ff0877ac */ /* 0x000ea20008000a00 */
[----:B------:R-:W-:Y:S01]  /*00e0*/  LOP3.LUT R8, R8, 0x7ffffff8, RZ, 0xc0, !PT ;  /* 0x7ffffff808087812 */ /* 0x000fe200078ec0ff */
[----:B------:R-:W-:Y:S01]  /*00f0*/  VIADD R0, R0, 0xffffffff ;  /* 0xffffffff00007836 */ /* 0x000fe20000000000 */
[----:B------:R-:W3:Y:S04]  /*0100*/  LDC.64 R2, c[0x0][0x3a0] ;  /* 0x0000e800ff027b82 */ /* 0x000ee80000000a00 */
[----:B------:R-:W-:Y:S01]  /*0110*/  ISETP.GE.U32.AND P2, PT, R0, 0x3, PT ;  /* 0x000000030000780c */ /* 0x000fe20003f46070 */
[C---:B0-----:R-:W-:Y:S01]  /*0120*/  IMAD R12, R11.reuse, UR4, R12 ;  /* 0x000000040b0c7c24 */ /* 0x041fe2000f8e020c */
[----:B------:R-:W-:Y:S01]  /*0130*/  UMOV UR4, URZ ;  /* 0x000000ff00047c82 */ /* 0x000fe20008000000 */
[----:B-1----:R-:W-:-:S02]  /*0140*/  IMAD R11, R11, UR5, RZ ;  /* 0x000000050b0b7c24 */ /* 0x002fc4000f8e02ff */
[----:B--23--:R-:W-:-:S08]  /*0150*/  IMAD R13, R2, R3, RZ ;  /* 0x00000003020d7224 */ /* 0x00cfd000078e02ff */
.L_x_16:
[----:B0-----:R-:W0:Y:S01]  /*0160*/  LDCU UR5, c[0x0][0x380] ;  /* 0x00007000ff0577ac */ /* 0x001e220008000800 */
[----:B------:R-:W-:Y:S01]  /*0170*/  BSSY.RECONVERGENT B0, `(.L_x_1) ;  /* 0x0000129000007945 */ /* 0x000fe20003800200 */
[----:B-1----:R-:W1:Y:S01]  /*0180*/  LDCU UR14, c[0x0][0x394] ;  /* 0x00007280ff0e77ac */ /* 0x002e620008000800 */
[----:B--2---:R-:W2:Y:S01]  /*0190*/  LDCU.64 UR12, c[0x0][0x388] ;  /* 0x00007100ff0c77ac */ /* 0x004ea20008000a00 */
[----:B0-----:R-:W-:-:S13]  /*01a0*/  ISETP.GE.AND P0, PT, R12, UR5, PT ;  /* 0x000000050c007c0c */ /* 0x001fda000bf06270 */
[----:B-123--:R-:W-:Y:S05]  /*01b0*/  @P0 BRA `(.L_x_2) ;  /* 0x0000001000900947 */ /* 0x00efea0003800000 */
[----:B------:R-:W-:-:S07]  /*01c0*/  IMAD.MOV.U32 R6, RZ, RZ, R12 ;  /* 0x000000ffff067224 */ /* 0x000fce00078e000c */
.L_x_15:
[----:B0-----:R-:W0:Y:S01]  /*01d0*/  LDC R3, c[0x0][0x3a4] ;  /* 0x0000e900ff037b82 */ /* 0x001e220000000800 */
[----:B-1----:R-:W-:Y:S01]  /*01e0*/  IABS R14, R6 ;  /* 0x00000006000e7213 */ /* 0x002fe20000000000 */
[----:B------:R-:W1:Y:S01]  /*01f0*/  LDCU UR5, c[0x0][0x398] ;  /* 0x00007300ff0577ac */ /* 0x000e620008000800 */
[----:B--2---:R-:W2:Y:S05]  /*0200*/  LDCU UR6, c[0x0][0x3a0] ;  /* 0x00007400ff0677ac */ /* 0x004eaa0008000800 */
[----:B---3--:R-:W3:Y:S01]  /*0210*/  LDC R0, c[0x0][0x3a0] ;  /* 0x0000e800ff007b82 */ /* 0x008ee20000000800 */
[----:B------:R-:W4:Y:S01]  /*0220*/  LDCU UR7, c[0x0][0x39c] ;  /* 0x00007380ff0777ac */ /* 0x000f220008000800 */
[----:B------:R-:W5:Y:S01]  /*0230*/  LDCU.64 UR10, c[0x0][0x390] ;  /* 0x00007200ff0a77ac */ /* 0x000f620008000a00 */
[----:B-1----:R-:W-:Y:S01]  /*0240*/  UIMAD UR5, UR5, UR5, URZ ;  /* 0x00000005050572a4 */ /* 0x002fe2000f8e02ff */
[----:B0-----:R-:W-:-:S03]  /*0250*/  IABS R16, R3 ;  /* 0x0000000300107213 */ /* 0x001fc60000000000 */
[----:B--2---:R-:W-:Y:S01]  /*0260*/  UIMAD UR5, UR5, UR6, URZ ;  /* 0x00000006050572a4 */ /* 0x004fe2000f8e02ff */
[----:B------:R-:W0:Y:S08]  /*0270*/  I2F.RP R2, R16 ;  /* 0x0000001000027306 */ /* 0x000e300000209400 */
[----:B0-----:R-:W0:Y:S02]  /*0280*/  MUFU.RCP R2, R2 ;  /* 0x0000000200027308 */ /* 0x001e240000001000 */
[----:B0-----:R-:W-:Y:S01]  /*0290*/  VIADD R4, R2, 0xffffffe ;  /* 0x0ffffffe02047836 */ /* 0x001fe20000000000 */
[----:B---3--:R-:W-:-:S05]  /*02a0*/  IABS R2, R0 ;  /* 0x0000000000027213 */ /* 0x008fca0000000000 */
[----:B------:R0:W1:Y:S08]  /*02b0*/  F2I.FTZ.U32.TRUNC.NTZ R5, R4 ;  /* 0x0000000400057305 */ /* 0x000070000021f000 */
[----:B------:R-:W2:Y:S01]  /*02c0*/  I2F.RP R9, R2 ;  /* 0x0000000200097306 */ /* 0x000ea20000209400 */
[----:B0-----:R-:W-:Y:S02]  /*02d0*/  IMAD.MOV.U32 R4, RZ, RZ, RZ ;  /* 0x000000ffff047224 */ /* 0x001fe400078e00ff */
[----:B-1----:R-:W-:-:S04]  /*02e0*/  IMAD.MOV R7, RZ, RZ, -R5 ;  /* 0x000000ffff077224 */ /* 0x002fc800078e0a05 */
[----:B------:R-:W-:-:S04]  /*02f0*/  IMAD R7, R7, R16, RZ ;  /* 0x0000001007077224 */ /* 0x000fc800078e02ff */
[----:B------:R-:W-:Y:S01]  /*0300*/  IMAD.HI.U32 R5, R5, R7, R4 ;  /* 0x0000000705057227 */ /* 0x000fe200078e0004 */
[----:B--2---:R-:W0:Y:S01]  /*0310*/  MUFU.RCP R9, R9 ;  /* 0x0000000900097308 */ /* 0x004e220000001000 */
[----:B------:R-:W-:-:S04]  /*0320*/  LOP3.LUT R7, R6, R3, RZ, 0x3c, !PT ;  /* 0x0000000306077212 */ /* 0x000fc800078e3cff */
[----:B------:R-:W-:Y:S01]  /*0330*/  IMAD.HI.U32 R4, R5, R14, RZ ;  /* 0x0000000e05047227 */ /* 0x000fe200078e00ff */
[----:B------:R-:W-:-:S03]  /*0340*/  ISETP.GE.AND P3, PT, R7, RZ, PT ;  /* 0x000000ff0700720c */ /* 0x000fc60003f66270 */
[----:B------:R-:W-:-:S04]  /*0350*/  IMAD.MOV R5, RZ, RZ, -R4 ;  /* 0x000000ffff057224 */ /* 0x000fc800078e0a04 */
[----:B------:R-:W-:Y:S02]  /*0360*/  IMAD R5, R16, R5, R14 ;  /* 0x0000000510057224 */ /* 0x000fe400078e020e */
[----:B0-----:R-:W-:-:S03]  /*0370*/  VIADD R14, R9, 0xffffffe ;  /* 0x0ffffffe090e7836 */ /* 0x001fc60000000000 */
[----:B------:R-:W-:-:S13]  /*0380*/  ISETP.GT.U32.AND P1, PT, R16, R5, PT ;  /* 0x000000051000720c */ /* 0x000fda0003f24070 */
[----:B------:R-:W-:Y:S02]  /*0390*/  @!P1 IMAD.IADD R5, R5, 0x1, -R16 ;  /* 0x0000000105059824 */ /* 0x000fe400078e0a10 */
[----:B------:R-:W-:Y:S01]  /*03a0*/  @!P1 VIADD R4, R4, 0x1 ;  /* 0x0000000104049836 */ /* 0x000fe20000000000 */
[----:B------:R-:W-:Y:S02]  /*03b0*/  ISETP.NE.AND P1, PT, R3, RZ, PT ;  /* 0x000000ff0300720c */ /* 0x000fe40003f25270 */
[----:B------:R-:W-:Y:S02]  /*03c0*/  ISETP.GE.U32.AND P0, PT, R5, R16, PT ;  /* 0x000000100500720c */ /* 0x000fe40003f06070 */
[----:B------:R-:W0:Y:S01]  /*03d0*/  F2I.FTZ.U32.TRUNC.NTZ R5, R14 ;  /* 0x0000000e00057305 */ /* 0x000e22000021f000 */
[----:B------:R-:W1:Y:S10]  /*03e0*/  LDC.64 R16, c[0x0][0x3a8] ;  /* 0x0000ea00ff107b82 */ /* 0x000e740000000a00 */
[----:B------:R-:W-:-:S04]  /*03f0*/  @P0 VIADD R4, R4, 0x1 ;  /* 0x0000000104040836 */ /* 0x000fc80000000000 */
[----:B------:R-:W-:Y:S02]  /*0400*/  IMAD.MOV.U32 R9, RZ, RZ, R4 ;  /* 0x000000ffff097224 */ /* 0x000fe400078e0004 */
[----:B0-----:R-:W-:Y:S02]  /*0410*/  IMAD.MOV R7, RZ, RZ, -R5 ;  /* 0x000000ffff077224 */ /* 0x001fe400078e0a05 */
[----:B------:R-:W-:Y:S01]  /*0420*/  @!P3 IMAD.MOV R9, RZ, RZ, -R9 ;  /* 0x000000ffff09b224 */ /* 0x000fe200078e0a09 */
[----:B------:R-:W-:Y:S01]  /*0430*/  @!P1 LOP3.LUT R9, RZ, R3, RZ, 0x33, !PT ;  /* 0x00000003ff099212 */ /* 0x000fe200078e33ff */
[----:B------:R-:W-:Y:S02]  /*0440*/  IMAD R7, R7, R2, RZ ;  /* 0x0000000207077224 */ /* 0x000fe400078e02ff */
[----:B------:R-:W-:Y:S01]  /*0450*/  IMAD.MOV.U32 R4, RZ, RZ, RZ ;  /* 0x000000ffff047224 */ /* 0x000fe200078e00ff */
[----:B------:R-:W-:-:S03]  /*0460*/  IABS R14, R9 ;  /* 0x00000009000e7213 */ /* 0x000fc60000000000 */
[----:B------:R-:W-:-:S04]  /*0470*/  IMAD.HI.U32 R4, R5, R7, R4 ;  /* 0x0000000705047227 */ /* 0x000fc800078e0004 */
[----:B------:R-:W-:-:S04]  /*0480*/  IMAD.MOV.U32 R5, RZ, RZ, R14 ;  /* 0x000000ffff057224 */ /* 0x000fc800078e000e */
[----:B------:R-:W-:-:S04]  /*0490*/  IMAD.HI.U32 R7, R4, R5, RZ ;  /* 0x0000000504077227 */ /* 0x000fc800078e00ff */
[----:B------:R-:W-:-:S04]  /*04a0*/  IMAD.MOV R4, RZ, RZ, -R7 ;  /* 0x000000ffff047224 */ /* 0x000fc800078e0a07 */
[----:B------:R-:W-:-:S05]  /*04b0*/  IMAD R5, R2, R4, R5 ;  /* 0x0000000402057224 */ /* 0x000fca00078e0205 */
[----:B------:R-:W-:-:S13]  /*04c0*/  ISETP.GT.U32.AND P1, PT, R2, R5, PT ;  /* 0x000000050200720c */ /* 0x000fda0003f24070 */
[----:B------:R-:W-:Y:S02]  /*04d0*/  @!P1 IMAD.IADD R5, R5, 0x1, -R2 ;  /* 0x0000000105059824 */ /* 0x000fe400078e0a02 */
[----:B------:R-:W-:Y:S01]  /*04e0*/  @!P1 VIADD R7, R7, 0x1 ;  /* 0x0000000107079836 */ /* 0x000fe20000000000 */
[----:B------:R-:W-:Y:S02]  /*04f0*/  ISETP.NE.AND P1, PT, R0, RZ, PT ;  /* 0x000000ff0000720c */ /* 0x000fe40003f25270 */
[----:B------:R-:W-:Y:S02]  /*0500*/  ISETP.GE.U32.AND P0, PT, R5, R2, PT ;  /* 0x000000020500720c */ /* 0x000fe40003f06070 */
[----:B------:R-:W-:Y:S01]  /*0510*/  LOP3.LUT R2, R9, R0, RZ, 0x3c, !PT ;  /* 0x0000000009027212 */ /* 0x000fe200078e3cff */
[----:B------:R-:W0:Y:S03]  /*0520*/  LDC.64 R4, c[0x0][0x3b0] ;  /* 0x0000ec00ff047b82 */ /* 0x000e260000000a00 */
[----:B------:R-:W-:-:S07]  /*0530*/  ISETP.GE.AND P3, PT, R2, RZ, PT ;  /* 0x000000ff0200720c */ /* 0x000fce0003f66270 */
[----:B------:R-:W-:-:S04]  /*0540*/  @P0 VIADD R7, R7, 0x1 ;  /* 0x0000000107070836 */ /* 0x000fc80000000000 */
[----:B------:R-:W-:Y:S02]  /*0550*/  IMAD.MOV.U32 R2, RZ, RZ, R7 ;  /* 0x000000ffff027224 */ /* 0x000fe400078e0007 */
[----:B------:R-:W-:Y:S02]  /*0560*/  IMAD.MOV R7, RZ, RZ, -R9 ;  /* 0x000000ffff077224 */ /* 0x000fe400078e0a09 */
[----:B------:R-:W-:Y:S01]  /*0570*/  @!P3 IMAD.MOV R2, RZ, RZ, -R2 ;  /* 0x000000ffff02b224 */ /* 0x000fe200078e0a02 */
[----:B------:R-:W-:-:S05]  /*0580*/  @!P1 LOP3.LUT R2, RZ, R0, RZ, 0x33, !PT ;  /* 0x00000000ff029212 */ /* 0x000fca00078e33ff */
[----:B------:R-:W-:-:S04]  /*0590*/  IMAD.MOV R15, RZ, RZ, -R2 ;  /* 0x000000ffff0f7224 */ /* 0x000fc800078e0a02 */
[----:B------:R-:W-:Y:S02]  /*05a0*/  IMAD R15, R0, R15, R9 ;  /* 0x0000000f000f7224 */ /* 0x000fe400078e0209 */
[----:B------:R-:W-:Y:S02]  /*05b0*/  IMAD R0, R3, R7, R6 ;  /* 0x0000000703007224 */ /* 0x000fe400078e0206 */
[----:B----4-:R-:W-:Y:S02]  /*05c0*/  IMAD R7, R15, UR7, RZ ;  /* 0x000000070f077c24 */ /* 0x010fe4000f8e02ff */
[----:B------:R-:W-:Y:S02]  /*05d0*/  IMAD R9, R0, UR7, RZ ;  /* 0x0000000700097c24 */ /* 0x000fe4000f8e02ff */
[----:B0-----:R-:W-:Y:S02]  /*05e0*/  IMAD R5, R5, UR4, R0 ;  /* 0x0000000405057c24 */ /* 0x001fe4000f8e0200 */
[----:B------:R-:W-:-:S02]  /*05f0*/  IMAD R0, R2, UR5, R15 ;  /* 0x0000000502007c24 */ /* 0x000fc4000f8e020f */
[----:B------:R-:W-:Y:S02]  /*0600*/  IMAD R15, R4, UR4, R9 ;  /* 0x00000004040f7c24 */ /* 0x000fe4000f8e0209 */
[----:B-----5:R-:W-:Y:S02]  /*0610*/  IMAD R2, R2, UR10, R7 ;  /* 0x0000000a02027c24 */ /* 0x020fe4000f8e0207 */
[----:B------:R-:W-:Y:S02]  /*0620*/  IMAD R3, R0, R3, R5 ;  /* 0x0000000300037224 */ /* 0x000fe400078e0205 */
[----:B------:R-:W-:Y:S02]  /*0630*/  IMAD R5, R2, UR11, R15 ;  /* 0x0000000b02057c24 */ /* 0x000fe4000f8e020f */
[----:B------:R-:W-:Y:S02]  /*0640*/  IMAD.MOV.U32 R4, RZ, RZ, RZ ;  /* 0x000000ffff047224 */ /* 0x000fe400078e00ff */
[----:B-1----:R-:W-:-:S07]  /*0650*/  IMAD.WIDE R16, R3, 0x4, R16 ;  /* 0x0000000403107825 */ /* 0x002fce00078e0210 */
.L_x_14:
[----:B0-----:R-:W0:Y:S01]  /*0660*/  LDCU UR5, c[0x0][0x398] ;  /* 0x00007300ff0577ac */ /* 0x001e220008000800 */
[----:B------:R-:W-:Y:S02]  /*0670*/  IMAD.IADD R2, R7, 0x1, R4 ;  /* 0x0000000107027824 */ /* 0x000fe400078e0204 */
[----:B------:R-:W-:Y:S01]  /*0680*/  IMAD.MOV.U32 R20, RZ, RZ, RZ ;  /* 0x000000ffff147224 */ /* 0x000fe200078e00ff */
[----:B-1----:R-:W1:Y:S01]  /*0690*/  LDCU UR6, c[0x0][0x394] ;  /* 0x00007280ff0677ac */ /* 0x002e620008000800 */
[----:B0-----:R-:W-:Y:S01]  /*06a0*/  UISETP.GE.U32.AND UP0, UPT, UR5, 0x8, UPT ;  /* 0x000000080500788c */ /* 0x001fe2000bf06070 */
[----:B-1----:R-:W-:-:S04]  /*06b0*/  IMAD.U32 R3, RZ, RZ, UR6 ;  /* 0x00000006ff037e24 */ /* 0x002fc8000f8e00ff */
[C---:B------:R-:W-:Y:S02]  /*06c0*/  IMAD R0, R4.reuse, R3, RZ ;  /* 0x0000000304007224 */ /* 0x040fe400078e02ff */
[----:B------:R-:W-:-:S05]  /*06d0*/  VIADD R4, R4, 0x1 ;  /* 0x0000000104047836 */ /* 0x000fca0000000000 */
[----:B------:R-:W-:Y:S01]  /*06e0*/  ISETP.NE.AND P3, PT, R4, UR5, PT ;  /* 0x0000000504007c0c */ /* 0x000fe2000bf65270 */
[----:B--23--:R-:W-:-:S12]  /*06f0*/  BRA.U !UP0, `(.L_x_3) ;  /* 0x0000000508507547 */ /* 0x00cfd8000b800000 */
[----:B------:R-:W0:Y:S01]  /*0700*/  LDCU UR5, c[0x0][0x390] ;  /* 0x00007200ff0577ac */ /* 0x000e220008000800 */
[----:B------:R-:W-:Y:S01]  /*0710*/  IMAD.MOV.U32 R21, RZ, RZ, RZ ;  /* 0x000000ffff157224 */ /* 0x000fe200078e00ff */
[----:B0-----:R-:W-:-:S13]  /*0720*/  ISETP.GE.AND P1, PT, R2, UR5, PT ;  /* 0x0000000502007c0c */ /* 0x001fda000bf26270 */
.L_x_4:
[----:B-1----:R-:W-:Y:S01]  /*0730*/  IMAD.IADD R20, R9, 0x1, R21 ;  /* 0x0000000109147824 */ /* 0x002fe200078e0215 */
[----:B------:R-:W-:Y:S01]  /*0740*/  SHF.R.S32.HI R25, RZ, 0x1f, R5 ;  /* 0x0000001fff197819 */ /* 0x000fe20000011405 */
[----:B------:R-:W-:Y:S02]  /*0750*/  IMAD.U32 R3, RZ, RZ, UR14 ;  /* 0x0000000eff037e24 */ /* 0x000fe4000f8e00ff */
[----:B------:R-:W-:Y:S01]  /*0760*/  IMAD.MOV.U32 R23, RZ, RZ, RZ ;  /* 0x000000ffff177224 */ /* 0x000fe200078e00ff */
[----:B------:R-:W-:Y:S02]  /*0770*/  LOP3.LUT R14, R2, R20, RZ, 0xfc, !PT ;  /* 0x00000014020e7212 */ /* 0x000fe400078efcff */
[----:B------:R-:W-:-:S04]  /*0780*/  ISETP.GE.OR P0, PT, R20, R3, P1 ;  /* 0x000000031400720c */ /* 0x000fc80000f06670 */
[----:B------:R-:W-:-:S13]  /*0790*/  ISETP.LT.OR P0, PT, R14, RZ, P0 ;  /* 0x000000ff0e00720c */ /* 0x000fda0000701670 */
[----:B------:R-:W-:-:S05]  /*07a0*/  @!P0 IMAD.IADD R14, R0, 0x1, R21 ;  /* 0x00000001000e8824 */ /* 0x000fca00078e0215 */
[----:B------:R-:W-:-:S04]  /*07b0*/  @!P0 IADD3 R15, P4, PT, R5, R14, RZ ;  /* 0x0000000e050f8210 */ /* 0x000fc80007f9e0ff */
[----:B------:R-:W-:Y:S02]  /*07c0*/  @!P0 LEA.HI.X.SX32 R14, R14, R25, 0x1, P4 ;  /* 0x000000190e0e8211 */ /* 0x000fe400020f0eff */
[----:B------:R-:W-:-:S04]  /*07d0*/  @!P0 LEA R18, P4, R15, UR12, 0x2 ;  /* 0x0000000c0f128c11 */ /* 0x000fc8000f8810ff */
[----:B------:R-:W-:-:S05]  /*07e0*/  @!P0 LEA.HI.X R19, R15, UR13, R14, 0x2, P4 ;  /* 0x0000000d0f138c11 */ /* 0x000fca000a0f140e */
[----:B------:R0:W2:Y:S01]  /*07f0*/  @!P0 LDG.E R23, desc[UR8][R18.64] ;  /* 0x0000000812178981 */ /* 0x0000a2000c1e1900 */
[----:B------:R-:W-:Y:S01]  /*0800*/  VIADD R14, R20, 0x1 ;  /* 0x00000001140e7836 */ /* 0x000fe20000000000 */
[--C-:B------:R-:W-:Y:S02]  /*0810*/  SHF.R.S32.HI R15, RZ, 0x1f, R0.reuse ;  /* 0x0000001fff0f7819 */ /* 0x100fe40000011400 */
[----:B------:R-:W-:Y:S02]  /*0820*/  SHF.R.S32.HI R22, RZ, 0x1f, R21 ;  /* 0x0000001fff167819 */ /* 0x000fe40000011415 */
[----:B------:R-:W-:Y:S02]  /*0830*/  ISETP.GE.OR P0, PT, R14, R3, P1 ;  /* 0x000000030e00720c */ /* 0x000fe40000f06670 */
[----:B------:R-:W-:Y:S02]  /*0840*/  LOP3.LUT R14, R2, R14, RZ, 0xfc, !PT ;  /* 0x0000000e020e7212 */ /* 0x000fe400078efcff */
[----:B------:R-:W-:-:S02]  /*0850*/  IADD3 R24, P4, P5, R5, R21, R0 ;  /* 0x0000001505187210 */ /* 0x000fc40007d9e000 */
[----:B------:R-:W-:Y:S02]  /*0860*/  ISETP.LT.OR P0, PT, R14, RZ, P0 ;  /* 0x000000ff0e00720c */ /* 0x000fe40000701670 */
[----:B------:R-:W-:Y:S01]  /*0870*/  IADD3.X R15, PT, PT, R25, R22, R15, P4, P5 ;  /* 0x00000016190f7210 */ /* 0x000fe200027ea40f */
[----:B------:R-:W-:Y:S01]  /*0880*/  IMAD.MOV.U32 R25, RZ, RZ, RZ ;  /* 0x000000ffff197224 */ /* 0x000fe200078e00ff */
[----:B------:R-:W-:-:S04]  /*0890*/  LEA R14, P4, R24, UR12, 0x2 ;  /* 0x0000000c180e7c11 */ /* 0x000fc8000f8810ff */
[----:B------:R-:W-:Y:S01]  /*08a0*/  LEA.HI.X R15, R24, UR13, R15, 0x2, P4 ;  /* 0x0000000d180f7c11 */ /* 0x000fe2000a0f140f */
[----:B0-----:R-:W-:Y:S01]  /*08b0*/  VIADD R18, R20, 0x2 ;  /* 0x0000000214127836 */ /* 0x001fe20000000000 */
[----:B--2---:R0:W-:Y:S04]  /*08c0*/  STG.E desc[UR8][R16.64], R23 ;  /* 0x0000001710007986 */ /* 0x0041e8000c101908 */
[----:B------:R-:W2:Y:S01]  /*08d0*/  @!P0 LDG.E R25, desc[UR8][R14.64+0x4] ;  /* 0x000004080e198981 */ /* 0x000ea2000c1e1900 */
[----:B------:R-:W-:Y:S01]  /*08e0*/  ISETP.GE.OR P0, PT, R18, R3, P1 ;  /* 0x000000031200720c */ /* 0x000fe20000f06670 */
[----:B------:R-:W-:Y:S01]  /*08f0*/  IMAD.MOV.U32 R27, RZ, RZ, RZ ;  /* 0x000000ffff1b7224 */ /* 0x000fe200078e00ff */
[----:B------:R-:W-:-:S04]  /*0900*/  LOP3.LUT R18, R2, R18, RZ, 0xfc, !PT ;  /* 0x0000001202127212 */ /* 0x000fc800078efcff */
[----:B------:R-:W-:Y:S01]  /*0910*/  ISETP.LT.OR P0, PT, R18, RZ, P0 ;  /* 0x000000ff1200720c */ /* 0x000fe20000701670 */
[----:B------:R-:W-:-:S04]  /*0920*/  IMAD.WIDE R18, R13, 0x4, R16 ;  /* 0x000000040d127825 */ /* 0x000fc800078e0210 */
[----:B------:R-:W-:Y:S01]  /*0930*/  VIADD R22, R20, 0x3 ;  /* 0x0000000314167836 */ /* 0x000fe20000000000 */
[----:B--2---:R1:W-:Y:S07]  /*0940*/  STG.E desc[UR8][R18.64], R25 ;  /* 0x0000001912007986 */ /* 0x0043ee000c101908 */
[----:B------:R-:W2:Y:S01]  /*0950*/  @!P0 LDG.E R27, desc[UR8][R14.64+0x8] ;  /* 0x000008080e1b8981 */ /* 0x000ea2000c1e1900 */
[----:B------:R-:W-:Y:S01]  /*0960*/  ISETP.GE.OR P0, PT, R22, R3, P1 ;  /* 0x000000031600720c */ /* 0x000fe20000f06670 */
[----:B0-----:R-:W-:Y:S01]  /*0970*/  IMAD.WIDE R16, R13, 0x4, R18 ;  /* 0x000000040d107825 */ /* 0x001fe200078e0212 */
[----:B------:R-:W-:-:S03]  /*0980*/  LOP3.LUT R22, R2, R22, RZ, 0xfc, !PT ;  /* 0x0000001602167212 */ /* 0x000fc600078efcff */
[----:B------:R-:W-:Y:S01]  /*0990*/  IMAD.MOV.U32 R23, RZ, RZ, RZ ;  /* 0x000000ffff177224 */ /* 0x000fe200078e00ff */
[----:B------:R-:W-:Y:S01]  /*09a0*/  ISETP.LT.OR P0, PT, R22, RZ, P0 ;  /* 0x000000ff1600720c */ /* 0x000fe20000701670 */
[----:B------:R-:W-:Y:S01]  /*09b0*/  VIADD R22, R20, 0x4 ;  /* 0x0000000414167836 */ /* 0x000fe20000000000 */
[----:B--2---:R0:W-:Y:S11]  /*09c0*/  STG.E desc[UR8][R16.64], R27 ;  /* 0x0000001b10007986 */ /* 0x0041f6000c101908 */
[----:B------:R-:W2:Y:S01]  /*09d0*/  @!P0 LDG.E R23, desc[UR8][R14.64+0xc] ;  /* 0x00000c080e178981 */ /* 0x000ea2000c1e1900 */
[----:B------:R-:W-:Y:S01]  /*09e0*/  ISETP.GE.OR P0, PT, R22, R3, P1 ;  /* 0x000000031600720c */ /* 0x000fe20000f06670 */
[----:B-1----:R-:W-:Y:S01]  /*09f0*/  IMAD.WIDE R18, R13, 0x4, R16 ;  /* 0x000000040d127825 */ /* 0x002fe200078e0210 */
[----:B------:R-:W-:-:S03]  /*0a00*/  LOP3.LUT R22, R2, R22, RZ, 0xfc, !PT ;  /* 0x0000001602167212 */ /* 0x000fc600078efcff */
[----:B------:R-:W-:Y:S01]  /*0a10*/  IMAD.MOV.U32 R25, RZ, RZ, RZ ;  /* 0x000000ffff197224 */ /* 0x000fe200078e00ff */
[----:B------:R-:W-:Y:S01]  /*0a20*/  ISETP.LT.OR P0, PT, R22, RZ, P0 ;  /* 0x000000ff1600720c */ /* 0x000fe20000701670 */
[----:B------:R-:W-:Y:S01]  /*0a30*/  VIADD R22, R20, 0x5 ;  /* 0x0000000514167836 */ /* 0x000fe20000000000 */
[----:B--2---:R1:W-:Y:S11]  /*0a40*/  STG.E desc[UR8][R18.64], R23 ;  /* 0x0000001712007986 */ /* 0x0043f6000c101908 */
        /* <DEDUP_REMOVED lines=18> */
[----:B------:R-:W-:Y:S01]  /*0b70*/  IMAD.WIDE R22, R13, 0x4, R18 ;  /* 0x000000040d167825 */ /* 0x000fe200078e0212 */
[----:B------:R-:W-:-:S04]  /*0b80*/  LOP3.LUT R20, R2, R20, RZ, 0xfc, !PT ;  /* 0x0000001402147212 */ /* 0x000fc800078efcff */
[----:B------:R-:W-:Y:S01]  /*0b90*/  ISETP.LT.OR P0, PT, R20, RZ, P0 ;  /* 0x000000ff1400720c */ /* 0x000fe20000701670 */
[----:B------:R-:W-:Y:S01]  /*0ba0*/  IMAD.MOV.U32 R20, RZ, RZ, RZ ;  /* 0x000000ffff147224 */ /* 0x000fe200078e00ff */
[----:B--2---:R1:W-:Y:S11]  /*0bb0*/  STG.E desc[UR8][R22.64], R29 ;  /* 0x0000001d16007986 */ /* 0x0043f6000c101908 */
[----:B------:R-:W2:Y:S01]  /*0bc0*/  @!P0 LDG.E R20, desc[UR8][R14.64+0x1c] ;  /* 0x00001c080e148981 */ /* 0x000ea2000c1e1900 */
[----:B0-----:R-:W-:-:S04]  /*0bd0*/  IMAD.WIDE R24, R13, 0x4, R22 ;  /* 0x000000040d187825 */ /* 0x001fc800078e0216 */
[----:B------:R-:W-:Y:S02]  /*0be0*/  VIADD R21, R21, 0x8 ;  /* 0x0000000815157836 */ /* 0x000fe40000000000 */
[----:B------:R-:W-:-:S03]  /*0bf0*/  IMAD.WIDE R16, R13, 0x4, R24 ;  /* 0x000000040d107825 */ /* 0x000fc600078e0218 */
[----:B------:R-:W-:Y:S01]  /*0c00*/  ISETP.NE.AND P0, PT, R21, R8, PT ;  /* 0x000000081500720c */ /* 0x000fe20003f05270 */
[----:B--2---:R1:W-:-:S12]  /*0c10*/  STG.E desc[UR8][R24.64], R20 ;  /* 0x0000001418007986 */ /* 0x0043d8000c101908 */
[----:B------:R-:W-:Y:S05]  /*0c20*/  @P0 BRA `(.L_x_4) ;  /* 0xfffffff800c00947 */ /* 0x000fea000383ffff */
[----:B-1----:R-:W-:-:S07]  /*0c30*/  IMAD.MOV.U32 R20, RZ, RZ, R8 ;  /* 0x000000ffff147224 */ /* 0x002fce00078e0008 */
.L_x_3:
[----:B------:R-:W0:Y:S02]  /*0c40*/  LDCU UR5, c[0x0][0x398] ;  /* 0x00007300ff0577ac */ /* 0x000e240008000800 */
[----:B0-----:R-:W-:-:S04]  /*0c50*/  ULOP3.LUT UR5, UR5, 0x7, URZ, 0xc0, !UPT ;  /* 0x0000000705057892 */ /* 0x001fc8000f8ec0ff */
[----:B------:R-:W-:-:S09]  /*0c60*/  UISETP.NE.AND UP0, UPT, UR5, URZ, UPT ;  /* 0x000000ff0500728c */ /* 0x000fd2000bf05270 */
[----:B------:R-:W-:Y:S05]  /*0c70*/  BRA.U !UP0, `(.L_x_5) ;  /* 0x0000000508cc7547 */ /* 0x000fea000b800000 */
[----:B------:R-:W-:Y:S05]  /*0c80*/  @!P2 BRA `(.L_x_6) ;  /* 0x0000000000cca947 */ /* 0x000fea0003800000 */
[----:B------:R-:W0:Y:S01]  /*0c90*/  LDCU UR5, c[0x0][0x390] ;  /* 0x00007200ff0577ac */ /* 0x000e220008000800 */
[----:B------:R-:W-:Y:S01]  /*0ca0*/  IMAD.IADD R21, R9, 0x1, R20 ;  /* 0x0000000109157824 */ /* 0x000fe200078e0214 */
[----:B------:R-:W-:Y:S01]  /*0cb0*/  SHF.R.S32.HI R23, RZ, 0x1f, R5 ;  /* 0x0000001fff177819 */ /* 0x000fe20000011405 */
[----:B------:R-:W-:Y:S01]  /*0cc0*/  IMAD.MOV.U32 R25, RZ, RZ, RZ ;  /* 0x000000ffff197224 */ /* 0x000fe200078e00ff */
[----:B------:R-:W1:Y:S02]  /*0cd0*/  LDCU.64 UR6, c[0x0][0x388] ;  /* 0x00007100ff0677ac */ /* 0x000e640008000a00 */
[C---:B------:R-:W-:Y:S02]  /*0ce0*/  LOP3.LUT R14, R2.reuse, R21, RZ, 0xfc, !PT ;  /* 0x00000015020e7212 */ /* 0x040fe400078efcff */
[----:B0-----:R-:W-:-:S04]  /*0cf0*/  ISETP.GE.AND P0, PT, R2, UR5, PT ;  /* 0x0000000502007c0c */ /* 0x001fc8000bf06270 */
[----:B------:R-:W-:-:S04]  /*0d00*/  ISETP.GE.OR P1, PT, R21, R3, P0 ;  /* 0x000000031500720c */ /* 0x000fc80000726670 */
[----:B------:R-:W-:-:S13]  /*0d10*/  ISETP.LT.OR P1, PT, R14, RZ, P1 ;  /* 0x000000ff0e00720c */ /* 0x000fda0000f21670 */
[----:B------:R-:W-:-:S05]  /*0d20*/  @!P1 IMAD.IADD R14, R0, 0x1, R20 ;  /* 0x00000001000e9824 */ /* 0x000fca00078e0214 */
[----:B------:R-:W-:-:S04]  /*0d30*/  @!P1 IADD3 R15, P4, PT, R5, R14, RZ ;  /* 0x0000000e050f9210 */ /* 0x000fc80007f9e0ff */
[----:B------:R-:W-:Y:S02]  /*0d40*/  @!P1 LEA.HI.X.SX32 R14, R14, R23, 0x1, P4 ;  /* 0x000000170e0e9211 */ /* 0x000fe400020f0eff */
[----:B-1----:R-:W-:-:S04]  /*0d50*/  @!P1 LEA R18, P4, R15, UR6, 0x2 ;  /* 0x000000060f129c11 */ /* 0x002fc8000f8810ff */
[----:B------:R-:W-:-:S05]  /*0d60*/  @!P1 LEA.HI.X R19, R15, UR7, R14, 0x2, P4 ;  /* 0x000000070f139c11 */ /* 0x000fca000a0f140e */
[----:B------:R0:W2:Y:S01]  /*0d70*/  @!P1 LDG.E R25, desc[UR8][R18.64] ;  /* 0x0000000812199981 */ /* 0x0000a2000c1e1900 */
[C---:B------:R-:W-:Y:S01]  /*0d80*/  VIADD R14, R21.reuse, 0x1 ;  /* 0x00000001150e7836 */ /* 0x040fe20000000000 */
[--C-:B------:R-:W-:Y:S01]  /*0d90*/  SHF.R.S32.HI R22, RZ, 0x1f, R0.reuse ;  /* 0x0000001fff167819 */ /* 0x100fe20000011400 */
[----:B------:R-:W-:Y:S02]  /*0da0*/  VIADD R15, R21, 0x1 ;  /* 0x00000001150f7836 */ /* 0x000fe40000000000 */
[----:B------:R-:W-:Y:S01]  /*0db0*/  IMAD.MOV.U32 R27, RZ, RZ, RZ ;  /* 0x000000ffff1b7224 */ /* 0x000fe200078e00ff */
[----:B------:R-:W-:Y:S02]  /*0dc0*/  ISETP.GE.OR P1, PT, R14, R3, P0 ;  /* 0x000000030e00720c */ /* 0x000fe40000726670 */
[----:B------:R-:W-:Y:S02]  /*0dd0*/  LOP3.LUT R14, R2, R15, RZ, 0xfc, !PT ;  /* 0x0000000f020e7212 */ /* 0x000fe400078efcff */
[----:B------:R-:W-:-:S02]  /*0de0*/  IADD3 R15, P4, P5, R5, R20, R0 ;  /* 0x00000014050f7210 */ /* 0x000fc40007d9e000 */
[----:B------:R-:W-:Y:S02]  /*0df0*/  ISETP.LT.OR P1, PT, R14, RZ, P1 ;  /* 0x000000ff0e00720c */ /* 0x000fe40000f21670 */
[----:B------:R-:W-:Y:S02]  /*0e00*/  IADD3.X R22, PT, PT, R23, RZ, R22, P4, P5 ;  /* 0x000000ff17167210 */ /* 0x000fe400027ea416 */
[----:B------:R-:W-:-:S04]  /*0e10*/  LEA R14, P4, R15, UR6, 0x2 ;  /* 0x000000060f0e7c11 */ /* 0x000fc8000f8810ff */
[----:B------:R-:W-:Y:S01]  /*0e20*/  LEA.HI.X R15, R15, UR7, R22, 0x2, P4 ;  /* 0x000000070f0f7c11 */ /* 0x000fe2000a0f1416 */
[----:B0-----:R-:W-:Y:S01]  /*0e30*/  VIADD R18, R21, 0x2 ;  /* 0x0000000215127836 */ /* 0x001fe20000000000 */
[----:B--2---:R0:W-:Y:S04]  /*0e40*/  STG.E desc[UR8][R16.64], R25 ;  /* 0x0000001910007986 */ /* 0x0041e8000c101908 */
[----:B------:R-:W2:Y:S01]  /*0e50*/  @!P1 LDG.E R27, desc[UR8][R14.64+0x4] ;  /* 0x000004080e1b9981 */ /* 0x000ea2000c1e1900 */
[----:B------:R-:W-:Y:S01]  /*0e60*/  ISETP.GE.OR P1, PT, R18, R3, P0 ;  /* 0x000000031200720c */ /* 0x000fe20000726670 */
[----:B------:R-:W-:Y:S01]  /*0e70*/  IMAD.WIDE R22, R13, 0x4, R16 ;  /* 0x000000040d167825 */ /* 0x000fe200078e0210 */
[----:B------:R-:W-:-:S03]  /*0e80*/  LOP3.LUT R18, R2, R18, RZ, 0xfc, !PT ;  /* 0x0000001202127212 */ /* 0x000fc600078efcff */
[----:B------:R-:W-:Y:S01]  /*0e90*/  IMAD.MOV.U32 R29, RZ, RZ, RZ ;  /* 0x000000ffff1d7224 */ /* 0x000fe200078e00ff */
[----:B------:R-:W-:Y:S01]  /*0ea0*/  ISETP.LT.OR P1, PT, R18, RZ, P1 ;  /* 0x000000ff1200720c */ /* 0x000fe20000f21670 */
[----:B--2---:R1:W-:-:S12]  /*0eb0*/  STG.E desc[UR8][R22.64], R27 ;  /* 0x0000001b16007986 */ /* 0x0043d8000c101908 */
[----:B------:R-:W2:Y:S01]  /*0ec0*/  @!P1 LDG.E R29, desc[UR8][R14.64+0x8] ;  /* 0x000008080e1d9981 */ /* 0x000ea2000c1e1900 */
[----:B------:R-:W-:Y:S01]  /*0ed0*/  VIADD R21, R21, 0x3 ;  /* 0x0000000315157836 */ /* 0x000fe20000000000 */
[----:B------:R-:W-:Y:S01]  /*0ee0*/  BSSY.RECONVERGENT B1, `(.L_x_7) ;  /* 0x000000a000017945 */ /* 0x000fe20003800200 */
[----:B0-----:R-:W-:-:S03]  /*0ef0*/  IMAD.WIDE R16, R13, 0x4, R22 ;  /* 0x000000040d107825 */ /* 0x001fc600078e0216 */
[----:B------:R-:W-:Y:S02]  /*0f00*/  ISETP.GE.OR P0, PT, R21, R3, P0 ;  /* 0x000000031500720c */ /* 0x000fe40000706670 */
[----:B------:R-:W-:Y:S01]  /*0f10*/  LOP3.LUT R21, R2, R21, RZ, 0xfc, !PT ;  /* 0x0000001502157212 */ /* 0x000fe200078efcff */
[----:B------:R-:W-:-:S03]  /*0f20*/  IMAD.WIDE R18, R13, 0x4, R16 ;  /* 0x000000040d127825 */ /* 0x000fc600078e0210 */
[----:B------:R-:W-:Y:S01]  /*0f30*/  ISETP.LT.OR P0, PT, R21, RZ, P0 ;  /* 0x000000ff1500720c */ /* 0x000fe20000701670 */
[----:B------:R-:W-:Y:S01]  /*0f40*/  IMAD.MOV.U32 R21, RZ, RZ, RZ ;  /* 0x000000ffff157224 */ /* 0x000fe200078e00ff */
[----:B--2---:R1:W-:Y:S11]  /*0f50*/  STG.E desc[UR8][R16.64], R29 ;  /* 0x0000001d10007986 */ /* 0x0043f6000c101908 */
[----:B------:R-:W-:Y:S05]  /*0f60*/  @P0 BRA `(.L_x_8) ;  /* 0x0000000000040947 */ /* 0x000fea0003800000 */
[----:B------:R0:W5:Y:S02]  /*0f70*/  LDG.E R21, desc[UR8][R14.64+0xc] ;  /* 0x00000c080e157981 */ /* 0x000164000c1e1900 */
.L_x_8:
[----:B------:R-:W-:Y:S05]  /*0f80*/  BSYNC.RECONVERGENT B1 ;  /* 0x0000000000017941 */ /* 0x000fea0003800200 */
.L_x_7:
[----:B-----5:R2:W-:Y:S01]  /*0f90*/  STG.E desc[UR8][R18.64], R21 ;  /* 0x0000001512007986 */ /* 0x0205e2000c101908 */
[----:B------:R-:W-:Y:S02]  /*0fa0*/  VIADD R20, R20, 0x4 ;  /* 0x0000000414147836 */ /* 0x000fe40000000000 */
[----:B-1----:R-:W-:-:S07]  /*0fb0*/  IMAD.WIDE R16, R13, 0x4, R18 ;  /* 0x000000040d107825 */ /* 0x002fce00078e0212 */
.L_x_6:
[----:B------:R-:W-:-:S13]  /*0fc0*/  ISETP.NE.AND P0, PT, R10, RZ, PT ;  /* 0x000000ff0a00720c */ /* 0x000fda0003f05270 */
[----:B------:R-:W-:Y:S05]  /*0fd0*/  @!P0 BRA `(.L_x_5) ;  /* 0x0000000000f48947 */ /* 0x000fea0003800000 */
[----:B------:R-:W-:-:S13]  /*0fe0*/  ISETP.NE.AND P0, PT, R10, 0x1, PT ;  /* 0x000000010a00780c */ /* 0x000fda0003f05270 */
[----:B------:R-:W-:Y:S05]  /*0ff0*/  @!P0 BRA `(.L_x_9) ;  /* 0x0000000000908947 */ /* 0x000fea0003800000 */
[----:B------:R-:W1:Y:S01]  /*1000*/  LDCU UR5, c[0x0][0x390] ;  /* 0x00007200ff0577ac */ /* 0x000e620008000800 */
[----:B--2---:R-:W-:Y:S01]  /*1010*/  IMAD.IADD R18, R9, 0x1, R20 ;  /* 0x0000000109127824 */ /* 0x004fe200078e0214 */
[----:B------:R-:W-:Y:S01]  /*1020*/  SHF.R.S32.HI R21, RZ, 0x1f, R5 ;  /* 0x0000001fff157819 */ /* 0x000fe20000011405 */
[----:B------:R-:W-:-:S03]  /*1030*/  IMAD.MOV.U32 R23, RZ, RZ, RZ ;  /* 0x000000ffff177224 */ /* 0x000fc600078e00ff */
[C---:B0-----:R-:W-:Y:S02]  /*1040*/  LOP3.LUT R14, R2.reuse, R18, RZ, 0xfc, !PT ;  /* 0x00000012020e7212 */ /* 0x041fe400078efcff */
[----:B-1----:R-:W-:-:S04]  /*1050*/  ISETP.GE.AND P0, PT, R2, UR5, PT ;  /* 0x0000000502007c0c */ /* 0x002fc8000bf06270 */
[----:B------:R-:W-:-:S04]  /*1060*/  ISETP.GE.OR P1, PT, R18, R3, P0 ;  /* 0x000000031200720c */ /* 0x000fc80000726670 */
[----:B------:R-:W-:-:S13]  /*1070*/  ISETP.LT.OR P1, PT, R14, RZ, P1 ;  /* 0x000000ff0e00720c */ /* 0x000fda0000f21670 */
[----:B------:R-:W0:Y:S01]  /*1080*/  @!P1 LDC.64 R14, c[0x0][0x388] ;  /* 0x0000e200ff0e9b82 */ /* 0x000e220000000a00 */
[----:B------:R-:W-:-:S05]  /*1090*/  @!P1 IMAD.IADD R22, R0, 0x1, R20 ;  /* 0x0000000100169824 */ /* 0x000fca00078e0214 */
[----:B------:R-:W-:-:S04]  /*10a0*/  @!P1 IADD3 R19, P4, PT, R5, R22, RZ ;  /* 0x0000001605139210 */ /* 0x000fc80007f9e0ff */
[----:B------:R-:W-:Y:S02]  /*10b0*/  @!P1 LEA.HI.X.SX32 R22, R22, R21, 0x1, P4 ;  /* 0x0000001516169211 */ /* 0x000fe400020f0eff */
[----:B0-----:R-:W-:-:S04]  /*10c0*/  @!P1 LEA R14, P4, R19, R14, 0x2 ;  /* 0x0000000e130e9211 */ /* 0x001fc800078810ff */
[----:B------:R-:W-:-:S05]  /*10d0*/  @!P1 LEA.HI.X R15, R19, R15, R22, 0x2, P4 ;  /* 0x0000000f130f9211 */ /* 0x000fca00020f1416 */
[----:B------:R-:W2:Y:S01]  /*10e0*/  @!P1 LDG.E R23, desc[UR8][R14.64] ;  /* 0x000000080e179981 */ /* 0x000ea2000c1e1900 */
[----:B------:R-:W-:Y:S01]  /*10f0*/  VIADD R18, R18, 0x1 ;  /* 0x0000000112127836 */ /* 0x000fe20000000000 */
[----:B------:R-:W-:Y:S01]  /*1100*/  BSSY.RECONVERGENT B1, `(.L_x_10) ;  /* 0x0000010000017945 */ /* 0x000fe20003800200 */
[----:B------:R-:W-:-:S03]  /*1110*/  IMAD.MOV.U32 R25, RZ, RZ, RZ ;  /* 0x000000ffff197224 */ /* 0x000fc600078e00ff */
[----:B------:R-:W-:Y:S02]  /*1120*/  ISETP.GE.OR P0, PT, R18, R3, P0 ;  /* 0x000000031200720c */ /* 0x000fe40000706670 */
[----:B------:R-:W-:-:S04]  /*1130*/  LOP3.LUT R18, R2, R18, RZ, 0xfc, !PT ;  /* 0x0000001202127212 */ /* 0x000fc800078efcff */
[----:B------:R-:W-:Y:S01]  /*1140*/  ISETP.LT.OR P0, PT, R18, RZ, P0 ;  /* 0x000000ff1200720c */ /* 0x000fe20000701670 */
[----:B------:R-:W-:Y:S01]  /*1150*/  IMAD.WIDE R18, R13, 0x4, R16 ;  /* 0x000000040d127825 */ /* 0x000fe200078e0210 */
[----:B--2---:R0:W-:Y:S11]  /*1160*/  STG.E desc[UR8][R16.64], R23 ;  /* 0x0000001710007986 */ /* 0x0041f6000c101908 */
[----:B------:R-:W-:Y:S05]  /*1170*/  @P0 BRA `(.L_x_11) ;  /* 0x0000000000200947 */ /* 0x000fea0003800000 */
[----:B------:R-:W1:Y:S01]  /*1180*/  LDCU.64 UR6, c[0x0][0x388] ;  /* 0x00007100ff0677ac */ /* 0x000e620008000a00 */
[----:B------:R-:W-:Y:S02]  /*1190*/  SHF.R.S32.HI R15, RZ, 0x1f, R0 ;  /* 0x0000001fff0f7819 */ /* 0x000fe40000011400 */
[----:B------:R-:W-:Y:S02]  /*11a0*/  SHF.R.S32.HI R14, RZ, 0x1f, R20 ;  /* 0x0000001fff0e7819 */ /* 0x000fe40000011414 */
[----:B0-----:R-:W-:-:S04]  /*11b0*/  IADD3 R16, P0, P1, R5, R20, R0 ;  /* 0x0000001405107210 */ /* 0x001fc8000791e000 */
[----:B------:R-:W-:Y:S02]  /*11c0*/  IADD3.X R21, PT, PT, R21, R14, R15, P0, P1 ;  /* 0x0000000e15157210 */ /* 0x000fe400007e240f */
[----:B-1----:R-:W-:-:S04]  /*11d0*/  LEA R14, P0, R16, UR6, 0x2 ;  /* 0x00000006100e7c11 */ /* 0x002fc8000f8010ff */
[----:B------:R-:W-:-:S05]  /*11e0*/  LEA.HI.X R15, R16, UR7, R21, 0x2, P0 ;  /* 0x00000007100f7c11 */ /* 0x000fca00080f1415 */
[----:B------:R1:W5:Y:S04]  /*11f0*/  LDG.E R25, desc[UR8][R14.64+0x4] ;  /* 0x000004080e197981 */ /* 0x000368000c1e1900 */
.L_x_11:
[----:B------:R-:W-:Y:S05]  /*1200*/  BSYNC.RECONVERGENT B1 ;  /* 0x0000000000017941 */ /* 0x000fea0003800200 */
.L_x_10:
[----:B-----5:R3:W-:Y:S01]  /*1210*/  STG.E desc[UR8][R18.64], R25 ;  /* 0x0000001912007986 */ /* 0x0207e2000c101908 */
[----:B0-----:R-:W-:-:S04]  /*1220*/  IMAD.WIDE R16, R13, 0x4, R18 ;  /* 0x000000040d107825 */ /* 0x001fc800078e0212 */
[----:B------:R-:W-:-:S07]  /*1230*/  VIADD R20, R20, 0x2 ;  /* 0x0000000214147836 */ /* 0x000fce0000000000 */
.L_x_9:
[----:B------:R-:W4:Y:S02]  /*1240*/  LDCU UR5, c[0x0][0x398] ;  /* 0x00007300ff0577ac */ /* 0x000f240008000800 */
[----:B----4-:R-:W-:-:S09]  /*1250*/  ULOP3.LUT UP0, URZ, UR5, 0x1, URZ, 0xc0, !UPT ;  /* 0x0000000105ff7892 */ /* 0x010fd2000f80c0ff */
[----:B------:R-:W-:Y:S05]  /*1260*/  BRA.U !UP0, `(.L_x_5) ;  /* 0x0000000108507547 */ /* 0x000fea000b800000 */
[----:B------:R-:W4:Y:S01]  /*1270*/  LDCU UR5, c[0x0][0x390] ;  /* 0x00007200ff0577ac */ /* 0x000f220008000800 */
[----:B01----:R-:W-:Y:S01]  /*1280*/  IMAD.IADD R14, R9, 0x1, R20 ;  /* 0x00000001090e7824 */ /* 0x003fe200078e0214 */
[----:B------:R-:W-:Y:S04]  /*1290*/  BSSY.RECONVERGENT B1, `(.L_x_12) ;  /* 0x000000f000017945 */ /* 0x000fe80003800200 */
[----:B------:R-:W-:Y:S01]  /*12a0*/  ISETP.GE.AND P0, PT, R14, R3, PT ;  /* 0x000000030e00720c */ /* 0x000fe20003f06270 */
[----:B------:R-:W-:Y:S01]  /*12b0*/  IMAD.MOV.U32 R3, RZ, RZ, RZ ;  /* 0x000000ffff037224 */ /* 0x000fe200078e00ff */
[C---:B------:R-:W-:Y:S02]  /*12c0*/  LOP3.LUT R14, R2.reuse, R14, RZ, 0xfc, !PT ;  /* 0x0000000e020e7212 */ /* 0x040fe400078efcff */
[----:B----4-:R-:W-:-:S04]  /*12d0*/  ISETP.GE.OR P0, PT, R2, UR5, P0 ;  /* 0x0000000502007c0c */ /* 0x010fc80008706670 */
[----:B------:R-:W-:-:S13]  /*12e0*/  ISETP.LT.OR P0, PT, R14, RZ, P0 ;  /* 0x000000ff0e00720c */ /* 0x000fda0000701670 */
[----:B------:R-:W-:Y:S05]  /*12f0*/  @P0 BRA `(.L_x_13) ;  /* 0x0000000000200947 */ /* 0x000fea0003800000 */
[----:B------:R-:W0:Y:S01]  /*1300*/  LDCU.64 UR6, c[0x0][0x388] ;  /* 0x00007100ff0677ac */ /* 0x000e220008000a00 */
[----:B------:R-:W-:Y:S01]  /*1310*/  IMAD.IADD R0, R0, 0x1, R20 ;  /* 0x0000000100007824 */ /* 0x000fe200078e0214 */
[----:B------:R-:W-:-:S04]  /*1320*/  SHF.R.S32.HI R15, RZ, 0x1f, R5 ;  /* 0x0000001fff0f7819 */ /* 0x000fc80000011405 */
[----:B------:R-:W-:-:S04]  /*1330*/  IADD3 R3, P0, PT, R5, R0, RZ ;  /* 0x0000000005037210 */ /* 0x000fc80007f1e0ff */
[----:B------:R-:W-:Y:S02]  /*1340*/  LEA.HI.X.SX32 R0, R0, R15, 0x1, P0 ;  /* 0x0000000f00007211 */ /* 0x000fe400000f0eff */
[----:B0-----:R-:W-:-:S04]  /*1350*/  LEA R2, P0, R3, UR6, 0x2 ;  /* 0x0000000603027c11 */ /* 0x001fc8000f8010ff */
[----:B------:R-:W-:-:S06]  /*1360*/  LEA.HI.X R3, R3, UR7, R0, 0x2, P0 ;  /* 0x0000000703037c11 */ /* 0x000fcc00080f1400 */
[----:B------:R0:W5:Y:S03]  /*1370*/  LDG.E R3, desc[UR8][R2.64] ;  /* 0x0000000802037981 */ /* 0x000166000c1e1900 */
.L_x_13:
[----:B------:R-:W-:Y:S05]  /*1380*/  BSYNC.RECONVERGENT B1 ;  /* 0x0000000000017941 */ /* 0x000fea0003800200 */
.L_x_12:
[----:B-----5:R1:W-:Y:S02]  /*1390*/  STG.E desc[UR8][R16.64], R3 ;  /* 0x0000000310007986 */ /* 0x0203e4000c101908 */
[----:B-1----:R-:W-:-:S07]  /*13a0*/  IMAD.WIDE R16, R13, 0x4, R16 ;  /* 0x000000040d107825 */ /* 0x002fce00078e0210 */
.L_x_5:
[----:B------:R-:W-:Y:S05]  /*13b0*/  @P3 BRA `(.L_x_14) ;  /* 0xfffffff000a83947 */ /* 0x000fea000383ffff */
[----:B------:R-:W4:Y:S01]  /*13c0*/  LDCU UR5, c[0x0][0x380] ;  /* 0x00007000ff0577ac */ /* 0x000f220008000800 */
[----:B------:R-:W-:-:S05]  /*13d0*/  IMAD.IADD R6, R11, 0x1, R6 ;  /* 0x000000010b067824 */ /* 0x000fca00078e0206 */
[----:B----4-:R-:W-:-:S13]  /*13e0*/  ISETP.GE.AND P0, PT, R6, UR5, PT ;  /* 0x0000000506007c0c */ /* 0x010fda000bf06270 */
[----:B------:R-:W-:Y:S05]  /*13f0*/  @!P0 BRA `(.L_x_15) ;  /* 0xffffffec00748947 */ /* 0x000fea000383ffff */
.L_x_2:
[----:B------:R-:W-:Y:S05]  /*1400*/  BSYNC.RECONVERGENT B0 ;  /* 0x0000000000007941 */ /* 0x000fea0003800200 */
.L_x_1:
[----:B------:R-:W4:Y:S01]  /*1410*/  LDC R0, c[0x0][0x3b8] ;  /* 0x0000ee00ff007b82 */ /* 0x000f220000000800 */
[----:B------:R-:W-:-:S06]  /*1420*/  UIADD3 UR5, UPT, UPT, UR4, 0x1, URZ ;  /* 0x0000000104057890 */ /* 0x000fcc000fffe0ff */
[----:B----4-:R-:W-:-:S13]  /*1430*/  ISETP.NE.AND P0, PT, R0, UR5, PT ;  /* 0x0000000500007c0c */ /* 0x010fda000bf05270 */
[----:B------:R-:W-:Y:S05]  /*1440*/  @!P0 EXIT ;  /* 0x000000000000894d */ /* 0x000fea0003800000 */
[----:B------:R-:W-:Y:S01]  /*1450*/  UMOV UR4, UR5 ;  /* 0x0000000500047c82 */ /* 0x000fe20008000000 */
[----:B------:R-:W-:Y:S05]  /*1460*/  BRA `(.L_x_16) ;  /* 0xffffffec003c7947 */ /* 0x000fea000383ffff */
.L_x_17:
        /* <DEDUP_REMOVED lines=9> */
.L_x_60:


//--------------------- .text.im2col_gpu_kernel   --------------------------
	.section	.text.im2col_gpu_kernel,"ax",@progbits
	.align	128
        .global         im2col_gpu_kernel
        .type           im2col_gpu_kernel,@function
        .size           im2col_gpu_kernel,(.L_x_61 - im2col_gpu_kernel)
        .other          im2col_gpu_kernel,@"STO_CUDA_ENTRY STV_DEFAULT"
im2col_gpu_kernel:
.text.im2col_gpu_kernel:
[----:B------:R-:W-:Y:S01]  /*0000*/  LDC R1, c[0x0][0x37c] ;  /* 0x0000df00ff017b82 */ /* 0x000fe20000000800 */
[----:B------:R-:W0:Y:S07]  /*0010*/  S2R R0, SR_TID.X ;  /* 0x0000000000007919 */ /* 0x000e2e0000002100 */
[----:B------:R-:W0:Y:S01]  /*0020*/  S2UR UR4, SR_CTAID.X ;  /* 0x00000000000479c3 */ /* 0x000e220000002500 */
[----:B------:R-:W1:Y:S07]  /*0030*/  LDCU UR5, c[0x0][0x390] ;  /* 0x00007200ff0577ac */ /* 0x000e6e0008000800 */
[----:B------:R-:W0:Y:S02]  /*0040*/  LDC R11, c[0x0][0x360] ;  /* 0x0000d800ff0b7b82 */ /* 0x000e240000000800 */
[----:B0-----:R-:W-:-:S05]  /*0050*/  IMAD R11, R11, UR4, R0 ;  /* 0x000000040b0b7c24 */ /* 0x001fca000f8e0200 */
[----:B-1----:R-:W-:-:S13]  /*0060*/  ISETP.GE.AND P0, PT, R11, UR5, PT ;  /* 0x000000050b007c0c */ /* 0x002fda000bf06270 */
[----:B------:R-:W-:Y:S05]  /*0070*/  @P0 EXIT ;  /* 0x000000000000094d */ /* 0x000fea0003800000 */
[----:B------:R-:W0:Y:S01]  /*0080*/  LDC R8, c[0x0][0x3a0] ;  /* 0x0000e800ff087b82 */ /* 0x000e220000000800 */
[----:B------:R-:W0:Y:S02]  /*0090*/  LDCU UR4, c[0x0][0x39c] ;  /* 0x00007380ff0477ac */ /* 0x000e240008000800 */
[----:B0-----:R-:W-:-:S04]  /*00a0*/  VIMNMX R0, PT, PT, R8, UR4, PT ;  /* 0x0000000408007c48 */ /* 0x001fc8000bfe0100 */
[----:B------:R-:W-:-:S13]  /*00b0*/  ISETP.GE.AND P0, PT, R0, 0x1, PT ;  /* 0x000000010000780c */ /* 0x000fda0003f06270 */
[----:B------:R-:W-:Y:S05]  /*00c0*/  @!P0 EXIT ;  /* 0x000000000000894d */ /* 0x000fea0003800000 */
[----:B------:R-:W0:Y:S01]  /*00d0*/  LDC.64 R2, c[0x0][0x3a8] ;  /* 0x0000ea00ff027b82 */ /* 0x000e220000000a00 */
[C---:B------:R-:W-:Y:S01]  /*00e0*/  IMAD R13, R8.reuse, UR4, RZ ;  /* 0x00000004080d7c24 */ /* 0x040fe2000f8e02ff */
[C---:B------:R-:W-:Y:S01]  /*00f0*/  LOP3.LUT R10, R8.reuse, 0x7, RZ, 0xc0, !PT ;  /* 0x00000007080a7812 */ /* 0x040fe200078ec0ff */
[----:B------:R-:W1:Y:S01]  /*0100*/  LDCU.64 UR6, c[0x0][0x358] ;  /* 0x00006b00ff0677ac */ /* 0x000e620008000a00 */
[----:B------:R-:W-:Y:S01]  /*0110*/  LOP3.LUT R8, R8, 0x7ffffff8, RZ, 0xc0, !PT ;  /* 0x7ffffff808087812 */ /* 0x000fe200078ec0ff */
[----:B------:R-:W2:Y:S01]  /*0120*/  LDCU UR12, c[0x0][0x398] ;  /* 0x00007300ff0c77ac */ /* 0x000ea20008000800 */
[----:B------:R-:W3:Y:S01]  /*0130*/  LDCU.64 UR10, c[0x0][0x380] ;  /* 0x00007000ff0a77ac */ /* 0x000ee20008000a00 */
[----:B0-----:R-:W-:Y:S02]  /*0140*/  IMAD R13, R13, R2, RZ ;  /* 0x000000020d0d7224 */ /* 0x001fe400078e02ff */
[----:B-123--:R-:W-:-:S07]  /*0150*/  IMAD R12, R2, R3, RZ ;  /* 0x00000003020c7224 */ /* 0x00efce00078e02ff */
.L_x_30:
[----:B0-----:R-:W0:Y:S01]  /*0160*/  LDC R0, c[0x0][0x3ac] ;  /* 0x0000eb00ff007b82 */ /* 0x001e220000000800 */
[----:B------:R-:W-:Y:S01]  /*0170*/  IABS R9, R11 ;  /* 0x0000000b00097213 */ /* 0x000fe20000000000 */
[----:B-1----:R-:W1:Y:S01]  /*0180*/  LDCU UR4, c[0x0][0x3a4] ;  /* 0x00007480ff0477ac */ /* 0x002e620008000800 */
[----:B--2---:R-:W2:Y:S05]  /*0190*/  LDCU UR5, c[0x0][0x394] ;  /* 0x00007280ff0577ac */ /* 0x004eaa0008000800 */
[----:B------:R-:W3:Y:S01]  /*01a0*/  LDC R2, c[0x0][0x3a8] ;  /* 0x0000ea00ff027b82 */ /* 0x000ee20000000800 */
[----:B------:R-:W4:Y:S07]  /*01b0*/  LDCU UR8, c[0x0][0x398] ;  /* 0x00007300ff0877ac */ /* 0x000f2e0008000800 */
[----:B------:R-:W5:Y:S01]  /*01c0*/  LDC.64 R16, c[0x0][0x388] ;  /* 0x0000e200ff107b82 */ /* 0x000f620000000a00 */
[----:B0-----:R-:W-:-:S04]  /*01d0*/  IABS R6, R0 ;  /* 0x0000000000067213 */ /* 0x001fc80000000000 */
[----:B------:R-:W0:Y:S08]  /*01e0*/  I2F.RP R3, R6 ;  /* 0x0000000600037306 */ /* 0x000e300000209400 */
[----:B0-----:R-:W0:Y:S02]  /*01f0*/  MUFU.RCP R3, R3 ;  /* 0x0000000300037308 */ /* 0x001e240000001000 */
[----:B0-----:R-:W-:Y:S01]  /*0200*/  VIADD R4, R3, 0xffffffe ;  /* 0x0ffffffe03047836 */ /* 0x001fe20000000000 */
[----:B---3--:R-:W-:-:S05]  /*0210*/  IABS R3, R2 ;  /* 0x0000000200037213 */ /* 0x008fca0000000000 */
[----:B------:R0:W3:Y:S02]  /*0220*/  F2I.FTZ.U32.TRUNC.NTZ R5, R4 ;  /* 0x0000000400057305 */ /* 0x0000e4000021f000 */
[----:B0-----:R-:W-:Y:S02]  /*0230*/  IMAD.MOV.U32 R4, RZ, RZ, RZ ;  /* 0x000000ffff047224 */ /* 0x001fe400078e00ff */
[----:B---3--:R-:W-:-:S04]  /*0240*/  IMAD.MOV R7, RZ, RZ, -R5 ;  /* 0x000000ffff077224 */ /* 0x008fc800078e0a05 */
[----:B------:R-:W-:-:S04]  /*0250*/  IMAD R7, R7, R6, RZ ;  /* 0x0000000607077224 */ /* 0x000fc800078e02ff */
[----:B------:R-:W-:Y:S02]  /*0260*/  IMAD.HI.U32 R5, R5, R7, R4 ;  /* 0x0000000705057227 */ /* 0x000fe400078e0004 */
[----:B------:R-:W0:Y:S04]  /*0270*/  I2F.RP R7, R3 ;  /* 0x0000000300077306 */ /* 0x000e280000209400 */
[----:B------:R-:W-:-:S04]  /*0280*/  IMAD.HI.U32 R4, R5, R9, RZ ;  /* 0x0000000905047227 */ /* 0x000fc800078e00ff */
[----:B------:R-:W-:-:S04]  /*0290*/  IMAD.MOV R5, RZ, RZ, -R4 ;  /* 0x000000ffff057224 */ /* 0x000fc800078e0a04 */
[C---:B------:R-:W-:Y:S01]  /*02a0*/  IMAD R5, R6.reuse, R5, R9 ;  /* 0x0000000506057224 */ /* 0x040fe200078e0209 */
[----:B0-----:R-:W0:Y:S04]  /*02b0*/  MUFU.RCP R7, R7 ;  /* 0x0000000700077308 */ /* 0x001e280000001000 */
[----:B------:R-:W-:-:S13]  /*02c0*/  ISETP.GT.U32.AND P1, PT, R6, R5, PT ;  /* 0x000000050600720c */ /* 0x000fda0003f24070 */
[----:B------:R-:W-:Y:S02]  /*02d0*/  @!P1 IMAD.IADD R5, R5, 0x1, -R6 ;  /* 0x0000000105059824 */ /* 0x000fe400078e0a06 */
[----:B0-----:R-:W-:Y:S02]  /*02e0*/  VIADD R9, R7, 0xffffffe ;  /* 0x0ffffffe07097836 */ /* 0x001fe40000000000 */
[----:B------:R-:W-:Y:S01]  /*02f0*/  @!P1 VIADD R4, R4, 0x1 ;  /* 0x0000000104049836 */ /* 0x000fe20000000000 */
[----:B------:R-:W-:Y:S02]  /*0300*/  ISETP.GE.U32.AND P0, PT, R5, R6, PT ;  /* 0x000000060500720c */ /* 0x000fe40003f06070 */
[----:B------:R-:W0:Y:S01]  /*0310*/  F2I.FTZ.U32.TRUNC.NTZ R5, R9 ;  /* 0x0000000900057305 */ /* 0x000e22000021f000 */
[----:B------:R-:W-:Y:S02]  /*0320*/  LOP3.LUT R6, R11, R0, RZ, 0x3c, !PT ;  /* 0x000000000b067212 */ /* 0x000fe400078e3cff */
[----:B------:R-:W-:-:S02]  /*0330*/  ISETP.NE.AND P1, PT, R0, RZ, PT ;  /* 0x000000ff0000720c */ /* 0x000fc40003f25270 */
[----:B------:R-:W-:-:S06]  /*0340*/  ISETP.GE.AND P2, PT, R6, RZ, PT ;  /* 0x000000ff0600720c */ /* 0x000fcc0003f46270 */
        /* <DEDUP_REMOVED lines=8> */
[----:B------:R-:W-:-:S06]  /*03d0*/  IMAD.HI.U32 R4, R5, R7, R4 ;  /* 0x0000000705047227 */ /* 0x000fcc00078e0004 */
[----:B------:R-:W-:-:S04]  /*03e0*/  IMAD.HI.U32 R4, R4, R6, RZ ;  /* 0x0000000604047227 */ /* 0x000fc800078e00ff */
[----:B------:R-:W-:-:S04]  /*03f0*/  IMAD.MOV R5, RZ, RZ, -R4 ;  /* 0x000000ffff057224 */ /* 0x000fc800078e0a04 */
[----:B------:R-:W-:Y:S02]  /*0400*/  IMAD R6, R3, R5, R6 ;  /* 0x0000000503067224 */ /* 0x000fe400078e0206 */
[----:B------:R-:W-:-:S03]  /*0410*/  IMAD.MOV R5, RZ, RZ, -R15 ;  /* 0x000000ffff057224 */ /* 0x000fc600078e0a0f */
[----:B------:R-:W-:-:S13]  /*0420*/  ISETP.GT.U32.AND P1, PT, R3, R6, PT ;  /* 0x000000060300720c */ /* 0x000fda0003f24070 */
[----:B------:R-:W-:Y:S02]  /*0430*/  @!P1 IMAD.IADD R6, R6, 0x1, -R3 ;  /* 0x0000000106069824 */ /* 0x000fe400078e0a03 */
[----:B------:R-:W-:Y:S01]  /*0440*/  @!P1 VIADD R4, R4, 0x1 ;  /* 0x0000000104049836 */ /* 0x000fe20000000000 */
[----:B------:R-:W-:Y:S02]  /*0450*/  ISETP.NE.AND P1, PT, R2, RZ, PT ;  /* 0x000000ff0200720c */ /* 0x000fe40003f25270 */
[----:B------:R-:W-:Y:S01]  /*0460*/  ISETP.GE.U32.AND P0, PT, R6, R3, PT ;  /* 0x000000030600720c */ /* 0x000fe20003f06070 */
[----:B------:R-:W-:Y:S01]  /*0470*/  IMAD.MOV.U32 R6, RZ, RZ, RZ ;  /* 0x000000ffff067224 */ /* 0x000fe200078e00ff */
[----:B------:R-:W-:-:S04]  /*0480*/  LOP3.LUT R3, R15, R2, RZ, 0x3c, !PT ;  /* 0x000000020f037212 */ /* 0x000fc800078e3cff */
[----:B------:R-:W-:-:S07]  /*0490*/  ISETP.GE.AND P2, PT, R3, RZ, PT ;  /* 0x000000ff0300720c */ /* 0x000fce0003f46270 */
[----:B------:R-:W-:-:S06]  /*04a0*/  @P0 VIADD R4, R4, 0x1 ;  /* 0x0000000104040836 */ /* 0x000fcc0000000000 */
[----:B------:R-:W-:Y:S01]  /*04b0*/  @!P2 IMAD.MOV R4, RZ, RZ, -R4 ;  /* 0x000000ffff04a224 */ /* 0x000fe200078e0a04 */
[----:B------:R-:W-:-:S05]  /*04c0*/  @!P1 LOP3.LUT R4, RZ, R2, RZ, 0x33, !PT ;  /* 0x00000002ff049212 */ /* 0x000fca00078e33ff */
[----:B------:R-:W-:-:S04]  /*04d0*/  IMAD.MOV R3, RZ, RZ, -R4 ;  /* 0x000000ffff037224 */ /* 0x000fc800078e0a04 */
[----:B------:R-:W-:Y:S02]  /*04e0*/  IMAD R2, R2, R3, R15 ;  /* 0x0000000302027224 */ /* 0x000fe400078e020f */
[----:B------:R-:W-:Y:S02]  /*04f0*/  IMAD R3, R0, R5, R11 ;  /* 0x0000000500037224 */ /* 0x000fe400078e020b */
[----:B-1----:R-:W-:Y:S02]  /*0500*/  IMAD R9, R2, UR4, RZ ;  /* 0x0000000402097c24 */ /* 0x002fe4000f8e02ff */
[----:B------:R-:W-:Y:S02]  /*0510*/  IMAD R2, R13, R4, R2 ;  /* 0x000000040d027224 */ /* 0x000fe400078e0202 */
[----:B------:R-:W-:Y:S02]  /*0520*/  IMAD R7, R3, UR4, RZ ;  /* 0x0000000403077c24 */ /* 0x000fe4000f8e02ff */
[----:B--2---:R-:W-:-:S02]  /*0530*/  IMAD R4, R4, UR5, R9 ;  /* 0x0000000504047c24 */ /* 0x004fc4000f8e0209 */
[----:B------:R-:W-:Y:S02]  /*0540*/  IMAD R3, R2, R0, R3 ;  /* 0x0000000002037224 */ /* 0x000fe400078e0203 */
[----:B----4-:R-:W-:Y:S02]  /*0550*/  IMAD R5, R4, UR8, R7 ;  /* 0x0000000804057c24 */ /* 0x010fe4000f8e0207 */
[----:B-----5:R-:W-:-:S03]  /*0560*/  IMAD.WIDE R16, R3, 0x4, R16 ;  /* 0x0000000403107825 */ /* 0x020fc600078e0210 */
[----:B------:R-:W-:-:S07]  /*0570*/  SHF.R.S32.HI R4, RZ, 0x1f, R5 ;  /* 0x0000001fff047819 */ /* 0x000fce0000011405 */
.L_x_29:
[----:B0-----:R-:W0:Y:S01]  /*0580*/  LDCU UR4, c[0x0][0x3a0] ;  /* 0x00007400ff0477ac */ /* 0x001e220008000800 */
[----:B------:R-:W-:Y:S02]  /*0590*/  IMAD.IADD R2, R9, 0x1, R6 ;  /* 0x0000000109027824 */ /* 0x000fe400078e0206 */
[----:B------:R-:W-:Y:S01]  /*05a0*/  IMAD.MOV.U32 R20, RZ, RZ, RZ ;  /* 0x000000ffff147224 */ /* 0x000fe200078e00ff */
[----:B-1----:R-:W1:Y:S01]  /*05b0*/  LDCU.64 UR8, c[0x0][0x398] ;  /* 0x00007300ff0877ac */ /* 0x002e620008000a00 */
[----:B0-----:R-:W-:Y:S01]  /*05c0*/  UISETP.GE.U32.AND UP0, UPT, UR4, 0x8, UPT ;  /* 0x000000080400788c */ /* 0x001fe2000bf06070 */
[----:B-1----:R-:W-:-:S04]  /*05d0*/  IMAD.U32 R3, RZ, RZ, UR8 ;  /* 0x00000008ff037e24 */ /* 0x002fc8000f8e00ff */
[C---:B------:R-:W-:Y:S02]  /*05e0*/  IMAD R0, R6.reuse, R3, RZ ;  /* 0x0000000306007224 */ /* 0x040fe400078e02ff */
[----:B------:R-:W-:-:S05]  /*05f0*/  VIADD R6, R6, 0x1 ;  /* 0x0000000106067836 */ /* 0x000fca0000000000 */
[----:B------:R-:W-:Y:S01]  /*0600*/  ISETP.NE.AND P2, PT, R6, UR9, PT ;  /* 0x0000000906007c0c */ /* 0x000fe2000bf45270 */
[----:B--2---:R-:W-:-:S12]  /*0610*/  BRA.U !UP0, `(.L_x_18) ;  /* 0x00000005084c7547 */ /* 0x004fd8000b800000 */
[----:B------:R-:W0:Y:S01]  /*0620*/  LDCU UR4, c[0x0][0x394] ;  /* 0x00007280ff0477ac */ /* 0x000e220008000800 */
[----:B------:R-:W-:Y:S01]  /*0630*/  IMAD.MOV.U32 R21, RZ, RZ, RZ ;  /* 0x000000ffff157224 */ /* 0x000fe200078e00ff */
[----:B0-----:R-:W-:-:S13]  /*0640*/  ISETP.GE.AND P1, PT, R2, UR4, PT ;  /* 0x0000000402007c0c */ /* 0x001fda000bf26270 */
.L_x_19:
[----:B-1----:R-:W-:Y:S02]  /*0650*/  IMAD.IADD R20, R7, 0x1, R21 ;  /* 0x0000000107147824 */ /* 0x002fe400078e0215 */
        /* <DEDUP_REMOVED lines=12> */
[--C-:B------:R-:W-:Y:S01]  /*0720*/  SHF.R.S32.HI R15, RZ, 0x1f, R0.reuse ;  /* 0x0000001fff0f7819 */ /* 0x100fe20000011400 */
[----:B------:R-:W-:Y:S01]  /*0730*/  IMAD.MOV.U32 R25, RZ, RZ, RZ ;  /* 0x000000ffff197224 */ /* 0x000fe200078e00ff */
[----:B------:R-:W-:Y:S02]  /*0740*/  SHF.R.S32.HI R22, RZ, 0x1f, R21 ;  /* 0x0000001fff167819 */ /* 0x000fe40000011415 */
[----:B------:R-:W-:Y:S02]  /*0750*/  ISETP.GE.OR P0, PT, R14, R3, P1 ;  /* 0x000000030e00720c */ /* 0x000fe40000f06670 */
[----:B------:R-:W-:Y:S02]  /*0760*/  LOP3.LUT R14, R2, R14, RZ, 0xfc, !PT ;  /* 0x0000000e020e7212 */ /* 0x000fe400078efcff */
[----:B------:R-:W-:-:S02]  /*0770*/  IADD3 R24, P3, P4, R5, R21, R0 ;  /* 0x0000001505187210 */ /* 0x000fc40007c7e000 */
[----:B------:R-:W-:Y:S02]  /*0780*/  ISETP.LT.OR P0, PT, R14, RZ, P0 ;  /* 0x000000ff0e00720c */ /* 0x000fe40000701670 */
[----:B------:R-:W-:Y:S02]  /*0790*/  IADD3.X R15, PT, PT, R4, R22, R15, P3, P4 ;  /* 0x00000016040f7210 */ /* 0x000fe40001fe840f */
        /* <DEDUP_REMOVED lines=59> */
.L_x_18:
[----:B------:R-:W-:-:S13]  /*0b50*/  ISETP.NE.AND P0, PT, R10, RZ, PT ;  /* 0x000000ff0a00720c */ /* 0x000fda0003f05270 */
[----:B------:R-:W-:Y:S05]  /*0b60*/  @!P0 BRA `(.L_x_20) ;  /* 0x0000000400c88947 */ /* 0x000fea0003800000 */
[----:B------:R-:W-:-:S05]  /*0b70*/  VIADD R14, R10, 0xffffffff ;  /* 0xffffffff0a0e7836 */ /* 0x000fca0000000000 */
[----:B------:R-:W-:-:S13]  /*0b80*/  ISETP.GE.U32.AND P0, PT, R14, 0x3, PT ;  /* 0x000000030e00780c */ /* 0x000fda0003f06070 */
[----:B------:R-:W-:Y:S05]  /*0b90*/  @!P0 BRA `(.L_x_21) ;  /* 0x0000000000c48947 */ /* 0x000fea0003800000 */
[----:B------:R-:W0:Y:S01]  /*0ba0*/  LDCU UR4, c[0x0][0x394] ;  /* 0x00007280ff0477ac */ /* 0x000e220008000800 */
[----:B------:R-:W-:Y:S02]  /*0bb0*/  IMAD.IADD R21, R7, 0x1, R20 ;  /* 0x0000000107157824 */ /* 0x000fe400078e0214 */
[----:B------:R-:W-:-:S03]  /*0bc0*/  IMAD.MOV.U32 R25, RZ, RZ, RZ ;  /* 0x000000ffff197224 */ /* 0x000fc600078e00ff */
[C---:B------:R-:W-:Y:S02]  /*0bd0*/  LOP3.LUT R14, R2.reuse, R21, RZ, 0xfc, !PT ;  /* 0x00000015020e7212 */ /* 0x040fe400078efcff */
[----:B0-----:R-:W-:Y:S01]  /*0be0*/  ISETP.GE.AND P0, PT, R2, UR4, PT ;  /* 0x0000000402007c0c */ /* 0x001fe2000bf06270 */
[----:B------:R-:W0:Y:S03]  /*0bf0*/  LDCU.64 UR4, c[0x0][0x380] ;  /* 0x00007000ff0477ac */ /* 0x000e260008000a00 */
[----:B------:R-:W-:-:S04]  /*0c00*/  ISETP.GE.OR P1, PT, R21, R3, P0 ;  /* 0x000000031500720c */ /* 0x000fc80000726670 */
[----:B------:R-:W-:-:S13]  /*0c10*/  ISETP.LT.OR P1, PT, R14, RZ, P1 ;  /* 0x000000ff0e00720c */ /* 0x000fda0000f21670 */
[----:B------:R-:W-:-:S05]  /*0c20*/  @!P1 IMAD.IADD R14, R0, 0x1, R20 ;  /* 0x00000001000e9824 */ /* 0x000fca00078e0214 */
[----:B------:R-:W-:-:S04]  /*0c30*/  @!P1 IADD3 R15, P3, PT, R5, R14, RZ ;  /* 0x0000000e050f9210 */ /* 0x000fc80007f7e0ff */
[----:B------:R-:W-:Y:S02]  /*0c40*/  @!P1 LEA.HI.X.SX32 R14, R14, R4, 0x1, P3 ;  /* 0x000000040e0e9211 */ /* 0x000fe400018f0eff */
[----:B0-----:R-:W-:-:S04]  /*0c50*/  @!P1 LEA R18, P3, R15, UR4, 0x2 ;  /* 0x000000040f129c11 */ /* 0x001fc8000f8610ff */
[----:B------:R-:W-:-:S05]  /*0c60*/  @!P1 LEA.HI.X R19, R15, UR5, R14, 0x2, P3 ;  /* 0x000000050f139c11 */ /* 0x000fca00098f140e */
[----:B------:R0:W2:Y:S01]  /*0c70*/  @!P1 LDG.E R25, desc[UR6][R18.64] ;  /* 0x0000000612199981 */ /* 0x0000a2000c1e1900 */
[----:B------:R-:W-:Y:S01]  /*0c80*/  VIADD R14, R21, 0x1 ;  /* 0x00000001150e7836 */ /* 0x000fe20000000000 */
[--C-:B------:R-:W-:Y:S01]  /*0c90*/  SHF.R.S32.HI R23, RZ, 0x1f, R0.reuse ;  /* 0x0000001fff177819 */ /* 0x100fe20000011400 */
[----:B------:R-:W-:Y:S01]  /*0ca0*/  IMAD.MOV.U32 R27, RZ, RZ, RZ ;  /* 0x000000ffff1b7224 */ /* 0x000fe200078e00ff */
[----:B------:R-:W-:Y:S02]  /*0cb0*/  IADD3 R15, P3, P4, R5, R20, R0 ;  /* 0x00000014050f7210 */ /* 0x000fe40007c7e000 */
[----:B------:R-:W-:Y:S02]  /*0cc0*/  ISETP.GE.OR P1, PT, R14, R3, P0 ;  /* 0x000000030e00720c */ /* 0x000fe40000726670 */
[----:B------:R-:W-:Y:S02]  /*0cd0*/  LOP3.LUT R14, R2, R14, RZ, 0xfc, !PT ;  /* 0x0000000e020e7212 */ /* 0x000fe400078efcff */
[----:B------:R-:W-:-:S02]  /*0ce0*/  IADD3.X R22, PT, PT, R4, RZ, R23, P3, P4 ;  /* 0x000000ff04167210 */ /* 0x000fc40001fe8417 */
[----:B------:R-:W-:Y:S02]  /*0cf0*/  ISETP.LT.OR P1, PT, R14, RZ, P1 ;  /* 0x000000ff0e00720c */ /* 0x000fe40000f21670 */
[----:B------:R-:W-:-:S04]  /*0d00*/  LEA R14, P3, R15, UR4, 0x2 ;  /* 0x000000040f0e7c11 */ /* 0x000fc8000f8610ff */
[----:B------:R-:W-:Y:S01]  /*0d10*/  LEA.HI.X R15, R15, UR5, R22, 0x2, P3 ;  /* 0x000000050f0f7c11 */ /* 0x000fe200098f1416 */
[----:B0-----:R-:W-:Y:S01]  /*0d20*/  VIADD R18, R21, 0x2 ;  /* 0x0000000215127836 */ /* 0x001fe20000000000 */
[----:B--2---:R0:W-:Y:S05]  /*0d30*/  STG.E desc[UR6][R16.64], R25 ;  /* 0x0000001910007986 */ /* 0x0041ea000c101906 */
        /* <DEDUP_REMOVED lines=19> */
.L_x_23:
[----:B------:R-:W-:Y:S05]  /*0e70*/  BSYNC.RECONVERGENT B0 ;  /* 0x0000000000007941 */ /* 0x000fea0003800200 */
.L_x_22:
[----:B-----5:R2:W-:Y:S01]  /*0e80*/  STG.E desc[UR6][R18.64], R21 ;  /* 0x0000001512007986 */ /* 0x0205e2000c101906 */
[----:B------:R-:W-:Y:S02]  /*0e90*/  VIADD R20, R20, 0x4 ;  /* 0x0000000414147836 */ /* 0x000fe40000000000 */
[----:B-1----:R-:W-:-:S07]  /*0ea0*/  IMAD.WIDE R16, R12, 0x4, R18 ;  /* 0x000000040c107825 */ /* 0x002fce00078e0212 */
.L_x_21:
[----:B--2---:R-:W0:Y:S02]  /*0eb0*/  LDC R21, c[0x0][0x3a0] ;  /* 0x0000e800ff157b82 */ /* 0x004e240000000800 */
[----:B0-----:R-:W-:-:S13]  /*0ec0*/  LOP3.LUT P0, R14, R21, 0x3, RZ, 0xc0, !PT ;  /* 0x00000003150e7812 */ /* 0x001fda000780c0ff */
[----:B------:R-:W-:Y:S05]  /*0ed0*/  @!P0 BRA `(.L_x_20) ;  /* 0x0000000000ec8947 */ /* 0x000fea0003800000 */
[----:B------:R-:W-:-:S13]  /*0ee0*/  ISETP.NE.AND P0, PT, R14, 0x1, PT ;  /* 0x000000010e00780c */ /* 0x000fda0003f05270 */
[----:B------:R-:W-:Y:S05]  /*0ef0*/  @!P0 BRA `(.L_x_24) ;  /* 0x00000000008c8947 */ /* 0x000fea0003800000 */
[----:B------:R-:W0:Y:S01]  /*0f00*/  LDCU UR4, c[0x0][0x394] ;  /* 0x00007280ff0477ac */ /* 0x000e220008000800 */
[----:B------:R-:W-:Y:S02]  /*0f10*/  IMAD.IADD R18, R7, 0x1, R20 ;  /* 0x0000000107127824 */ /* 0x000fe400078e0214 */
[----:B------:R-:W-:-:S03]  /*0f20*/  IMAD.MOV.U32 R23, RZ, RZ, RZ ;  /* 0x000000ffff177224 */ /* 0x000fc600078e00ff */
[C---:B------:R-:W-:Y:S02]  /*0f30*/  LOP3.LUT R14, R2.reuse, R18, RZ, 0xfc, !PT ;  /* 0x00000012020e7212 */ /* 0x040fe400078efcff */
[----:B0-----:R-:W-:-:S04]  /*0f40*/  ISETP.GE.AND P0, PT, R2, UR4, PT ;  /* 0x0000000402007c0c */ /* 0x001fc8000bf06270 */
        /* <DEDUP_REMOVED lines=26> */
.L_x_26:
[----:B------:R-:W-:Y:S05]  /*10f0*/  BSYNC.RECONVERGENT B0 ;  /* 0x0000000000007941 */ /* 0x000fea0003800200 */
.L_x_25:
[----:B-----5:R2:W-:Y:S01]  /*1100*/  STG.E desc[UR6][R18.64], R25 ;  /* 0x0000001912007986 */ /* 0x0205e2000c101906 */
[----:B0-----:R-:W-:-:S04]  /*1110*/  IMAD.WIDE R16, R12, 0x4, R18 ;  /* 0x000000040c107825 */ /* 0x001fc800078e0212 */
[----:B------:R-:W-:-:S07]  /*1120*/  VIADD R20, R20, 0x2 ;  /* 0x0000000214147836 */ /* 0x000fce0000000000 */
.L_x_24:
[----:B------:R-:W-:-:S04]  /*1130*/  LOP3.LUT R21, R21, 0x1, RZ, 0xc0, !PT ;  /* 0x0000000115157812 */ /* 0x000fc800078ec0ff */
[----:B------:R-:W-:-:S13]  /*1140*/  ISETP.NE.U32.AND P0, PT, R21, 0x1, PT ;  /* 0x000000011500780c */ /* 0x000fda0003f05070 */
[----:B------:R-:W-:Y:S05]  /*1150*/  @P0 BRA `(.L_x_20) ;  /* 0x00000000004c0947 */ /* 0x000fea0003800000 */
[----:B------:R-:W0:Y:S01]  /*1160*/  LDCU UR4, c[0x0][0x394] ;  /* 0x00007280ff0477ac */ /* 0x000e220008000800 */
[----:B-1----:R-:W-:Y:S01]  /*1170*/  IMAD.IADD R14, R7, 0x1, R20 ;  /* 0x00000001070e7824 */ /* 0x002fe200078e0214 */
[----:B------:R-:W-:Y:S04]  /*1180*/  BSSY.RECONVERGENT B0, `(.L_x_27) ;  /* 0x000000e000007945 */ /* 0x000fe80003800200 */
[----:B------:R-:W-:Y:S01]  /*1190*/  ISETP.GE.AND P0, PT, R14, R3, PT ;  /* 0x000000030e00720c */ /* 0x000fe20003f06270 */
[----:B------:R-:W-:Y:S01]  /*11a0*/  IMAD.MOV.U32 R3, RZ, RZ, RZ ;  /* 0x000000ffff037224 */ /* 0x000fe200078e00ff */
[C---:B------:R-:W-:Y:S02]  /*11b0*/  LOP3.LUT R14, R2.reuse, R14, RZ, 0xfc, !PT ;  /* 0x0000000e020e7212 */ /* 0x040fe400078efcff */
[----:B0-----:R-:W-:-:S04]  /*11c0*/  ISETP.GE.OR P0, PT, R2, UR4, P0 ;  /* 0x0000000402007c0c */ /* 0x001fc80008706670 */
[----:B------:R-:W-:-:S13]  /*11d0*/  ISETP.LT.OR P0, PT, R14, RZ, P0 ;  /* 0x000000ff0e00720c */ /* 0x000fda0000701670 */
[----:B------:R-:W-:Y:S05]  /*11e0*/  @P0 BRA `(.L_x_28) ;  /* 0x00000000001c0947 */ /* 0x000fea0003800000 */
[----:B------:R-:W0:Y:S01]  /*11f0*/  LDCU.64 UR4, c[0x0][0x380] ;  /* 0x00007000ff0477ac */ /* 0x000e220008000a00 */
[----:B------:R-:W-:-:S05]  /*1200*/  IMAD.IADD R0, R0, 0x1, R20 ;  /* 0x0000000100007824 */ /* 0x000fca00078e0214 */
[----:B------:R-:W-:-:S04]  /*1210*/  IADD3 R3, P0, PT, R5, R0, RZ ;  /* 0x0000000005037210 */ /* 0x000fc80007f1e0ff */
[----:B------:R-:W-:Y:S02]  /*1220*/  LEA.HI.X.SX32 R0, R0, R4, 0x1, P0 ;  /* 0x0000000400007211 */ /* 0x000fe400000f0eff */
[----:B0-----:R-:W-:-:S04]  /*1230*/  LEA R2, P0, R3, UR4, 0x2 ;  /* 0x0000000403027c11 */ /* 0x001fc8000f8010ff */
[----:B------:R-:W-:-:S06]  /*1240*/  LEA.HI.X R3, R3, UR5, R0, 0x2, P0 ;  /* 0x0000000503037c11 */ /* 0x000fcc00080f1400 */
[----:B------:R0:W5:Y:S03]  /*1250*/  LDG.E R3, desc[UR6][R2.64] ;  /* 0x0000000602037981 */ /* 0x000166000c1e1900 */
.L_x_28:
[----:B------:R-:W-:Y:S05]  /*1260*/  BSYNC.RECONVERGENT B0 ;  /* 0x0000000000007941 */ /* 0x000fea0003800200 */
.L_x_27:
[----:B-----5:R1:W-:Y:S02]  /*1270*/  STG.E desc[UR6][R16.64], R3 ;  /* 0x0000000310007986 */ /* 0x0203e4000c101906 */
[----:B-1----:R-:W-:-:S07]  /*1280*/  IMAD.WIDE R16, R12, 0x4, R16 ;  /* 0x000000040c107825 */ /* 0x002fce00078e0210 */
.L_x_20:
[----:B------:R-:W-:Y:S05]  /*1290*/  @P2 BRA `(.L_x_29) ;  /* 0xfffffff000b82947 */ /* 0x000fea000383ffff */
[----:B------:R-:W3:Y:S01]  /*12a0*/  LDCU UR4, c[0x0][0x360] ;  /* 0x00006c00ff0477ac */ /* 0x000ee20008000800 */
[----:B------:R-:W3:Y:S01]  /*12b0*/  LDC R0, c[0x0][0x370] ;  /* 0x0000dc00ff007b82 */ /* 0x000ee20000000800 */
[----:B------:R-:W4:Y:S01]  /*12c0*/  LDCU UR5, c[0x0][0x390] ;  /* 0x00007200ff0577ac */ /* 0x000f220008000800 */
[----:B---3--:R-:W-:-:S05]  /*12d0*/  IMAD R11, R0, UR4, R11 ;  /* 0x00000004000b7c24 */ /* 0x008fca000f8e020b */
[----:B----4-:R-:W-:-:S13]  /*12e0*/  ISETP.GE.AND P0, PT, R11, UR5, PT ;  /* 0x000000050b007c0c */ /* 0x010fda000bf06270 */
[----:B------:R-:W-:Y:S05]  /*12f0*/  @!P0 BRA `(.L_x_30) ;  /* 0xffffffec00988947 */ /* 0x000fea000383ffff */
[----:B------:R-:W-:Y:S05]  /*1300*/  EXIT ;  /* 0x000000000000794d */ /* 0x000fea0003800000 */
.L_x_31:
        /* <DEDUP_REMOVED lines=15> */
.L_x_61:


//--------------------- .text.im2col_gpuV6        --------------------------
	.section	.text.im2col_gpuV6,"ax",@progbits
	.align	128
        .global         im2col_gpuV6
        .type           im2col_gpuV6,@function
        .size           im2col_gpuV6,(.L_x_62 - im2col_gpuV6)
        .other          im2col_gpuV6,@"STO_CUDA_ENTRY STV_DEFAULT"
im2col_gpuV6:
.text.im2col_gpuV6:
[----:B------:R-:W-:Y:S08]  /*0000*/  LDC R1, c[0x0][0x37c] ;  /* 0x0000df00ff017b82 */ /* 0x000ff00000000800 */
[----:B------:R-:W0:Y:S08]  /*0010*/  LDC R0, c[0x0][0x390] ;  /* 0x0000e400ff007b82 */ /* 0x000e300000000800 */
[----:B------:R-:W1:Y:S01]  /*0020*/  S2UR UR7, SR_CTAID.X ;  /* 0x00000000000779c3 */ /* 0x000e620000002500 */
[----:B0-----:R-:W-:-:S13]  /*0030*/  ISETP.GE.AND P0, PT, R0, 0x1, PT ;  /* 0x000000010000780c */ /* 0x001fda0003f06270 */
[----:B-1----:R-:W-:Y:S05]  /*0040*/  @!P0 EXIT ;  /* 0x000000000000894d */ /* 0x002fea0003800000 */
[----:B------:R-:W0:Y:S01]  /*0050*/  LDCU UR5, c[0x0][0x3b8] ;  /* 0x00007700ff0577ac */ /* 0x000e220008000800 */
[----:B------:R-:W1:Y:S01]  /*0060*/  S2R R0, SR_TID.X ;  /* 0x0000000000007919 */ /* 0x000e620000002100 */
[----:B0-----:R-:W-:-:S06]  /*0070*/  UISETP.GE.AND UP0, UPT, UR5, 0x1, UPT ;  /* 0x000000010500788c */ /* 0x001fcc000bf06270 */
[----:B------:R-:W-:-:S13]  /*0080*/  PLOP3.LUT P0, PT, PT, PT, UP0, 0x80, 0x8 ;  /* 0x000000000008781c */ /* 0x000fda0003f0f008 */
[----:B-1----:R-:W-:Y:S05]  /*0090*/  @!P0 EXIT ;  /* 0x000000000000894d */ /* 0x002fea0003800000 */
[----:B------:R-:W0:Y:S01]  /*00a0*/  LDCU UR6, c[0x0][0x360] ;  /* 0x00006c00ff0677ac */ /* 0x000e220008000800 */
[----:B------:R-:W1:Y:S01]  /*00b0*/  LDC R3, c[0x0][0x360] ;  /* 0x0000d800ff037b82 */ /* 0x000e620000000800 */
[----:B------:R-:W2:Y:S01]  /*00c0*/  LDCU.64 UR8, c[0x0][0x388] ;  /* 0x00007100ff0877ac */ /* 0x000ea20008000a00 */
[----:B------:R-:W0:Y:S01]  /*00d0*/  LDCU UR4, c[0x0][0x370] ;  /* 0x00006e00ff0477ac */ /* 0x000e220008000800 */
[----:B------:R-:W3:Y:S01]  /*00e0*/  LDCU.64 UR12, c[0x0][0x358] ;  /* 0x00006b00ff0c77ac */ /* 0x000ee20008000a00 */
[----:B------:R-:W-:Y:S02]  /*00f0*/  ULOP3.LUT UR5, UR5, 0x7ffffffc, URZ, 0xc0, !UPT ;  /* 0x7ffffffc05057892 */ /* 0x000fe4000f8ec0ff */
[----:B--2---:R-:W-:Y:S01]  /*0100*/  UIADD3 UR8, UP0, UPT, UR8, 0x8, URZ ;  /* 0x0000000808087890 */ /* 0x004fe2000ff1e0ff */
[----:B-1----:R-:W-:Y:S01]  /*0110*/  IMAD R0, R3, UR7, R0 ;  /* 0x0000000703007c24 */ /* 0x002fe2000f8e0200 */
[----:B0-----:R-:W-:Y:S02]  /*0120*/  UIMAD UR6, UR6, UR4, URZ ;  /* 0x00000004060672a4 */ /* 0x001fe4000f8e02ff */
[----:B------:R-:W-:Y:S01]  /*0130*/  UIADD3.X UR9, UPT, UPT, URZ, UR9, URZ, UP0, !UPT ;  /* 0x00000009ff097290 */ /* 0x000fe200087fe4ff */
[----:B---3--:R-:W-:-:S11]  /*0140*/  UMOV UR4, URZ ;  /* 0x000000ff00047c82 */ /* 0x008fd60008000000 */
.L_x_39:
[----:B0-----:R-:W0:Y:S01]  /*0150*/  LDCU UR7, c[0x0][0x3b4] ;  /* 0x00007680ff0777ac */ /* 0x001e220008000800 */
[----:B------:R-:W-:Y:S01]  /*0160*/  BSSY.RECONVERGENT B0, `(.L_x_32) ;  /* 0x000020b000007945 */ /* 0x000fe20003800200 */
[----:B-1----:R-:W1:Y:S01]  /*0170*/  LDCU UR11, c[0x0][0x3a8] ;  /* 0x00007500ff0b77ac */ /* 0x002e620008000800 */
[----:B--2---:R-:W2:Y:S01]  /*0180*/  LDCU.64 UR14, c[0x0][0x398] ;  /* 0x00007300ff0e77ac */ /* 0x004ea20008000a00 */
[----:B0-----:R-:W-:-:S13]  /*0190*/  ISETP.GE.AND P0, PT, R0, UR7, PT ;  /* 0x0000000700007c0c */ /* 0x001fda000bf06270 */
[----:B-12---:R-:W-:Y:S05]  /*01a0*/  @P0 BRA `(.L_x_33) ;  /* 0x0000002000180947 */ /* 0x006fea0003800000 */
[----:B------:R-:W-:-:S07]  /*01b0*/  IMAD.MOV.U32 R2, RZ, RZ, R0 ;  /* 0x000000ffff027224 */ /* 0x000fce00078e0000 */
.L_x_38:
[----:B012---:R-:W0:Y:S01]  /*01c0*/  LDC R7, c[0x0][0x3b0] ;  /* 0x0000ec00ff077b82 */ /* 0x007e220000000800 */
[----:B------:R-:W-:Y:S01]  /*01d0*/  IABS R8, R2 ;  /* 0x0000000200087213 */ /* 0x000fe20000000000 */
[----:B------:R-:W1:Y:S01]  /*01e0*/  LDCU UR7, c[0x0][0x3b8] ;  /* 0x00007700ff0777ac */ /* 0x000e620008000800 */
[----:B------:R-:W-:Y:S01]  /*01f0*/  IMAD.MOV.U32 R10, RZ, RZ, RZ ;  /* 0x000000ffff0a7224 */ /* 0x000fe200078e00ff */
[----:B-1----:R-:W-:Y:S01]  /*0200*/  UISETP.GE.U32.AND UP0, UPT, UR7, 0x4, UPT ;  /* 0x000000040700788c */ /* 0x002fe2000bf06070 */
[----:B0-----:R-:W-:-:S04]  /*0210*/  IABS R6, R7 ;  /* 0x0000000700067213 */ /* 0x001fc80000000000 */
[----:B------:R-:W0:Y:S08]  /*0220*/  I2F.RP R3, R6 ;  /* 0x0000000600037306 */ /* 0x000e300000209400 */
[----:B0-----:R-:W0:Y:S02]  /*0230*/  MUFU.RCP R3, R3 ;  /* 0x0000000300037308 */ /* 0x001e240000001000 */
[----:B0-----:R-:W-:-:S06]  /*0240*/  VIADD R4, R3, 0xffffffe ;  /* 0x0ffffffe03047836 */ /* 0x001fcc0000000000 */
[----:B------:R0:W1:Y:S02]  /*0250*/  F2I.FTZ.U32.TRUNC.NTZ R5, R4 ;  /* 0x0000000400057305 */ /* 0x000064000021f000 */
[----:B0-----:R-:W-:Y:S01]  /*0260*/  IMAD.MOV.U32 R4, RZ, RZ, RZ ;  /* 0x000000ffff047224 */ /* 0x001fe200078e00ff */
[----:B-1----:R-:W-:-:S05]  /*0270*/  IADD3 R9, PT, PT, RZ, -R5, RZ ;  /* 0x80000005ff097210 */ /* 0x002fca0007ffe0ff */
[----:B------:R-:W-:-:S04]  /*0280*/  IMAD R9, R9, R6, RZ ;  /* 0x0000000609097224 */ /* 0x000fc800078e02ff */
[----:B------:R-:W-:Y:S01]  /*0290*/  IMAD.HI.U32 R5, R5, R9, R4 ;  /* 0x0000000905057227 */ /* 0x000fe200078e0004 */
[----:B------:R-:W-:-:S04]  /*02a0*/  LOP3.LUT R4, R2, R7, RZ, 0x3c, !PT ;  /* 0x0000000702047212 */ /* 0x000fc800078e3cff */
[----:B------:R-:W-:Y:S01]  /*02b0*/  ISETP.GE.AND P2, PT, R4, RZ, PT ;  /* 0x000000ff0400720c */ /* 0x000fe20003f46270 */
[----:B------:R-:W-:-:S04]  /*02c0*/  IMAD.HI.U32 R3, R5, R8, RZ ;  /* 0x0000000805037227 */ /* 0x000fc800078e00ff */
[----:B------:R-:W-:-:S04]  /*02d0*/  IMAD.MOV R5, RZ, RZ, -R3 ;  /* 0x000000ffff057224 */ /* 0x000fc800078e0a03 */
[----:B------:R-:W-:-:S05]  /*02e0*/  IMAD R5, R6, R5, R8 ;  /* 0x0000000506057224 */ /* 0x000fca00078e0208 */
[----:B------:R-:W-:-:S13]  /*02f0*/  ISETP.GT.U32.AND P1, PT, R6, R5, PT ;  /* 0x000000050600720c */ /* 0x000fda0003f24070 */
[-C--:B------:R-:W-:Y:S01]  /*0300*/  @!P1 IADD3 R5, PT, PT, R5, -R6.reuse, RZ ;  /* 0x8000000605059210 */ /* 0x080fe20007ffe0ff */
[----:B------:R-:W-:Y:S01]  /*0310*/  @!P1 VIADD R3, R3, 0x1 ;  /* 0x0000000103039836 */ /* 0x000fe20000000000 */
[----:B------:R-:W-:Y:S02]  /*0320*/  ISETP.NE.AND P1, PT, R7, RZ, PT ;  /* 0x000000ff0700720c */ /* 0x000fe40003f25270 */
[----:B------:R-:W-:Y:S02]  /*0330*/  ISETP.GE.U32.AND P0, PT, R5, R6, PT ;  /* 0x000000060500720c */ /* 0x000fe40003f06070 */
[----:B------:R-:W0:Y:S11]  /*0340*/  LDC R5, c[0x0][0x3b4] ;  /* 0x0000ed00ff057b82 */ /* 0x000e360000000800 */
[----:B------:R-:W-:-:S05]  /*0350*/  @P0 VIADD R3, R3, 0x1 ;  /* 0x0000000103030836 */ /* 0x000fca0000000000 */
[----:B------:R-:W-:Y:S02]  /*0360*/  @!P2 IADD3 R3, PT, PT, -R3, RZ, RZ ;  /* 0x000000ff0303a210 */ /* 0x000fe40007ffe1ff */
[----:B------:R-:W-:-:S05]  /*0370*/  @!P1 LOP3.LUT R3, RZ, R7, RZ, 0x33, !PT ;  /* 0x00000007ff039212 */ /* 0x000fca00078e33ff */
[----:B------:R-:W-:Y:S02]  /*0380*/  IMAD.MOV R4, RZ, RZ, -R3 ;  /* 0x000000ffff047224 */ /* 0x000fe400078e0a03 */
[--C-:B0-----:R-:W-:Y:S02]  /*0390*/  IMAD R5, R5, UR4, R2.reuse ;  /* 0x0000000405057c24 */ /* 0x101fe4000f8e0202 */
[----:B------:R-:W-:Y:S02]  /*03a0*/  IMAD R4, R7, R4, R2 ;  /* 0x0000000407047224 */ /* 0x000fe400078e0202 */
[----:B------:R-:W-:Y:S01]  /*03b0*/  IMAD R5, R5, UR7, RZ ;  /* 0x0000000705057c24 */ /* 0x000fe2000f8e02ff */
[----:B------:R-:W-:Y:S06]  /*03c0*/  BRA.U !UP0, `(.L_x_34) ;  /* 0x0000000d08d47547 */ /* 0x000fec000b800000 */
[----:B------:R-:W0:Y:S01]  /*03d0*/  LDC R6, c[0x0][0x3bc] ;  /* 0x0000ef00ff067b82 */ /* 0x000e220000000800 */
[----:B------:R-:W-:Y:S01]  /*03e0*/  IMAD.MOV.U32 R9, RZ, RZ, 0x1 ;  /* 0x00000001ff097424 */ /* 0x000fe200078e00ff */
[----:B------:R-:W-:Y:S02]  /*03f0*/  MOV R8, R5 ;  /* 0x0000000500087202 */ /* 0x000fe40000000f00 */
[----:B0-----:R-:W-:-:S04]  /*0400*/  IABS R6, R6 ;  /* 0x0000000600067213 */ /* 0x001fc80000000000 */
[----:B------:R-:W0:Y:S08]  /*0410*/  I2F.RP R12, R6 ;  /* 0x00000006000c7306 */ /* 0x000e300000209400 */
[----:B0-----:R-:W0:Y:S02]  /*0420*/  MUFU.RCP R12, R12 ;  /* 0x0000000c000c7308 */ /* 0x001e240000001000 */
[----:B0-----:R-:W-:-:S06]  /*0430*/  IADD3 R10, PT, PT, R12, 0xffffffe, RZ ;  /* 0x0ffffffe0c0a7810 */ /* 0x001fcc0007ffe0ff */
[----:B------:R0:W1:Y:S02]  /*0440*/  F2I.FTZ.U32.TRUNC.NTZ R11, R10 ;  /* 0x0000000a000b7305 */ /* 0x000064000021f000 */
[----:B0-----:R-:W-:Y:S02]  /*0450*/  IMAD.MOV.U32 R10, RZ, RZ, RZ ;  /* 0x000000ffff0a7224 */ /* 0x001fe400078e00ff */
[----:B-1----:R-:W-:-:S04]  /*0460*/  IMAD.MOV R7, RZ, RZ, -R11 ;  /* 0x000000ffff077224 */ /* 0x002fc800078e0a0b */
[----:B------:R-:W-:-:S04]  /*0470*/  IMAD R7, R7, R6, RZ ;  /* 0x0000000607077224 */ /* 0x000fc800078e02ff */
[----:B------:R-:W-:-:S07]  /*0480*/  IMAD.HI.U32 R7, R11, R7, R10 ;  /* 0x000000070b077227 */ /* 0x000fce00078e000a */
.L_x_35:
[----:B0-----:R-:W0:Y:S01]  /*0490*/  LDC R23, c[0x0][0x3a0] ;  /* 0x0000e800ff177b82 */ /* 0x001e220000000800 */
[----:B------:R-:W-:-:S05]  /*04a0*/  VIADD R13, R9, 0xffffffff ;  /* 0xffffffff090d7836 */ /* 0x000fca0000000000 */
[----:B------:R-:W-:Y:S02]  /*04b0*/  IABS R15, R13 ;  /* 0x0000000d000f7213 */ /* 0x000fe40000000000 */
[----:B------:R-:W1:Y:S03]  /*04c0*/  LDC R12, c[0x0][0x3bc] ;  /* 0x0000ef00ff0c7b82 */ /* 0x000e660000000800 */
[----:B------:R-:W-:-:S05]  /*04d0*/  IMAD.HI.U32 R7, R7, R15, RZ ;  /* 0x0000000f07077227 */ /* 0x000fca00078e00ff */
[----:B------:R-:W2:Y:S01]  /*04e0*/  LDC R18, c[0x0][0x3a4] ;  /* 0x0000e900ff127b82 */ /* 0x000ea20000000800 */
[----:B------:R-:W-:Y:S02]  /*04f0*/  IADD3 R14, PT, PT, -R7, RZ, RZ ;  /* 0x000000ff070e7210 */ /* 0x000fe40007ffe1ff */
[----:B0-----:R-:W-:-:S04]  /*0500*/  IABS R11, R23 ;  /* 0x00000017000b7213 */ /* 0x001fc80000000000 */
[----:B------:R-:W0:Y:S01]  /*0510*/  I2F.RP R10, R11 ;  /* 0x0000000b000a7306 */ /* 0x000e220000209400 */
[-C--:B-1----:R-:W-:Y:S01]  /*0520*/  IABS R26, R12.reuse ;  /* 0x0000000c001a7213 */ /* 0x082fe20000000000 */
[----:B------:R-:W-:Y:S01]  /*0530*/  IMAD.MOV R24, RZ, RZ, -R12 ;  /* 0x000000ffff187224 */ /* 0x000fe200078e0a0c */
[----:B------:R-:W-:-:S05]  /*0540*/  LOP3.LUT R25, RZ, R12, RZ, 0x33, !PT ;  /* 0x0000000cff197212 */ /* 0x000fca00078e33ff */
[----:B------:R-:W-:Y:S01]  /*0550*/  I2F.RP R20, R26 ;  /* 0x0000001a00147306 */ /* 0x000fe20000209400 */
[----:B------:R-:W-:Y:S01]  /*0560*/  IMAD R15, R26, R14, R15 ;  /* 0x0000000e1a0f7224 */ /* 0x000fe200078e020f */
[----:B--2---:R-:W-:-:S04]  /*0570*/  IABS R21, R18 ;  /* 0x0000001200157213 */ /* 0x004fc80000000000 */
[----:B------:R-:W-:Y:S02]  /*0580*/  ISETP.GT.U32.AND P1, PT, R6, R15, PT ;  /* 0x0000000f0600720c */ /* 0x000fe40003f24070 */
[----:B------:R-:W1:Y:S08]  /*0590*/  I2F.RP R19, R21 ;  /* 0x0000001500137306 */ /* 0x000e700000209400 */
[----:B0-----:R-:W0:Y:S03]  /*05a0*/  MUFU.RCP R10, R10 ;  /* 0x0000000a000a7308 */ /* 0x001e260000001000 */
[----:B------:R-:W-:-:S02]  /*05b0*/  @!P1 IMAD.IADD R15, R15, 0x1, -R26 ;  /* 0x000000010f0f9824 */ /* 0x000fc400078e0a1a */
[----:B------:R-:W-:Y:S01]  /*05c0*/  @!P1 VIADD R7, R7, 0x1 ;  /* 0x0000000107079836 */ /* 0x000fe20000000000 */
[----:B------:R-:W-:Y:S02]  /*05d0*/  ISETP.NE.AND P1, PT, R12, RZ, PT ;  /* 0x000000ff0c00720c */ /* 0x000fe40003f25270 */
[----:B-1----:R-:W1:Y:S01]  /*05e0*/  MUFU.RCP R19, R19 ;  /* 0x0000001300137308 */ /* 0x002e620000001000 */
[----:B------:R-:W-:Y:S02]  /*05f0*/  ISETP.GE.U32.AND P0, PT, R15, R6, PT ;  /* 0x000000060f00720c */ /* 0x000fe40003f06070 */
[----:B------:R-:W-:-:S04]  /*0600*/  LOP3.LUT R6, R13, R12, RZ, 0x3c, !PT ;  /* 0x0000000c0d067212 */ /* 0x000fc800078e3cff */
[----:B------:R-:W-:Y:S01]  /*0610*/  ISETP.GE.AND P2, PT, R6, RZ, PT ;  /* 0x000000ff0600720c */ /* 0x000fe20003f46270 */
[----:B------:R-:W2:Y:S01]  /*0620*/  MUFU.RCP R20, R20 ;  /* 0x0000001400147308 */ /* 0x000ea20000001000 */
[----:B0-----:R-:W-:-:S05]  /*0630*/  VIADD R16, R10, 0xffffffe ;  /* 0x0ffffffe0a107836 */ /* 0x001fca0000000000 */
[----:B------:R-:W-:Y:S02]  /*0640*/  @P0 VIADD R7, R7, 0x1 ;  /* 0x0000000107070836 */ /* 0x000fe40000000000 */
[----:B------:R0:W3:Y:S01]  /*0650*/  F2I.FTZ.U32.TRUNC.NTZ R17, R16 ;  /* 0x0000001000117305 */ /* 0x0000e2000021f000 */
[----:B-1----:R-:W-:-:S03]  /*0660*/  IADD3 R14, PT, PT, R19, 0xffffffe, RZ ;  /* 0x0ffffffe130e7810 */ /* 0x002fc60007ffe0ff */
[----:B------:R-:W-:-:S04]  /*0670*/  @!P2 IADD3 R7, PT, PT, -R7, RZ, RZ ;  /* 0x000000ff0707a210 */ /* 0x000fc80007ffe1ff */
[----:B------:R-:W1:Y:S01]  /*0680*/  F2I.FTZ.U32.TRUNC.NTZ R15, R14 ;  /* 0x0000000e000f7305 */ /* 0x000e62000021f000 */
[----:B------:R-:W-:Y:S01]  /*0690*/  SEL R10, R25, R7, !P1 ;  /* 0x00000007190a7207 */ /* 0x000fe20004800000 */
[----:B0-----:R-:W-:Y:S02]  /*06a0*/  IMAD.MOV.U32 R16, RZ, RZ, RZ ;  /* 0x000000ffff107224 */ /* 0x001fe400078e00ff */
[----:B--2---:R-:W-:Y:S02]  /*06b0*/  VIADD R20, R20, 0xffffffe ;  /* 0x0ffffffe14147836 */ /* 0x004fe40000000000 */
[----:B------:R-:W-:Y:S01]  /*06c0*/  IMAD R28, R10, R24, R13 ;  /* 0x000000180a1c7224 */ /* 0x000fe200078e020d */
[----:B---3--:R-:W-:Y:S01]  /*06d0*/  IADD3 R6, PT, PT, RZ, -R17, RZ ;  /* 0x80000011ff067210 */ /* 0x008fe20007ffe0ff */
[----:B------:R0:W2:Y:S03]  /*06e0*/  F2I.FTZ.U32.TRUNC.NTZ R7, R20 ;  /* 0x0000001400077305 */ /* 0x0000a6000021f000 */
[----:B------:R-:W-:Y:S01]  /*06f0*/  ISETP.GE.AND P6, PT, R28, RZ, PT ;  /* 0x000000ff1c00720c */ /* 0x000fe20003fc6270 */
[----:B------:R-:W-:Y:S01]  /*0700*/  IMAD R13, R6, R11, RZ ;  /* 0x0000000b060d7224 */ /* 0x000fe200078e02ff */
[----:B------:R-:W-:Y:S01]  /*0710*/  IABS R6, R28 ;  /* 0x0000001c00067213 */ /* 0x000fe20000000000 */
[----:B-1----:R-:W-:Y:S01]  /*0720*/  IMAD.MOV R14, RZ, RZ, -R15 ;  /* 0x000000ffff0e7224 */ /* 0x002fe200078e0a0f */
[----:B------:R-:W-:Y:S01]  /*0730*/  LOP3.LUT R28, R28, R23, RZ, 0x3c, !PT ;  /* 0x000000171c1c7212 */ /* 0x000fe200078e3cff */
[----:B------:R-:W-:Y:S01]  /*0740*/  IMAD.HI.U32 R22, R17, R13, R16 ;  /* 0x0000000d11167227 */ /* 0x000fe200078e0010 */
[----:B------:R-:W-:-:S02]  /*0750*/  MOV R16, R6 ;  /* 0x0000000600107202 */ /* 0x000fc40000000f00 */
[----:B------:R-:W-:Y:S01]  /*0760*/  ISETP.GE.AND P4, PT, R28, RZ, PT ;  /* 0x000000ff1c00720c */ /* 0x000fe20003f86270 */
[----:B------:R-:W-:Y:S02]  /*0770*/  IMAD R13, R14, R21, RZ ;  /* 0x000000150e0d7224 */ /* 0x000fe400078e02ff */
[----:B------:R-:W-:Y:S02]  /*0780*/  IMAD.MOV.U32 R14, RZ, RZ, RZ ;  /* 0x000000ffff0e7224 */ /* 0x000fe400078e00ff */
[----:B------:R-:W-:-:S04]  /*0790*/  IMAD.HI.U32 R17, R22, R16, RZ ;  /* 0x0000001016117227 */ /* 0x000fc800078e00ff */
[----:B0-----:R-:W-:Y:S01]  /*07a0*/  IMAD.HI.U32 R20, R15, R13, R14 ;  /* 0x0000000d0f147227 */ /* 0x001fe200078e000e */
[----:B------:R-:W-:-:S03]  /*07b0*/  IADD3 R13, PT, PT, -R17, RZ, RZ ;  /* 0x000000ff110d7210 */ /* 0x000fc60007ffe1ff */
[----:B--2---:R-:W-:Y:S02]  /*07c0*/  IMAD.MOV R15, RZ, RZ, -R7 ;  /* 0x000000ffff0f7224 */ /* 0x004fe400078e0a07 */
[----:B------:R-:W-:Y:S02]  /*07d0*/  IMAD R13, R11, R13, R16 ;  /* 0x0000000d0b0d7224 */ /* 0x000fe400078e0210 */
[----:B------:R-:W-:Y:S02]  /*07e0*/  IMAD R15, R15, R26, RZ ;  /* 0x0000001a0f0f7224 */ /* 0x000fe400078e02ff */
[----:B------:R-:W-:Y:S01]  /*07f0*/  IMAD.MOV.U32 R6, RZ, RZ, RZ ;  /* 0x000000ffff067224 */ /* 0x000fe200078e00ff */
[----:B------:R-:W-:Y:S01]  /*0800*/  ISETP.GT.U32.AND P5, PT, R11, R13, PT ;  /* 0x0000000d0b00720c */ /* 0x000fe20003fa4070 */
[----:B------:R-:W-:-:S04]  /*0810*/  IMAD.HI.U32 R19, R20, R16, RZ ;  /* 0x0000001014137227 */ /* 0x000fc800078e00ff */
[----:B------:R-:W-:-:S04]  /*0820*/  IMAD.HI.U32 R7, R7, R15, R6 ;  /* 0x0000000f07077227 */ /* 0x000fc800078e0006 */
[----:B------:R-:W-:Y:S02]  /*0830*/  VIADD R15, R9, 0x1 ;  /* 0x00000001090f7836 */ /* 0x000fe40000000000 */
[----:B------:R-:W-:Y:S02]  /*0840*/  IMAD.MOV R19, RZ, RZ, -R19 ;  /* 0x000000ffff137224 */ /* 0x000fe400078e0a13 */
[----:B------:R-:W-:Y:S01]  /*0850*/  @!P5 IADD3 R13, PT, PT, R13, -R11, RZ ;  /* 0x8000000b0d0dd210 */ /* 0x000fe20007ffe0ff */
[----:B------:R-:W-:Y:S01]  /*0860*/  @!P5 VIADD R17, R17, 0x1 ;  /* 0x000000011111d836 */ /* 0x000fe20000000000 */
[----:B------:R-:W-:Y:S01]  /*0870*/  IABS R6, R15 ;  /* 0x0000000f00067213 */ /* 0x000fe20000000000 */
[----:B------:R-:W-:Y:S01]  /*0880*/  IMAD R16, R21, R19, R16 ;  /* 0x0000001315107224 */ /* 0x000fe200078e0210 */
[----:B------:R-:W-:Y:S02]  /*0890*/  ISETP.GE.U32.AND P0, PT, R13, R11, PT ;  /* 0x0000000b0d00720c */ /* 0x000fe40003f06070 */
[----:B------:R-:W-:Y:S01]  /*08a0*/  LOP3.LUT R19, RZ, R23, RZ, 0x33, !PT ;  /* 0x00000017ff137212 */ /* 0x000fe200078e33ff */
[----:B------:R-:W-:-:S04]  /*08b0*/  IMAD.HI.U32 R14, R7, R6, RZ ;  /* 0x00000006070e7227 */ /* 0x000fc800078e00ff */
[----:B------:R-:W-:-:S04]  /*08c0*/  IMAD.MOV R13, RZ, RZ, -R14 ;  /* 0x000000ffff0d7224 */ /* 0x000fc800078e0a0e */
[----:B------:R-:W-:Y:S02]  /*08d0*/  IMAD R13, R26, R13, R6 ;  /* 0x0000000d1a0d7224 */ /* 0x000fe400078e0206 */
[----:B------:R-:W-:Y:S01]  /*08e0*/  IMAD.MOV.U32 R6, RZ, RZ, R26 ;  /* 0x000000ffff067224 */ /* 0x000fe200078e001a */
[----:B------:R-:W-:Y:S02]  /*08f0*/  @P0 IADD3 R17, PT, PT, R17, 0x1, RZ ;  /* 0x0000000111110810 */ /* 0x000fe40007ffe0ff */
[----:B------:R-:W-:Y:S02]  /*0900*/  ISETP.NE.AND P0, PT, R23, RZ, PT ;  /* 0x000000ff1700720c */ /* 0x000fe40003f05270 */
[----:B------:R-:W-:Y:S01]  /*0910*/  ISETP.GT.U32.AND P2, PT, R6, R13, PT ;  /* 0x0000000d0600720c */ /* 0x000fe20003f44070 */
[----:B------:R-:W-:-:S05]  /*0920*/  @!P4 IMAD.MOV R17, RZ, RZ, -R17 ;  /* 0x000000ffff11c224 */ /* 0x000fca00078e0a11 */
[----:B------:R-:W-:-:S07]  /*0930*/  SEL R28, R19, R17, !P0 ;  /* 0x00000011131c7207 */ /* 0x000fce0004000000 */
[----:B------:R-:W-:Y:S01]  /*0940*/  @!P2 IADD3 R13, PT, PT, R13, -R26, RZ ;  /* 0x8000001a0d0da210 */ /* 0x000fe20007ffe0ff */
[----:B------:R-:W-:-:S03]  /*0950*/  @!P2 VIADD R14, R14, 0x1 ;  /* 0x000000010e0ea836 */ /* 0x000fc60000000000 */
[----:B------:R-:W-:Y:S02]  /*0960*/  ISETP.GE.U32.AND P3, PT, R13, R6, PT ;  /* 0x000000060d00720c */ /* 0x000fe40003f66070 */
[----:B------:R-:W0:Y:S11]  /*0970*/  LDC R13, c[0x0][0x394] ;  /* 0x0000e500ff0d7b82 */ /* 0x000e360000000800 */
[----:B------:R-:W-:Y:S01]  /*0980*/  @P3 IADD3 R14, PT, PT, R14, 0x1, RZ ;  /* 0x000000010e0e3810 */ /* 0x000fe20007ffe0ff */
[----:B0-----:R-:W-:-:S02]  /*0990*/  IMAD R17, R13, UR4, R10 ;  /* 0x000000040d117c24 */ /* 0x001fc4000f8e020a */
[----:B------:R-:W-:-:S04]  /*09a0*/  IMAD R10, R3, UR11, R28 ;  /* 0x0000000b030a7c24 */ /* 0x000fc8000f8e021c */
[----:B------:R-:W-:Y:S01]  /*09b0*/  IMAD R17, R17, UR14, R10 ;  /* 0x0000000e11117c24 */ /* 0x000fe2000f8e020a */
[----:B------:R-:W-:-:S04]  /*09c0*/  LOP3.LUT R10, R15, R12, RZ, 0x3c, !PT ;  /* 0x0000000c0f0a7212 */ /* 0x000fc800078e3cff */
[----:B------:R-:W-:-:S13]  /*09d0*/  ISETP.GE.AND P4, PT, R10, RZ, PT ;  /* 0x000000ff0a00720c */ /* 0x000fda0003f86270 */
[----:B------:R-:W-:Y:S01]  /*09e0*/  @!P4 IMAD.MOV R14, RZ, RZ, -R14 ;  /* 0x000000ffff0ec224 */ /* 0x000fe200078e0a0e */
[----:B------:R-:W-:-:S04]  /*09f0*/  ISETP.GT.U32.AND P4, PT, R21, R16, PT ;  /* 0x000000101500720c */ /* 0x000fc80003f84070 */
[----:B------:R-:W-:-:S05]  /*0a00*/  SEL R10, R25, R14, !P1 ;  /* 0x0000000e190a7207 */ /* 0x000fca0004800000 */
[----:B------:R-:W-:-:S04]  /*0a10*/  IMAD R14, R10, R24, R15 ;  /* 0x000000180a0e7224 */ /* 0x000fc800078e020f */
[----:B------:R-:W-:Y:S02]  /*0a20*/  @!P4 IADD3 R16, PT, PT, R16, -R21, RZ ;  /* 0x800000151010c210 */ /* 0x000fe40007ffe0ff */
[----:B------:R-:W-:Y:S02]  /*0a30*/  IABS R15, R14 ;  /* 0x0000000e000f7213 */ /* 0x000fe40000000000 */
[----:B------:R-:W-:Y:S02]  /*0a40*/  ISETP.GT.U32.AND P4, PT, R21, R16, PT ;  /* 0x000000101500720c */ /* 0x000fe40003f84070 */
[C---:B------:R-:W-:Y:S02]  /*0a50*/  LOP3.LUT R27, R14.reuse, R23, RZ, 0x3c, !PT ;  /* 0x000000170e1b7212 */ /* 0x040fe400078e3cff */
[----:B------:R-:W-:Y:S01]  /*0a60*/  ISETP.GE.AND P2, PT, R14, RZ, PT ;  /* 0x000000ff0e00720c */ /* 0x000fe20003f46270 */
[----:B------:R-:W-:Y:S01]  /*0a70*/  IMAD.HI.U32 R14, R22, R15, RZ ;  /* 0x0000000f160e7227 */ /* 0x000fe200078e00ff */
[----:B------:R-:W-:-:S03]  /*0a80*/  ISETP.GE.AND P3, PT, R27, RZ, PT ;  /* 0x000000ff1b00720c */ /* 0x000fc60003f66270 */
[----:B------:R-:W-:-:S04]  /*0a90*/  IMAD.MOV R28, RZ, RZ, -R14 ;  /* 0x000000ffff1c7224 */ /* 0x000fc800078e0a0e */
[----:B------:R-:W-:Y:S02]  /*0aa0*/  @!P4 IMAD.IADD R16, R16, 0x1, -R21 ;  /* 0x000000011010c824 */ /* 0x000fe400078e0a15 */
[----:B------:R-:W-:-:S03]  /*0ab0*/  IMAD R28, R11, R28, R15 ;  /* 0x0000001c0b1c7224 */ /* 0x000fc600078e020f */
[----:B------:R-:W-:Y:S02]  /*0ac0*/  @!P6 IADD3 R16, PT, PT, -R16, RZ, RZ ;  /* 0x000000ff1010e210 */ /* 0x000fe40007ffe1ff */
[----:B------:R-:W-:Y:S02]  /*0ad0*/  ISETP.NE.AND P6, PT, R18, RZ, PT ;  /* 0x000000ff1200720c */ /* 0x000fe40003fc5270 */
[----:B------:R-:W-:Y:S02]  /*0ae0*/  LOP3.LUT R18, RZ, R18, RZ, 0x33, !PT ;  /* 0x00000012ff127212 */ /* 0x000fe400078e33ff */
[----:B------:R-:W-:Y:S02]  /*0af0*/  ISETP.GT.U32.AND P5, PT, R11, R28, PT ;  /* 0x0000001c0b00720c */ /* 0x000fe40003fa4070 */
[----:B------:R-:W-:-:S05]  /*0b00*/  SEL R27, R18, R16, !P6 ;  /* 0x00000010121b7207 */ /* 0x000fca0007000000 */
[----:B------:R-:W-:-:S04]  /*0b10*/  IMAD R16, R4, UR11, R27 ;  /* 0x0000000b04107c24 */ /* 0x000fc8000f8e021b */
[----:B------:R-:W-:Y:S02]  /*0b20*/  IMAD R17, R17, UR15, R16 ;  /* 0x0000000f11117c24 */ /* 0x000fe4000f8e0210 */
[----:B------:R-:W-:-:S04]  /*0b30*/  IMAD.HI.U32 R16, R20, R15, RZ ;  /* 0x0000000f14107227 */ /* 0x000fc800078e00ff */
[----:B------:R-:W-:Y:S02]  /*0b40*/  IMAD.MOV R16, RZ, RZ, -R16 ;  /* 0x000000ffff107224 */ /* 0x000fe400078e0a10 */
[----:B------:R-:W-:Y:S02]  /*0b50*/  @!P5 IMAD.IADD R28, R28, 0x1, -R11 ;  /* 0x000000011c1cd824 */ /* 0x000fe400078e0a0b */
[C---:B------:R-:W-:Y:S02]  /*0b60*/  IMAD R16, R21.reuse, R16, R15 ;  /* 0x0000001015107224 */ /* 0x040fe400078e020f */
[----:B------:R-:W-:Y:S01]  /*0b70*/  @!P5 VIADD R14, R14, 0x1 ;  /* 0x000000010e0ed836 */ /* 0x000fe20000000000 */
[----:B------:R-:W-:Y:S02]  /*0b80*/  ISETP.GE.U32.AND P4, PT, R28, R11, PT ;  /* 0x0000000b1c00720c */ /* 0x000fe40003f86070 */
[----:B------:R-:W-:-:S11]  /*0b90*/  ISETP.GT.U32.AND P5, PT, R21, R16, PT ;  /* 0x000000101500720c */ /* 0x000fd60003fa4070 */
[----:B------:R-:W-:Y:S02]  /*0ba0*/  @P4 VIADD R14, R14, 0x1 ;  /* 0x000000010e0e4836 */ /* 0x000fe40000000000 */
[----:B------:R-:W-:-:S03]  /*0bb0*/  @!P5 IADD3 R16, PT, PT, R16, -R21, RZ ;  /* 0x800000151010d210 */ /* 0x000fc60007ffe0ff */
[----:B------:R-:W-:Y:S02]  /*0bc0*/  @!P3 IADD3 R14, PT, PT, -R14, RZ, RZ ;  /* 0x000000ff0e0eb210 */ /* 0x000fe40007ffe1ff */
[----:B------:R-:W-:Y:S02]  /*0bd0*/  ISETP.GT.U32.AND P5, PT, R21, R16, PT ;  /* 0x000000101500720c */ /* 0x000fe40003fa4070 */
[----:B------:R-:W-:Y:S01]  /*0be0*/  SEL R28, R19, R14, !P0 ;  /* 0x0000000e131c7207 */ /* 0x000fe20004000000 */
[----:B------:R-:W-:Y:S01]  /*0bf0*/  IMAD R14, R13, UR4, R10 ;  /* 0x000000040d0e7c24 */ /* 0x000fe2000f8e020a */
[----:B------:R-:W-:-:S03]  /*0c00*/  IABS R10, R9 ;  /* 0x00000009000a7213 */ /* 0x000fc60000000000 */
[----:B------:R-:W-:-:S06]  /*0c10*/  IMAD R27, R3, UR11, R28 ;  /* 0x0000000b031b7c24 */ /* 0x000fcc000f8e021c */
[----:B------:R-:W-:-:S04]  /*0c20*/  @!P5 IMAD.IADD R16, R16, 0x1, -R21 ;  /* 0x000000011010d824 */ /* 0x000fc800078e0a15 */
[----:B------:R-:W-:-:S05]  /*0c30*/  @!P2 IMAD.MOV R16, RZ, RZ, -R16 ;  /* 0x000000ffff10a224 */ /* 0x000fca00078e0a10 */
[----:B------:R-:W-:Y:S01]  /*0c40*/  SEL R15, R18, R16, !P6 ;  /* 0x00000010120f7207 */ /* 0x000fe20007000000 */
[----:B------:R-:W-:Y:S02]  /*0c50*/  IMAD R16, R14, UR14, R27 ;  /* 0x0000000e0e107c24 */ /* 0x000fe4000f8e021b */
[----:B------:R-:W-:-:S04]  /*0c60*/  IMAD.HI.U32 R14, R7, R10, RZ ;  /* 0x0000000a070e7227 */ /* 0x000fc800078e00ff */
[----:B------:R-:W-:-:S04]  /*0c70*/  IMAD R15, R4, UR11, R15 ;  /* 0x0000000b040f7c24 */ /* 0x000fc8000f8e020f */
[----:B------:R-:W-:Y:S02]  /*0c80*/  IMAD R27, R16, UR15, R15 ;  /* 0x0000000f101b7c24 */ /* 0x000fe4000f8e020f */
[----:B------:R-:W-:-:S04]  /*0c90*/  IMAD.MOV R15, RZ, RZ, -R14 ;  /* 0x000000ffff0f7224 */ /* 0x000fc800078e0a0e */
[----:B------:R-:W-:Y:S01]  /*0ca0*/  IMAD R15, R26, R15, R10 ;  /* 0x0000000f1a0f7224 */ /* 0x000fe200078e020a */
[----:B------:R-:W-:-:S04]  /*0cb0*/  LOP3.LUT R10, R9, R12, RZ, 0x3c, !PT ;  /* 0x0000000c090a7212 */ /* 0x000fc800078e3cff */
[----:B------:R-:W-:Y:S02]  /*0cc0*/  ISETP.GT.U32.AND P3, PT, R6, R15, PT ;  /* 0x0000000f0600720c */ /* 0x000fe40003f64070 */
[----:B------:R-:W-:-:S11]  /*0cd0*/  ISETP.GE.AND P4, PT, R10, RZ, PT ;  /* 0x000000ff0a00720c */ /* 0x000fd60003f86270 */
[----:B------:R-:W-:Y:S01]  /*0ce0*/  @!P3 IADD3 R15, PT, PT, R15, -R26, RZ ;  /* 0x8000001a0f0fb210 */ /* 0x000fe20007ffe0ff */
[----:B------:R-:W-:-:S03]  /*0cf0*/  @!P3 VIADD R14, R14, 0x1 ;  /* 0x000000010e0eb836 */ /* 0x000fc60000000000 */
[----:B------:R-:W-:-:S13]  /*0d00*/  ISETP.GE.U32.AND P2, PT, R15, R6, PT ;  /* 0x000000060f00720c */ /* 0x000fda0003f46070 */
[----:B------:R-:W-:-:S05]  /*0d10*/  @P2 VIADD R14, R14, 0x1 ;  /* 0x000000010e0e2836 */ /* 0x000fca0000000000 */
[----:B------:R-:W-:-:S04]  /*0d20*/  @!P4 IADD3 R14, PT, PT, -R14, RZ, RZ ;  /* 0x000000ff0e0ec210 */ /* 0x000fc80007ffe1ff */
[----:B------:R-:W-:-:S05]  /*0d30*/  SEL R14, R25, R14, !P1 ;  /* 0x0000000e190e7207 */ /* 0x000fca0004800000 */
[----:B------:R-:W-:Y:S02]  /*0d40*/  IMAD R16, R14, R24, R9 ;  /* 0x000000180e107224 */ /* 0x000fe400078e0209 */
[----:B------:R-:W-:-:S03]  /*0d50*/  IMAD R29, R13, UR4, R14 ;  /* 0x000000040d1d7c24 */ /* 0x000fc6000f8e020e */
[----:B------:R-:W-:Y:S02]  /*0d60*/  IABS R10, R16 ;  /* 0x00000010000a7213 */ /* 0x000fe40000000000 */
[C---:B------:R-:W-:Y:S02]  /*0d70*/  LOP3.LUT R15, R16.reuse, R23, RZ, 0x3c, !PT ;  /* 0x00000017100f7212 */ /* 0x040fe400078e3cff */
[----:B------:R-:W-:Y:S02]  /*0d80*/  ISETP.GE.AND P2, PT, R16, RZ, PT ;  /* 0x000000ff1000720c */ /* 0x000fe40003f46270 */
[----:B------:R-:W-:Y:S01]  /*0d90*/  ISETP.GE.AND P5, PT, R15, RZ, PT ;  /* 0x000000ff0f00720c */ /* 0x000fe20003fa6270 */
[----:B------:R-:W-:-:S04]  /*0da0*/  IMAD.HI.U32 R15, R22, R10, RZ ;  /* 0x0000000a160f7227 */ /* 0x000fc800078e00ff */
[----:B------:R-:W-:-:S04]  /*0db0*/  IMAD.MOV R16, RZ, RZ, -R15 ;  /* 0x000000ffff107224 */ /* 0x000fc800078e0a0f */
[----:B------:R-:W-:-:S05]  /*0dc0*/  IMAD R16, R11, R16, R10 ;  /* 0x000000100b107224 */ /* 0x000fca00078e020a */
[----:B------:R-:W-:-:S13]  /*0dd0*/  ISETP.GT.U32.AND P4, PT, R11, R16, PT ;  /* 0x000000100b00720c */ /* 0x000fda0003f84070 */
[----:B------:R-:W-:Y:S01]  /*0de0*/  @!P4 IMAD.IADD R16, R16, 0x1, -R11 ;  /* 0x000000011010c824 */ /* 0x000fe200078e0a0b */
[----:B------:R-:W-:-:S04]  /*0df0*/  @!P4 IADD3 R15, PT, PT, R15, 0x1, RZ ;  /* 0x000000010f0fc810 */ /* 0x000fc80007ffe0ff */
[----:B------:R-:W-:-:S13]  /*0e00*/  ISETP.GE.U32.AND P3, PT, R16, R11, PT ;  /* 0x0000000b1000720c */ /* 0x000fda0003f66070 */
[----:B------:R-:W-:-:S04]  /*0e10*/  @P3 VIADD R15, R15, 0x1 ;  /* 0x000000010f0f3836 */ /* 0x000fc80000000000 */
[----:B------:R-:W-:-:S05]  /*0e20*/  @!P5 IMAD.MOV R15, RZ, RZ, -R15 ;  /* 0x000000ffff0fd224 */ /* 0x000fca00078e0a0f */
[----:B------:R-:W-:-:S05]  /*0e30*/  SEL R16, R19, R15, !P0 ;  /* 0x0000000f13107207 */ /* 0x000fca0004000000 */
[----:B------:R-:W-:-:S04]  /*0e40*/  IMAD R14, R3, UR11, R16 ;  /* 0x0000000b030e7c24 */ /* 0x000fc8000f8e0210 */
[----:B------:R-:W-:Y:S02]  /*0e50*/  IMAD R29, R29, UR14, R14 ;  /* 0x0000000e1d1d7c24 */ /* 0x000fe4000f8e020e */
[----:B------:R-:W-:-:S05]  /*0e60*/  IMAD.HI.U32 R14, R20, R10, RZ ;  /* 0x0000000a140e7227 */ /* 0x000fca00078e00ff */
[----:B------:R-:W-:-:S05]  /*0e70*/  IADD3 R14, PT, PT, -R14, RZ, RZ ;  /* 0x000000ff0e0e7210 */ /* 0x000fca0007ffe1ff */
[----:B------:R-:W-:-:S05]  /*0e80*/  IMAD R10, R21, R14, R10 ;  /* 0x0000000e150a7224 */ /* 0x000fca00078e020a */
[----:B------:R-:W-:-:S13]  /*0e90*/  ISETP.GT.U32.AND P3, PT, R21, R10, PT ;  /* 0x0000000a1500720c */ /* 0x000fda0003f64070 */
[----:B------:R-:W-:-:S05]  /*0ea0*/  @!P3 IMAD.IADD R10, R10, 0x1, -R21 ;  /* 0x000000010a0ab824 */ /* 0x000fca00078e0a15 */
[----:B------:R-:W-:-:S13]  /*0eb0*/  ISETP.GT.U32.AND P3, PT, R21, R10, PT ;  /* 0x0000000a1500720c */ /* 0x000fda0003f64070 */
[----:B------:R-:W-:-:S05]  /*0ec0*/  @!P3 IMAD.IADD R10, R10, 0x1, -R21 ;  /* 0x000000010a0ab824 */ /* 0x000fca00078e0a15 */
[----:B------:R-:W-:-:S04]  /*0ed0*/  @!P2 IADD3 R10, PT, PT, -R10, RZ, RZ ;  /* 0x000000ff0a0aa210 */ /* 0x000fc80007ffe1ff */
[----:B------:R-:W-:-:S05]  /*0ee0*/  SEL R15, R18, R10, !P6 ;  /* 0x0000000a120f7207 */ /* 0x000fca0007000000 */
[----:B------:R-:W-:Y:S02]  /*0ef0*/  IMAD R10, R4, UR11, R15 ;  /* 0x0000000b040a7c24 */ /* 0x000fe4000f8e020f */
[----:B------:R-:W0:Y:S02]  /*0f00*/  LDC.64 R14, c[0x0][0x380] ;  /* 0x0000e000ff0e7b82 */ /* 0x000e240000000a00 */
[----:B------:R-:W-:Y:S02]  /*0f10*/  IMAD R29, R29, UR15, R10 ;  /* 0x0000000f1d1d7c24 */ /* 0x000fe4000f8e020a */
[----:B0-----:R-:W-:-:S05]  /*0f20*/  IMAD.WIDE R16, R17, 0x4, R14 ;  /* 0x0000000411107825 */ /* 0x001fca00078e020e */
[----:B------:R0:W2:Y:S01]  /*0f30*/  LDG.E R10, desc[UR12][R16.64] ;  /* 0x0000000c100a7981 */ /* 0x0000a2000c1e1900 */
[----:B------:R-:W-:-:S04]  /*0f40*/  IMAD.WIDE R28, R29, 0x4, R14 ;  /* 0x000000041d1c7825 */ /* 0x000fc800078e020e */
[----:B0-----:R-:W-:Y:S02]  /*0f50*/  IMAD.U32 R16, RZ, RZ, UR8 ;  /* 0x00000008ff107e24 */ /* 0x001fe4000f8e00ff */
[----:B------:R-:W-:Y:S02]  /*0f60*/  IMAD.U32 R17, RZ, RZ, UR9 ;  /* 0x00000009ff117e24 */ /* 0x000fe4000f8e00ff */
[----:B------:R-:W-:-:S05]  /*0f70*/  IMAD.WIDE R16, R8, 0x4, R16 ;  /* 0x0000000408107825 */ /* 0x000fca00078e0210 */
[----:B--2---:R-:W-:Y:S04]  /*0f80*/  STG.E desc[UR12][R16.64+-0x8], R10 ;  /* 0xfffff80a10007986 */ /* 0x004fe8000c10190c */
[----:B------:R-:W2:Y:S04]  /*0f90*/  LDG.E R29, desc[UR12][R28.64] ;  /* 0x0000000c1c1d7981 */ /* 0x000ea8000c1e1900 */
[----:B--2---:R0:W-:Y:S02]  /*0fa0*/  STG.E desc[UR12][R16.64+-0x4], R29 ;  /* 0xfffffc1d10007986 */ /* 0x0041e4000c10190c */
[----:B0-----:R-:W-:-:S06]  /*0fb0*/  IMAD.WIDE R28, R27, 0x4, R14 ;  /* 0x000000041b1c7825 */ /* 0x001fcc00078e020e */
[----:B------:R0:W2:Y:S01]  /*0fc0*/  LDG.E R28, desc[UR12][R28.64] ;  /* 0x0000000c1c1c7981 */ /* 0x0000a2000c1e1900 */
[----:B------:R-:W-:-:S04]  /*0fd0*/  IADD3 R27, PT, PT, R9, 0x2, RZ ;  /* 0x00000002091b7810 */ /* 0x000fc80007ffe0ff */
[----:B------:R-:W-:-:S04]  /*0fe0*/  LOP3.LUT R12, R27, R12, RZ, 0x3c, !PT ;  /* 0x0000000c1b0c7212 */ /* 0x000fc800078e3cff */
[----:B------:R-:W-:Y:S02]  /*0ff0*/  ISETP.GE.AND P4, PT, R12, RZ, PT ;  /* 0x000000ff0c00720c */ /* 0x000fe40003f86270 */
[----:B------:R-:W-:-:S05]  /*1000*/  IABS R12, R27 ;  /* 0x0000001b000c7213 */ /* 0x000fca0000000000 */
[----:B------:R-:W-:-:S04]  /*1010*/  IMAD.HI.U32 R10, R7, R12, RZ ;  /* 0x0000000c070a7227 */ /* 0x000fc800078e00ff */
[----:B0-----:R-:W-:-:S04]  /*1020*/  IMAD.MOV R29, RZ, RZ, -R10 ;  /* 0x000000ffff1d7224 */ /* 0x001fc800078e0a0a */
        /* <DEDUP_REMOVED lines=8> */
[----:B------:R-:W-:Y:S02]  /*10b0*/  IMAD R24, R10, R24, R27 ;  /* 0x000000180a187224 */ /* 0x000fe400078e021b */
[----:B------:R-:W-:-:S03]  /*10c0*/  IMAD R10, R13, UR4, R10 ;  /* 0x000000040d0a7c24 */ /* 0x000fc6000f8e020a */
[----:B------:R-:W-:Y:S02]  /*10d0*/  IABS R25, R24 ;  /* 0x0000001800197213 */ /* 0x000fe40000000000 */
[----:B------:R-:W-:-:S03]  /*10e0*/  LOP3.LUT R23, R24, R23, RZ, 0x3c, !PT ;  /* 0x0000001718177212 */ /* 0x000fc600078e3cff */
[----:B------:R-:W-:Y:S01]  /*10f0*/  IMAD.HI.U32 R22, R22, R25, RZ ;  /* 0x0000001916167227 */ /* 0x000fe200078e00ff */
[----:B------:R-:W-:-:S03]  /*1100*/  ISETP.GE.AND P3, PT, R23, RZ, PT ;  /* 0x000000ff1700720c */ /* 0x000fc60003f66270 */
[----:B------:R-:W-:Y:S01]  /*1110*/  IMAD.HI.U32 R20, R20, R25, RZ ;  /* 0x0000001914147227 */ /* 0x000fe200078e00ff */
[----:B------:R-:W-:-:S03]  /*1120*/  IADD3 R12, PT, PT, -R22, RZ, RZ ;  /* 0x000000ff160c7210 */ /* 0x000fc60007ffe1ff */
[----:B------:R-:W-:Y:S02]  /*1130*/  IMAD.MOV R20, RZ, RZ, -R20 ;  /* 0x000000ffff147224 */ /* 0x000fe400078e0a14 */
[--C-:B------:R-:W-:Y:S02]  /*1140*/  IMAD R12, R11, R12, R25.reuse ;  /* 0x0000000c0b0c7224 */ /* 0x100fe400078e0219 */
[----:B------:R-:W-:-:S03]  /*1150*/  IMAD R20, R21, R20, R25 ;  /* 0x0000001415147224 */ /* 0x000fc600078e0219 */
[----:B------:R-:W-:Y:S02]  /*1160*/  ISETP.GT.U32.AND P2, PT, R11, R12, PT ;  /* 0x0000000c0b00720c */ /* 0x000fe40003f44070 */
[----:B------:R-:W-:-:S11]  /*1170*/  ISETP.GT.U32.AND P1, PT, R21, R20, PT ;  /* 0x000000141500720c */ /* 0x000fd60003f24070 */
[-C--:B------:R-:W-:Y:S02]  /*1180*/  @!P2 IADD3 R12, PT, PT, R12, -R11.reuse, RZ ;  /* 0x8000000b0c0ca210 */ /* 0x080fe40007ffe0ff */
[----:B------:R-:W-:Y:S01]  /*1190*/  @!P1 IMAD.IADD R20, R20, 0x1, -R21 ;  /* 0x0000000114149824 */ /* 0x000fe200078e0a15 */
[----:B------:R-:W-:Y:S02]  /*11a0*/  @!P2 IADD3 R22, PT, PT, R22, 0x1, RZ ;  /* 0x000000011616a810 */ /* 0x000fe40007ffe0ff */
[----:B------:R-:W-:Y:S02]  /*11b0*/  ISETP.GE.U32.AND P1, PT, R12, R11, PT ;  /* 0x0000000b0c00720c */ /* 0x000fe40003f26070 */
[----:B------:R-:W-:Y:S02]  /*11c0*/  ISETP.GT.U32.AND P4, PT, R21, R20, PT ;  /* 0x000000141500720c */ /* 0x000fe40003f84070 */
[----:B------:R-:W-:-:S09]  /*11d0*/  ISETP.GE.AND P2, PT, R24, RZ, PT ;  /* 0x000000ff1800720c */ /* 0x000fd20003f46270 */
[----:B------:R-:W-:Y:S02]  /*11e0*/  @P1 VIADD R22, R22, 0x1 ;  /* 0x0000000116161836 */ /* 0x000fe40000000000 */
[----:B------:R-:W-:Y:S02]  /*11f0*/  @!P4 IADD3 R20, PT, PT, R20, -R21, RZ ;  /* 0x800000151414c210 */ /* 0x000fe40007ffe0ff */
[----:B------:R-:W-:Y:S02]  /*1200*/  @!P3 IMAD.MOV R22, RZ, RZ, -R22 ;  /* 0x000000ffff16b224 */ /* 0x000fe400078e0a16 */
[----:B------:R-:W-:-:S03]  /*1210*/  @!P2 IADD3 R20, PT, PT, -R20, RZ, RZ ;  /* 0x000000ff1414a210 */ /* 0x000fc60007ffe1ff */
[----:B------:R-:W-:Y:S02]  /*1220*/  SEL R22, R19, R22, !P0 ;  /* 0x0000001613167207 */ /* 0x000fe40004000000 */
[----:B------:R-:W-:-:S03]  /*1230*/  SEL R11, R18, R20, !P6 ;  /* 0x00000014120b7207 */ /* 0x000fc60007000000 */
[----:B------:R-:W-:Y:S02]  /*1240*/  IMAD R13, R3, UR11, R22 ;  /* 0x0000000b030d7c24 */ /* 0x000fe4000f8e0216 */
[----:B------:R-:W-:Y:S02]  /*1250*/  IMAD R11, R4, UR11, R11 ;  /* 0x0000000b040b7c24 */ /* 0x000fe4000f8e020b */
[----:B------:R-:W-:-:S04]  /*1260*/  IMAD R10, R10, UR14, R13 ;  /* 0x0000000e0a0a7c24 */ /* 0x000fc8000f8e020d */
[----:B------:R-:W-:-:S04]  /*1270*/  IMAD R11, R10, UR15, R11 ;  /* 0x0000000f0a0b7c24 */ /* 0x000fc8000f8e020b */
[----:B------:R-:W-:Y:S01]  /*1280*/  IMAD.WIDE R14, R11, 0x4, R14 ;  /* 0x000000040b0e7825 */ /* 0x000fe200078e020e */
[----:B--2---:R0:W-:Y:S05]  /*1290*/  STG.E desc[UR12][R16.64], R28 ;  /* 0x0000001c10007986 */ /* 0x0041ea000c10190c */
[----:B------:R-:W2:Y:S01]  /*12a0*/  LDG.E R15, desc[UR12][R14.64] ;  /* 0x0000000c0e0f7981 */ /* 0x000ea2000c1e1900 */
[C---:B------:R-:W-:Y:S01]  /*12b0*/  VIADD R10, R9.reuse, 0x3 ;  /* 0x00000003090a7836 */ /* 0x040fe20000000000 */
[----:B------:R-:W-:Y:S01]  /*12c0*/  IADD3 R9, PT, PT, R9, 0x4, RZ ;  /* 0x0000000409097810 */ /* 0x000fe20007ffe0ff */
[----:B------:R-:W-:-:S03]  /*12d0*/  VIADD R8, R8, 0x4 ;  /* 0x0000000408087836 */ /* 0x000fc60000000000 */
[----:B------:R-:W-:Y:S01]  /*12e0*/  ISETP.NE.AND P0, PT, R10, UR5, PT ;  /* 0x000000050a007c0c */ /* 0x000fe2000bf05270 */
[----:B--2---:R0:W-:-:S12]  /*12f0*/  STG.E desc[UR12][R16.64+0x4], R15 ;  /* 0x0000040f10007986 */ /* 0x0041d8000c10190c */
[----:B------:R-:W-:Y:S05]  /*1300*/  @P0 BRA `(.L_x_35) ;  /* 0xfffffff000600947 */ /* 0x000fea000383ffff */
[----:B------:R-:W-:-:S07]  /*1310*/  MOV R10, UR5 ;  /* 0x00000005000a7c02 */ /* 0x000fce0008000f00 */
.L_x_34:
[----:B------:R-:W1:Y:S02]  /*1320*/  LDCU UR7, c[0x0][0x3b8] ;  /* 0x00007700ff0777ac */ /* 0x000e640008000800 */
[----:B-1----:R-:W-:-:S09]  /*1330*/  ULOP3.LUT UP0, UR10, UR7, 0x3, URZ, 0xc0, !UPT ;  /* 0x00000003070a7892 */ /* 0x002fd2000f80c0ff */
[----:B------:R-:W-:Y:S05]  /*1340*/  BRA.U !UP0, `(.L_x_36) ;  /* 0x0000000d08a07547 */ /* 0x000fea000b800000 */
[----:B------:R-:W-:Y:S02]  /*1350*/  UISETP.NE.AND UP0, UPT, UR10, 0x1, UPT ;  /* 0x000000010a00788c */ /* 0x000fe4000bf05270 */
[----:B------:R-:W-:-:S04]  /*1360*/  ULOP3.LUT UR7, UR7, 0x1, URZ, 0xc0, !UPT ;  /* 0x0000000107077892 */ /* 0x000fc8000f8ec0ff */
[----:B------:R-:W-:-:S03]  /*1370*/  UISETP.NE.U32.AND UP1, UPT, UR7, 0x1, UPT ;  /* 0x000000010700788c */ /* 0x000fc6000bf25070 */
[----:B------:R-:W-:Y:S08]  /*1380*/  BRA.U !UP0, `(.L_x_37) ;  /* 0x0000000908287547 */ /* 0x000ff0000b800000 */
[----:B0-----:R-:W0:Y:S01]  /*1390*/  LDC R15, c[0x0][0x3bc] ;  /* 0x0000ef00ff0f7b82 */ /* 0x001e220000000800 */
[----:B------:R-:W-:Y:S01]  /*13a0*/  IABS R11, R10 ;  /* 0x0000000a000b7213 */ /* 0x000fe20000000000 */
[----:B------:R-:W1:Y:S01]  /*13b0*/  LDCU UR7, c[0x0][0x3a8] ;  /* 0x00007500ff0777ac */ /* 0x000e620008000800 */
[----:B------:R-:W2:Y:S05]  /*13c0*/  LDCU.64 UR16, c[0x0][0x398] ;  /* 0x00007300ff1077ac */ /* 0x000eaa0008000a00 */
[----:B------:R-:W3:Y:S08]  /*13d0*/  LDC R13, c[0x0][0x3a0] ;  /* 0x0000e800ff0d7b82 */ /* 0x000ef00000000800 */
[----:B------:R-:W4:Y:S01]  /*13e0*/  LDC R20, c[0x0][0x3a4] ;  /* 0x0000e900ff147b82 */ /* 0x000f220000000800 */
[----:B0-----:R-:W-:-:S04]  /*13f0*/  IABS R16, R15 ;  /* 0x0000000f00107213 */ /* 0x001fc80000000000 */
[----:B------:R-:W0:Y:S01]  /*1400*/  I2F.RP R8, R16 ;  /* 0x0000001000087306 */ /* 0x000e220000209400 */
[----:B----4-:R-:W-:-:S07]  /*1410*/  IABS R12, R20 ;  /* 0x00000014000c7213 */ /* 0x010fce0000000000 */
[----:B0-----:R-:W0:Y:S08]  /*1420*/  MUFU.RCP R8, R8 ;  /* 0x0000000800087308 */ /* 0x001e300000001000 */
[----:B------:R-:W4:Y:S01]  /*1430*/  I2F.RP R18, R12 ;  /* 0x0000000c00127306 */ /* 0x000f220000209400 */
[----:B0-----:R-:W-:-:S07]  /*1440*/  VIADD R6, R8, 0xffffffe ;  /* 0x0ffffffe08067836 */ /* 0x001fce0000000000 */
[----:B------:R0:W5:Y:S08]  /*1450*/  F2I.FTZ.U32.TRUNC.NTZ R7, R6 ;  /* 0x0000000600077305 */ /* 0x000170000021f000 */
[----:B----4-:R-:W-:Y:S01]  /*1460*/  MUFU.RCP R18, R18 ;  /* 0x0000001200127308 */ /* 0x010fe20000001000 */
[----:B0-----:R-:W-:Y:S01]  /*1470*/  IMAD.MOV.U32 R6, RZ, RZ, RZ ;  /* 0x000000ffff067224 */ /* 0x001fe200078e00ff */
[----:B-----5:R-:W-:-:S05]  /*1480*/  IADD3 R9, PT, PT, RZ, -R7, RZ ;  /* 0x80000007ff097210 */ /* 0x020fca0007ffe0ff */
[----:B------:R-:W-:-:S04]  /*1490*/  IMAD R9, R9, R16, RZ ;  /* 0x0000001009097224 */ /* 0x000fc800078e02ff */
[----:B------:R-:W-:Y:S01]  /*14a0*/  IMAD.HI.U32 R14, R7, R9, R6 ;  /* 0x00000009070e7227 */ /* 0x000fe200078e0006 */
[----:B------:R-:W-:Y:S02]  /*14b0*/  MOV R7, R11 ;  /* 0x0000000b00077202 */ /* 0x000fe40000000f00 */
[----:B---3--:R-:W-:-:S03]  /*14c0*/  IABS R11, R13 ;  /* 0x0000000d000b7213 */ /* 0x008fc60000000000 */
[----:B------:R-:W-:Y:S01]  /*14d0*/  IMAD.HI.U32 R6, R14, R7, RZ ;  /* 0x000000070e067227 */ /* 0x000fe200078e00ff */
[----:B------:R-:W0:Y:S03]  /*14e0*/  I2F.RP R17, R11 ;  /* 0x0000000b00117306 */ /* 0x000e260000209400 */
[----:B------:R-:W-:-:S04]  /*14f0*/  IMAD.MOV R8, RZ, RZ, -R6 ;  /* 0x000000ffff087224 */ /* 0x000fc800078e0a06 */
[----:B------:R-:W-:-:S05]  /*1500*/  IMAD R7, R16, R8, R7 ;  /* 0x0000000810077224 */ /* 0x000fca00078e0207 */
[----:B------:R-:W-:Y:S01]  /*1510*/  ISETP.GT.U32.AND P1, PT, R16, R7, PT ;  /* 0x000000071000720c */ /* 0x000fe20003f24070 */
[----:B0-----:R-:W0:-:S12]  /*1520*/  MUFU.RCP R17, R17 ;  /* 0x0000001100117308 */ /* 0x001e180000001000 */
[-C--:B------:R-:W-:Y:S02]  /*1530*/  @!P1 IADD3 R7, PT, PT, R7, -R16.reuse, RZ ;  /* 0x8000001007079210 */ /* 0x080fe40007ffe0ff */
[----:B------:R-:W-:Y:S02]  /*1540*/  @!P1 IADD3 R6, PT, PT, R6, 0x1, RZ ;  /* 0x0000000106069810 */ /* 0x000fe40007ffe0ff */
[----:B------:R-:W-:Y:S02]  /*1550*/  ISETP.GE.U32.AND P0, PT, R7, R16, PT ;  /* 0x000000100700720c */ /* 0x000fe40003f06070 */
[-C--:B------:R-:W-:Y:S01]  /*1560*/  LOP3.LUT R7, R10, R15.reuse, RZ, 0x3c, !PT ;  /* 0x0000000f0a077212 */ /* 0x080fe200078e3cff */
[----:B0-----:R-:W-:Y:S01]  /*1570*/  VIADD R8, R17, 0xffffffe ;  /* 0x0ffffffe11087836 */ /* 0x001fe20000000000 */
[----:B------:R-:W-:Y:S02]  /*1580*/  LOP3.LUT R17, RZ, R15, RZ, 0x33, !PT ;  /* 0x0000000fff117212 */ /* 0x000fe400078e33ff */
[----:B------:R-:W-:Y:S01]  /*1590*/  ISETP.GE.AND P2, PT, R7, RZ, PT ;  /* 0x000000ff0700720c */ /* 0x000fe20003f46270 */
[----:B------:R0:W3:Y:S01]  /*15a0*/  F2I.FTZ.U32.TRUNC.NTZ R9, R8 ;  /* 0x0000000800097305 */ /* 0x0000e2000021f000 */
[----:B------:R-:W-:-:S05]  /*15b0*/  VIADD R7, R18, 0xffffffe ;  /* 0x0ffffffe12077836 */ /* 0x000fca0000000000 */
[----:B------:R-:W-:Y:S02]  /*15c0*/  @P0 IADD3 R6, PT, PT, R6, 0x1, RZ ;  /* 0x0000000106060810 */ /* 0x000fe40007ffe0ff */
[----:B------:R-:W4:Y:S01]  /*15d0*/  F2I.FTZ.U32.TRUNC.NTZ R7, R7 ;  /* 0x0000000700077305 */ /* 0x000f22000021f000 */
[----:B------:R-:W-:Y:S01]  /*15e0*/  ISETP.NE.AND P0, PT, R15, RZ, PT ;  /* 0x000000ff0f00720c */ /* 0x000fe20003f05270 */
[----:B0-----:R-:W-:Y:S02]  /*15f0*/  IMAD.MOV.U32 R8, RZ, RZ, RZ ;  /* 0x000000ffff087224 */ /* 0x001fe400078e00ff */
[----:B------:R-:W-:-:S05]  /*1600*/  @!P2 IMAD.MOV R6, RZ, RZ, -R6 ;  /* 0x000000ffff06a224 */ /* 0x000fca00078e0a06 */
[----:B------:R-:W-:Y:S02]  /*1610*/  SEL R23, R17, R6, !P0 ;  /* 0x0000000611177207 */ /* 0x000fe40004000000 */
[----:B---3--:R-:W-:-:S03]  /*1620*/  IADD3 R6, PT, PT, RZ, -R9, RZ ;  /* 0x80000009ff067210 */ /* 0x008fc60007ffe0ff */
[----:B------:R-:W-:Y:S01]  /*1630*/  IMAD.MOV R22, RZ, RZ, -R23 ;  /* 0x000000ffff167224 */ /* 0x000fe200078e0a17 */
[----:B----4-:R-:W-:Y:S01]  /*1640*/  IADD3 R21, PT, PT, RZ, -R7, RZ ;  /* 0x80000007ff157210 */ /* 0x010fe20007ffe0ff */
[----:B------:R-:W-:Y:S02]  /*1650*/  IMAD R19, R6, R11, RZ ;  /* 0x0000000b06137224 */ /* 0x000fe400078e02ff */
[----:B------:R-:W-:Y:S02]  /*1660*/  HFMA2 R6, -RZ, RZ, 0, 0 ;  /* 0x00000000ff067431 */ /* 0x000fe400000001ff */
[----:B------:R-:W-:Y:S02]  /*1670*/  IMAD R22, R15, R22, R10 ;  /* 0x000000160f167224 */ /* 0x000fe400078e020a */
[----:B------:R-:W-:Y:S02]  /*1680*/  IMAD R21, R21, R12, RZ ;  /* 0x0000000c15157224 */ /* 0x000fe400078e02ff */
[----:B------:R-:W-:Y:S01]  /*1690*/  IMAD.HI.U32 R19, R9, R19, R8 ;  /* 0x0000001309137227 */ /* 0x000fe200078e0008 */
[----:B------:R-:W-:-:S02]  /*16a0*/  IABS R18, R22 ;  /* 0x0000001600127213 */ /* 0x000fc40000000000 */
[----:B------:R-:W-:Y:S01]  /*16b0*/  ISETP.GE.AND P5, PT, R22, RZ, PT ;  /* 0x000000ff1600720c */ /* 0x000fe20003fa6270 */
[----:B------:R-:W-:-:S04]  /*16c0*/  IMAD.HI.U32 R21, R7, R21, R6 ;  /* 0x0000001507157227 */ /* 0x000fc800078e0006 */
[----:B------:R-:W-:-:S04]  /*16d0*/  IMAD.HI.U32 R8, R19, R18, RZ ;  /* 0x0000001213087227 */ /* 0x000fc800078e00ff */
[----:B------:R-:W-:-:S04]  /*16e0*/  IMAD.HI.U32 R6, R21, R18, RZ ;  /* 0x0000001215067227 */ /* 0x000fc800078e00ff */
[----:B------:R-:W-:Y:S01]  /*16f0*/  IMAD.MOV R7, RZ, RZ, -R8 ;  /* 0x000000ffff077224 */ /* 0x000fe200078e0a08 */
[----:B------:R-:W-:-:S03]  /*1700*/  IADD3 R9, PT, PT, -R6, RZ, RZ ;  /* 0x000000ff06097210 */ /* 0x000fc60007ffe1ff */
[C-C-:B------:R-:W-:Y:S02]  /*1710*/  IMAD R6, R11.reuse, R7, R18.reuse ;  /* 0x000000070b067224 */ /* 0x140fe400078e0212 */
[C---:B------:R-:W-:Y:S02]  /*1720*/  IMAD R9, R12.reuse, R9, R18 ;  /* 0x000000090c097224 */ /* 0x040fe400078e0212 */
[----:B------:R-:W0:Y:S01]  /*1730*/  LDC R18, c[0x0][0x394] ;  /* 0x0000e500ff127b82 */ /* 0x000e220000000800 */
[----:B------:R-:W-:Y:S02]  /*1740*/  ISETP.GT.U32.AND P2, PT, R11, R6, PT ;  /* 0x000000060b00720c */ /* 0x000fe40003f44070 */
[----:B------:R-:W-:-:S11]  /*1750*/  ISETP.GT.U32.AND P1, PT, R12, R9, PT ;  /* 0x000000090c00720c */ /* 0x000fd60003f24070 */
[----:B------:R-:W-:Y:S02]  /*1760*/  @!P2 IMAD.IADD R6, R6, 0x1, -R11 ;  /* 0x000000010606a824 */ /* 0x000fe400078e0a0b */
[----:B------:R-:W-:Y:S01]  /*1770*/  @!P1 IADD3 R9, PT, PT, R9, -R12, RZ ;  /* 0x8000000c09099210 */ /* 0x000fe20007ffe0ff */
[----:B------:R-:W-:Y:S01]  /*1780*/  @!P2 VIADD R8, R8, 0x1 ;  /* 0x000000010808a836 */ /* 0x000fe20000000000 */
[----:B------:R-:W-:Y:S02]  /*1790*/  ISETP.NE.AND P2, PT, R20, RZ, PT ;  /* 0x000000ff1400720c */ /* 0x000fe40003f45270 */
[----:B------:R-:W-:Y:S02]  /*17a0*/  ISETP.GE.U32.AND P1, PT, R6, R11, PT ;  /* 0x0000000b0600720c */ /* 0x000fe40003f26070 */
[----:B------:R-:W-:Y:S02]  /*17b0*/  LOP3.LUT R6, R22, R13, RZ, 0x3c, !PT ;  /* 0x0000000d16067212 */ /* 0x000fe400078e3cff */
[----:B------:R-:W-:Y:S01]  /*17c0*/  ISETP.GT.U32.AND P4, PT, R12, R9, PT ;  /* 0x000000090c00720c */ /* 0x000fe20003f84070 */
[----:B0-----:R-:W-:Y:S01]  /*17d0*/  IMAD R23, R18, UR4, R23 ;  /* 0x0000000412177c24 */ /* 0x001fe2000f8e0217 */
[----:B------:R-:W-:-:S02]  /*17e0*/  ISETP.GE.AND P3, PT, R6, RZ, PT ;  /* 0x000000ff0600720c */ /* 0x000fc40003f66270 */
[----:B------:R-:W0:Y:S01]  /*17f0*/  LDC.64 R6, c[0x0][0x380] ;  /* 0x0000e000ff067b82 */ /* 0x000e220000000a00 */
[----:B------:R-:W-:Y:S02]  /*1800*/  LOP3.LUT R22, RZ, R13, RZ, 0x33, !PT ;  /* 0x0000000dff167212 */ /* 0x000fe400078e33ff */
[----:B------:R-:W-:Y:S02]  /*1810*/  LOP3.LUT R20, RZ, R20, RZ, 0x33, !PT ;  /* 0x00000014ff147212 */ /* 0x000fe400078e33ff */
[----:B------:R-:W-:Y:S02]  /*1820*/  @P1 IADD3 R8, PT, PT, R8, 0x1, RZ ;  /* 0x0000000108081810 */ /* 0x000fe40007ffe0ff */
[----:B------:R-:W-:Y:S02]  /*1830*/  ISETP.NE.AND P1, PT, R13, RZ, PT ;  /* 0x000000ff0d00720c */ /* 0x000fe40003f25270 */
[----:B------:R-:W-:Y:S02]  /*1840*/  @!P4 IMAD.IADD R9, R9, 0x1, -R12 ;  /* 0x000000010909c824 */ /* 0x000fe400078e0a0c */
[----:B------:R-:W-:-:S02]  /*1850*/  @!P3 IADD3 R8, PT, PT, -R8, RZ, RZ ;  /* 0x000000ff0808b210 */ /* 0x000fc40007ffe1ff */
[----:B------:R-:W-:Y:S02]  /*1860*/  @!P5 IMAD.MOV R9, RZ, RZ, -R9 ;  /* 0x000000ffff09d224 */ /* 0x000fe400078e0a09 */
[----:B------:R-:W-:-:S03]  /*1870*/  SEL R8, R22, R8, !P1 ;  /* 0x0000000816087207 */ /* 0x000fc60004800000 */
[----:B------:R-:W-:Y:S02]  /*1880*/  SEL R9, R20, R9, !P2 ;  /* 0x0000000914097207 */ /* 0x000fe40005000000 */
[----:B-1----:R-:W-:-:S03]  /*1890*/  IMAD R8, R3, UR7, R8 ;  /* 0x0000000703087c24 */ /* 0x002fc6000f8e0208 */
[----:B------:R-:W-:Y:S02]  /*18a0*/  IMAD R9, R4, UR7, R9 ;  /* 0x0000000704097c24 */ /* 0x000fe4000f8e0209 */
[----:B--2---:R-:W-:-:S04]  /*18b0*/  IMAD R8, R23, UR16, R8 ;  /* 0x0000001017087c24 */ /* 0x004fc8000f8e0208 */
[----:B------:R-:W-:-:S04]  /*18c0*/  IMAD R9, R8, UR17, R9 ;  /* 0x0000001108097c24 */ /* 0x000fc8000f8e0209 */
[----:B0-----:R-:W-:-:S06]  /*18d0*/  IMAD.WIDE R8, R9, 0x4, R6 ;  /* 0x0000000409087825 */ /* 0x001fcc00078e0206 */
[----:B------:R0:W2:Y:S01]  /*18e0*/  LDG.E R8, desc[UR12][R8.64] ;  /* 0x0000000c08087981 */ /* 0x0000a2000c1e1900 */
[----:B------:R-:W-:-:S04]  /*18f0*/  IADD3 R24, PT, PT, R10, 0x1, RZ ;  /* 0x000000010a187810 */ /* 0x000fc80007ffe0ff */
[----:B------:R-:W-:-:S05]  /*1900*/  IABS R23, R24 ;  /* 0x0000001800177213 */ /* 0x000fca0000000000 */
[----:B------:R-:W-:-:S04]  /*1910*/  IMAD.HI.U32 R14, R14, R23, RZ ;  /* 0x000000170e0e7227 */ /* 0x000fc800078e00ff */
[----:B------:R-:W-:-:S04]  /*1920*/  IMAD.MOV R25, RZ, RZ, -R14 ;  /* 0x000000ffff197224 */ /* 0x000fc800078e0a0e */
[----:B------:R-:W-:-:S05]  /*1930*/  IMAD R23, R16, R25, R23 ;  /* 0x0000001910177224 */ /* 0x000fca00078e0217 */
[----:B------:R-:W-:-:S13]  /*1940*/  ISETP.GT.U32.AND P4, PT, R16, R23, PT ;  /* 0x000000171000720c */ /* 0x000fda0003f84070 */
[----:B------:R-:W-:Y:S01]  /*1950*/  @!P4 IADD3 R23, PT, PT, R23, -R16, RZ ;  /* 0x800000101717c210 */ /* 0x000fe20007ffe0ff */
[----:B------:R-:W-:-:S03]  /*1960*/  @!P4 VIADD R14, R14, 0x1 ;  /* 0x000000010e0ec836 */ /* 0x000fc60000000000 */
[----:B------:R-:W-:Y:S02]  /*1970*/  ISETP.GE.U32.AND P3, PT, R23, R16, PT ;  /* 0x000000101700720c */ /* 0x000fe40003f66070 */
[----:B------:R-:W-:-:S04]  /*1980*/  LOP3.LUT R16, R24, R15, RZ, 0x3c, !PT ;  /* 0x0000000f18107212 */ /* 0x000fc800078e3cff */
[----:B------:R-:W-:-:S07]  /*1990*/  ISETP.GE.AND P5, PT, R16, RZ, PT ;  /* 0x000000ff1000720c */ /* 0x000fce0003fa6270 */
[----:B------:R-:W-:-:S06]  /*19a0*/  @P3 IADD3 R14, PT, PT, R14, 0x1, RZ ;  /* 0x000000010e0e3810 */ /* 0x000fcc0007ffe0ff */
[----:B------:R-:W-:-:S05]  /*19b0*/  @!P5 IMAD.MOV R14, RZ, RZ, -R14 ;  /* 0x000000ffff0ed224 */ /* 0x000fca00078e0a0e */
[----:B------:R-:W-:-:S04]  /*19c0*/  SEL R17, R17, R14, !P0 ;  /* 0x0000000e11117207 */ /* 0x000fc80004000000 */
[----:B0-----:R-:W-:Y:S01]  /*19d0*/  IADD3 R9, PT, PT, -R17, RZ, RZ ;  /* 0x000000ff11097210 */ /* 0x001fe20007ffe1ff */
[----:B------:R-:W-:-:S04]  /*19e0*/  IMAD R17, R18, UR4, R17 ;  /* 0x0000000412117c24 */ /* 0x000fc8000f8e0211 */
[----:B------:R-:W-:-:S05]  /*19f0*/  IMAD R24, R15, R9, R24 ;  /* 0x000000090f187224 */ /* 0x000fca00078e0218 */
        /* <DEDUP_REMOVED lines=11> */
[----:B------:R-:W-:Y:S02]  /*1ab0*/  @!P0 IADD3 R9, PT, PT, R9, -R12, RZ ;  /* 0x8000000c09098210 */ /* 0x000fe40007ffe0ff */
[----:B------:R-:W-:Y:S02]  /*1ac0*/  @!P3 IMAD.IADD R14, R14, 0x1, -R11 ;  /* 0x000000010e0eb824 */ /* 0x000fe400078e0a0b */
[----:B------:R-:W-:Y:S01]  /*1ad0*/  ISETP.GT.U32.AND P5, PT, R12, R9, PT ;  /* 0x000000090c00720c */ /* 0x000fe20003fa4070 */
[----:B------:R-:W-:Y:S01]  /*1ae0*/  @!P3 VIADD R19, R19, 0x1 ;  /* 0x000000011313b836 */ /* 0x000fe20000000000 */
[----:B------:R-:W-:Y:S02]  /*1af0*/  ISETP.GE.AND P3, PT, R24, RZ, PT ;  /* 0x000000ff1800720c */ /* 0x000fe40003f66270 */
[----:B------:R-:W-:-:S09]  /*1b00*/  ISETP.GE.U32.AND P0, PT, R14, R11, PT ;  /* 0x0000000b0e00720c */ /* 0x000fd20003f06070 */
[----:B------:R-:W-:Y:S02]  /*1b10*/  @!P5 IMAD.IADD R9, R9, 0x1, -R12 ;  /* 0x000000010909d824 */ /* 0x000fe400078e0a0c */
[----:B------:R-:W0:Y:S02]  /*1b20*/  LDC.64 R12, c[0x0][0x388] ;  /* 0x0000e200ff0c7b82 */ /* 0x000e240000000a00 */
[----:B------:R-:W-:Y:S01]  /*1b30*/  @P0 IADD3 R19, PT, PT, R19, 0x1, RZ ;  /* 0x0000000113130810 */ /* 0x000fe20007ffe0ff */
[----:B------:R-:W-:-:S03]  /*1b40*/  @!P3 IMAD.MOV R9, RZ, RZ, -R9 ;  /* 0x000000ffff09b224 */ /* 0x000fc600078e0a09 */
[----:B------:R-:W-:Y:S02]  /*1b50*/  @!P4 IADD3 R19, PT, PT, -R19, RZ, RZ ;  /* 0x000000ff1313c210 */ /* 0x000fe40007ffe1ff */
[----:B------:R-:W-:Y:S02]  /*1b60*/  SEL R9, R20, R9, !P2 ;  /* 0x0000000914097207 */ /* 0x000fe40005000000 */
[----:B------:R-:W-:-:S03]  /*1b70*/  SEL R14, R22, R19, !P1 ;  /* 0x00000013160e7207 */ /* 0x000fc60004800000 */
[----:B------:R-:W-:Y:S01]  /*1b80*/  IMAD R11, R4, UR7, R9 ;  /* 0x00000007040b7c24 */ /* 0x000fe2000f8e0209 */
[----:B------:R-:W-:Y:S01]  /*1b90*/  IADD3 R9, PT, PT, R5, R10, RZ ;  /* 0x0000000a05097210 */ /* 0x000fe20007ffe0ff */
[----:B------:R-:W-:-:S04]  /*1ba0*/  IMAD R14, R3, UR7, R14 ;  /* 0x00000007030e7c24 */ /* 0x000fc8000f8e020e */
[----:B------:R-:W-:-:S04]  /*1bb0*/  IMAD R14, R17, UR16, R14 ;  /* 0x00000010110e7c24 */ /* 0x000fc8000f8e020e */
[----:B------:R-:W-:Y:S02]  /*1bc0*/  IMAD R11, R14, UR17, R11 ;  /* 0x000000110e0b7c24 */ /* 0x000fe4000f8e020b */
[----:B0-----:R-:W-:-:S04]  /*1bd0*/  IMAD.WIDE R12, R9, 0x4, R12 ;  /* 0x00000004090c7825 */ /* 0x001fc800078e020c */
[----:B------:R-:W-:Y:S01]  /*1be0*/  IMAD.WIDE R6, R11, 0x4, R6 ;  /* 0x000000040b067825 */ /* 0x000fe200078e0206 */
[----:B--2---:R1:W-:Y:S05]  /*1bf0*/  STG.E desc[UR12][R12.64], R8 ;  /* 0x000000080c007986 */ /* 0x0043ea000c10190c */
[----:B------:R-:W2:Y:S01]  /*1c00*/  LDG.E R7, desc[UR12][R6.64] ;  /* 0x0000000c06077981 */ /* 0x000ea2000c1e1900 */
[----:B------:R-:W-:-:S03]  /*1c10*/  VIADD R10, R10, 0x2 ;  /* 0x000000020a0a7836 */ /* 0x000fc60000000000 */
[----:B--2---:R1:W-:Y:S04]  /*1c20*/  STG.E desc[UR12][R12.64+0x4], R7 ;  /* 0x000004070c007986 */ /* 0x0043e8000c10190c */
.L_x_37:
[----:B------:R-:W-:Y:S05]  /*1c30*/  BRA.U UP1, `(.L_x_36) ;  /* 0x0000000501647547 */ /* 0x000fea000b800000 */
[----:B0-----:R-:W0:Y:S01]  /*1c40*/  LDC R17, c[0x0][0x3bc] ;  /* 0x0000ef00ff117b82 */ /* 0x001e220000000800 */
[----:B------:R-:W-:Y:S01]  /*1c50*/  IABS R15, R10 ;  /* 0x0000000a000f7213 */ /* 0x000fe20000000000 */
[----:B------:R-:W2:Y:S01]  /*1c60*/  LDCU UR7, c[0x0][0x3a8] ;  /* 0x00007500ff0777ac */ /* 0x000ea20008000800 */
[----:B------:R-:W3:Y:S05]  /*1c70*/  LDCU.64 UR16, c[0x0][0x398] ;  /* 0x00007300ff1077ac */ /* 0x000eea0008000a00 */
[----:B------:R-:W4:Y:S08]  /*1c80*/  LDC R11, c[0x0][0x3a0] ;  /* 0x0000e800ff0b7b82 */ /* 0x000f300000000800 */
[----:B-1----:R-:W1:Y:S01]  /*1c90*/  LDC R12, c[0x0][0x3a4] ;  /* 0x0000e900ff0c7b82 */ /* 0x002e620000000800 */
[----:B0-----:R-:W-:-:S04]  /*1ca0*/  IABS R8, R17 ;  /* 0x0000001100087213 */ /* 0x001fc80000000000 */
[----:B------:R-:W0:Y:S01]  /*1cb0*/  I2F.RP R9, R8 ;  /* 0x0000000800097306 */ /* 0x000e220000209400 */
[----:B----4-:R-:W-:-:S07]  /*1cc0*/  ISETP.NE.AND P4, PT, R11, RZ, PT ;  /* 0x000000ff0b00720c */ /* 0x010fce0003f85270 */
[----:B0-----:R-:W0:Y:S02]  /*1cd0*/  MUFU.RCP R9, R9 ;  /* 0x0000000900097308 */ /* 0x001e240000001000 */
[----:B0-----:R-:W-:-:S06]  /*1ce0*/  IADD3 R6, PT, PT, R9, 0xffffffe, RZ ;  /* 0x0ffffffe09067810 */ /* 0x001fcc0007ffe0ff */
[----:B------:R0:W4:Y:S02]  /*1cf0*/  F2I.FTZ.U32.TRUNC.NTZ R7, R6 ;  /* 0x0000000600077305 */ /* 0x000124000021f000 */
[----:B0-----:R-:W-:Y:S01]  /*1d00*/  MOV R6, RZ ;  /* 0x000000ff00067202 */ /* 0x001fe20000000f00 */
[----:B----4-:R-:W-:-:S04]  /*1d10*/  IMAD.MOV R13, RZ, RZ, -R7 ;  /* 0x000000ffff0d7224 */ /* 0x010fc800078e0a07 */
[----:B------:R-:W-:-:S04]  /*1d20*/  IMAD R13, R13, R8, RZ ;  /* 0x000000080d0d7224 */ /* 0x000fc800078e02ff */
[----:B------:R-:W-:Y:S01]  /*1d30*/  IMAD.HI.U32 R14, R7, R13, R6 ;  /* 0x0000000d070e7227 */ /* 0x000fe200078e0006 */
[----:B------:R-:W-:-:S03]  /*1d40*/  IABS R13, R11 ;  /* 0x0000000b000d7213 */ /* 0x000fc60000000000 */
[----:B------:R-:W-:Y:S01]  /*1d50*/  IMAD.MOV.U32 R7, RZ, RZ, R15 ;  /* 0x000000ffff077224 */ /* 0x000fe200078e000f */
[----:B------:R-:W0:Y:S03]  /*1d60*/  I2F.RP R16, R13 ;  /* 0x0000000d00107306 */ /* 0x000e260000209400 */
[----:B------:R-:W-:Y:S01]  /*1d70*/  IMAD.HI.U32 R15, R14, R7, RZ ;  /* 0x000000070e0f7227 */ /* 0x000fe200078e00ff */
[----:B-1----:R-:W-:-:S04]  /*1d80*/  IABS R14, R12 ;  /* 0x0000000c000e7213 */ /* 0x002fc80000000000 */
[----:B------:R-:W-:Y:S01]  /*1d90*/  IADD3 R6, PT, PT, -R15, RZ, RZ ;  /* 0x000000ff0f067210 */ /* 0x000fe20007ffe1ff */
[----:B------:R-:W1:Y:S04]  /*1da0*/  I2F.RP R18, R14 ;  /* 0x0000000e00127306 */ /* 0x000e680000209400 */
[----:B------:R-:W-:Y:S01]  /*1db0*/  IMAD R7, R8, R6, R7 ;  /* 0x0000000608077224 */ /* 0x000fe200078e0207 */
[----:B------:R-:W-:-:S03]  /*1dc0*/  LOP3.LUT R6, R10, R17, RZ, 0x3c, !PT ;  /* 0x000000110a067212 */ /* 0x000fc600078e3cff */
[----:B0-----:R-:W0:Y:S01]  /*1dd0*/  MUFU.RCP R16, R16 ;  /* 0x0000001000107308 */ /* 0x001e220000001000 */
[----:B------:R-:W-:Y:S02]  /*1de0*/  ISETP.GT.U32.AND P1, PT, R8, R7, PT ;  /* 0x000000070800720c */ /* 0x000fe40003f24070 */
[----:B------:R-:W-:-:S05]  /*1df0*/  ISETP.GE.AND P2, PT, R6, RZ, PT ;  /* 0x000000ff0600720c */ /* 0x000fca0003f46270 */
[----:B-1----:R-:W1:Y:S06]  /*1e00*/  MUFU.RCP R18, R18 ;  /* 0x0000001200127308 */ /* 0x002e6c0000001000 */
[----:B------:R-:W-:Y:S02]  /*1e10*/  @!P1 IMAD.IADD R7, R7, 0x1, -R8 ;  /* 0x0000000107079824 */ /* 0x000fe400078e0a08 */
[----:B------:R-:W-:Y:S01]  /*1e20*/  @!P1 VIADD R15, R15, 0x1 ;  /* 0x000000010f0f9836 */ /* 0x000fe20000000000 */
[----:B------:R-:W-:Y:S02]  /*1e30*/  ISETP.NE.AND P1, PT, R17, RZ, PT ;  /* 0x000000ff1100720c */ /* 0x000fe40003f25270 */
[----:B------:R-:W-:-:S02]  /*1e40*/  ISETP.GE.U32.AND P0, PT, R7, R8, PT ;  /* 0x000000080700720c */ /* 0x000fc40003f06070 */
[----:B0-----:R-:W-:-:S04]  /*1e50*/  IADD3 R8, PT, PT, R16, 0xffffffe, RZ ;  /* 0x0ffffffe10087810 */ /* 0x001fc80007ffe0ff */
[----:B------:R-:W0:Y:S01]  /*1e60*/  F2I.FTZ.U32.TRUNC.NTZ R9, R8 ;  /* 0x0000000800097305 */ /* 0x000e22000021f000 */
[----:B-1----:R-:W-:-:S06]  /*1e70*/  IADD3 R6, PT, PT, R18, 0xffffffe, RZ ;  /* 0x0ffffffe12067810 */ /* 0x002fcc0007ffe0ff */
[----:B------:R-:W-:Y:S01]  /*1e80*/  @P0 VIADD R15, R15, 0x1 ;  /* 0x000000010f0f0836 */ /* 0x000fe20000000000 */
[----:B------:R1:W4:Y:S04]  /*1e90*/  F2I.FTZ.U32.TRUNC.NTZ R7, R6 ;  /* 0x0000000600077305 */ /* 0x000328000021f000 */
[----:B------:R-:W-:Y:S02]  /*1ea0*/  @!P2 IADD3 R15, PT, PT, -R15, RZ, RZ ;  /* 0x000000ff0f0fa210 */ /* 0x000fe40007ffe1ff */
[----:B------:R-:W-:Y:S01]  /*1eb0*/  @!P1 LOP3.LUT R15, RZ, R17, RZ, 0x33, !PT ;  /* 0x00000011ff0f9212 */ /* 0x000fe200078e33ff */
[----:B0-----:R-:W-:Y:S02]  /*1ec0*/  IMAD.MOV R8, RZ, RZ, -R9 ;  /* 0x000000ffff087224 */ /* 0x001fe400078e0a09 */
[----:B-1----:R-:W-:Y:S01]  /*1ed0*/  IMAD.MOV.U32 R6, RZ, RZ, RZ ;  /* 0x000000ffff067224 */ /* 0x002fe200078e00ff */
[----:B------:R-:W-:-:S05]  /*1ee0*/  IADD3 R16, PT, PT, -R15, RZ, RZ ;  /* 0x000000ff0f107210 */ /* 0x000fca0007ffe1ff */
[----:B------:R-:W-:Y:S02]  /*1ef0*/  IMAD R16, R17, R16, R10 ;  /* 0x0000001011107224 */ /* 0x000fe400078e020a */
[----:B------:R-:W-:Y:S02]  /*1f00*/  IMAD R17, R8, R13, RZ ;  /* 0x0000000d08117224 */ /* 0x000fe400078e02ff */
[----:B------:R-:W-:Y:S02]  /*1f10*/  HFMA2 R8, -RZ, RZ, 0, 0 ;  /* 0x00000000ff087431 */ /* 0x000fe400000001ff */
[----:B----4-:R-:W-:Y:S01]  /*1f20*/  IMAD.MOV R19, RZ, RZ, -R7 ;  /* 0x000000ffff137224 */ /* 0x010fe200078e0a07 */
[----:B------:R-:W-:-:S03]  /*1f30*/  IABS R18, R16 ;  /* 0x0000001000127213 */ /* 0x000fc60000000000 */
[----:B------:R-:W-:Y:S02]  /*1f40*/  IMAD R19, R19, R14, RZ ;  /* 0x0000000e13137224 */ /* 0x000fe400078e02ff */
[----:B------:R-:W-:Y:S01]  /*1f50*/  IMAD.HI.U32 R8, R9, R17, R8 ;  /* 0x0000001109087227 */ /* 0x000fe200078e0008 */
[----:B------:R-:W-:-:S03]  /*1f60*/  MOV R9, R18 ;  /* 0x0000001200097202 */ /* 0x000fc60000000f00 */
[----:B------:R-:W-:-:S04]  /*1f70*/  IMAD.HI.U32 R18, R7, R19, R6 ;  /* 0x0000001307127227 */ /* 0x000fc800078e0006 */
[----:B------:R-:W-:-:S04]  /*1f80*/  IMAD.HI.U32 R6, R8, R9, RZ ;  /* 0x0000000908067227 */ /* 0x000fc800078e00ff */
[----:B------:R-:W-:Y:S02]  /*1f90*/  IMAD.HI.U32 R7, R18, R9, RZ ;  /* 0x0000000912077227 */ /* 0x000fe400078e00ff */
[----:B------:R-:W0:Y:S02]  /*1fa0*/  LDC R18, c[0x0][0x394] ;  /* 0x0000e500ff127b82 */ /* 0x000e240000000800 */
[----:B------:R-:W-:Y:S01]  /*1fb0*/  IMAD.MOV R8, RZ, RZ, -R6 ;  /* 0x000000ffff087224 */ /* 0x000fe200078e0a06 */
[----:B------:R-:W-:-:S03]  /*1fc0*/  IADD3 R7, PT, PT, -R7, RZ, RZ ;  /* 0x000000ff07077210 */ /* 0x000fc60007ffe1ff */
[C-C-:B------:R-:W-:Y:S02]  /*1fd0*/  IMAD R8, R13.reuse, R8, R9.reuse ;  /* 0x000000080d087224 */ /* 0x140fe400078e0209 */
[----:B------:R-:W-:Y:S01]  /*1fe0*/  IMAD R9, R14, R7, R9 ;  /* 0x000000070e097224 */ /* 0x000fe200078e0209 */
[----:B------:R-:W-:Y:S02]  /*1ff0*/  LOP3.LUT R7, R16, R11, RZ, 0x3c, !PT ;  /* 0x0000000b10077212 */ /* 0x000fe400078e3cff */
[----:B------:R-:W-:Y:S02]  /*2000*/  ISETP.GT.U32.AND P1, PT, R13, R8, PT ;  /* 0x000000080d00720c */ /* 0x000fe40003f24070 */
[----:B------:R-:W-:Y:S02]  /*2010*/  ISETP.GT.U32.AND P0, PT, R14, R9, PT ;  /* 0x000000090e00720c */ /* 0x000fe40003f04070 */
[----:B------:R-:W-:-:S09]  /*2020*/  ISETP.GE.AND P2, PT, R7, RZ, PT ;  /* 0x000000ff0700720c */ /* 0x000fd20003f46270 */
[----:B------:R-:W-:Y:S02]  /*2030*/  @!P1 IMAD.IADD R8, R8, 0x1, -R13 ;  /* 0x0000000108089824 */ /* 0x000fe400078e0a0d */
[----:B------:R-:W-:Y:S01]  /*2040*/  @!P0 IADD3 R9, PT, PT, R9, -R14, RZ ;  /* 0x8000000e09098210 */ /* 0x000fe20007ffe0ff */
[----:B------:R-:W-:Y:S01]  /*2050*/  @!P1 VIADD R6, R6, 0x1 ;  /* 0x0000000106069836 */ /* 0x000fe20000000000 */
[----:B------:R-:W-:Y:S01]  /*2060*/  ISETP.GE.AND P1, PT, R16, RZ, PT ;  /* 0x000000ff1000720c */ /* 0x000fe20003f26270 */
[----:B0-----:R-:W-:Y:S01]  /*2070*/  IMAD R15, R18, UR4, R15 ;  /* 0x00000004120f7c24 */ /* 0x001fe2000f8e020f */
[----:B------:R-:W-:Y:S02]  /*2080*/  ISETP.GE.U32.AND P0, PT, R8, R13, PT ;  /* 0x0000000d0800720c */ /* 0x000fe40003f06070 */
[----:B------:R-:W-:-:S11]  /*2090*/  ISETP.GT.U32.AND P3, PT, R14, R9, PT ;  /* 0x000000090e00720c */ /* 0x000fd60003f64070 */
[----:B------:R-:W-:Y:S02]  /*20a0*/  @P0 IADD3 R6, PT, PT, R6, 0x1, RZ ;  /* 0x0000000106060810 */ /* 0x000fe40007ffe0ff */
[----:B------:R-:W-:Y:S01]  /*20b0*/  ISETP.NE.AND P0, PT, R12, RZ, PT ;  /* 0x000000ff0c00720c */ /* 0x000fe20003f05270 */
[----:B------:R-:W-:Y:S01]  /*20c0*/  @!P3 IMAD.IADD R9, R9, 0x1, -R14 ;  /* 0x000000010909b824 */ /* 0x000fe200078e0a0e */
[----:B------:R-:W-:Y:S02]  /*20d0*/  MOV R8, R6 ;  /* 0x0000000600087202 */ /* 0x000fe40000000f00 */
[----:B------:R-:W0:Y:S02]  /*20e0*/  LDC.64 R6, c[0x0][0x380] ;  /* 0x0000e000ff067b82 */ /* 0x000e240000000a00 */
[----:B------:R-:W-:Y:S01]  /*20f0*/  @!P1 IADD3 R9, PT, PT, -R9, RZ, RZ ;  /* 0x000000ff09099210 */ /* 0x000fe20007ffe1ff */
[----:B------:R-:W-:Y:S01]  /*2100*/  @!P2 IMAD.MOV R8, RZ, RZ, -R8 ;  /* 0x000000ffff08a224 */ /* 0x000fe200078e0a08 */
[----:B------:R-:W-:-:S05]  /*2110*/  @!P4 LOP3.LUT R8, RZ, R11, RZ, 0x33, !PT ;  /* 0x0000000bff08c212 */ /* 0x000fca00078e33ff */
[----:B------:R-:W-:Y:S01]  /*2120*/  @!P0 LOP3.LUT R9, RZ, R12, RZ, 0x33, !PT ;  /* 0x0000000cff098212 */ /* 0x000fe200078e33ff */
[----:B--2---:R-:W-:-:S04]  /*2130*/  IMAD R8, R3, UR7, R8 ;  /* 0x0000000703087c24 */ /* 0x004fc8000f8e0208 */
[----:B------:R-:W-:Y:S02]  /*2140*/  IMAD R4, R4, UR7, R9 ;  /* 0x0000000704047c24 */ /* 0x000fe4000f8e0209 */
[----:B---3--:R-:W-:Y:S02]  /*2150*/  IMAD R15, R15, UR16, R8 ;  /* 0x000000100f0f7c24 */ /* 0x008fe4000f8e0208 */
[----:B------:R-:W1:Y:S02]  /*2160*/  LDC.64 R8, c[0x0][0x388] ;  /* 0x0000e200ff087b82 */ /* 0x000e640000000a00 */
[----:B------:R-:W-:-:S04]  /*2170*/  IMAD R15, R15, UR17, R4 ;  /* 0x000000110f0f7c24 */ /* 0x000fc8000f8e0204 */
[----:B0-----:R-:W-:-:S06]  /*2180*/  IMAD.WIDE R6, R15, 0x4, R6 ;  /* 0x000000040f067825 */ /* 0x001fcc00078e0206 */
[----:B------:R-:W2:Y:S01]  /*2190*/  LDG.E R7, desc[UR12][R6.64] ;  /* 0x0000000c06077981 */ /* 0x000ea2000c1e1900 */
[----:B------:R-:W-:-:S04]  /*21a0*/  IMAD.IADD R5, R5, 0x1, R10 ;  /* 0x0000000105057824 */ /* 0x000fc800078e020a */
[----:B-1----:R-:W-:-:S05]  /*21b0*/  IMAD.WIDE R4, R5, 0x4, R8 ;  /* 0x0000000405047825 */ /* 0x002fca00078e0208 */
[----:B--2---:R2:W-:Y:S02]  /*21c0*/  STG.E desc[UR12][R4.64], R7 ;  /* 0x0000000704007986 */ /* 0x0045e4000c10190c */
.L_x_36:
[----:B------:R-:W3:Y:S01]  /*21d0*/  LDCU UR7, c[0x0][0x3b4] ;  /* 0x00007680ff0777ac */ /* 0x000ee20008000800 */
[----:B------:R-:W-:-:S04]  /*21e0*/  IADD3 R2, PT, PT, R2, UR6, RZ ;  /* 0x0000000602027c10 */ /* 0x000fc8000fffe0ff */
[----:B---3--:R-:W-:-:S13]  /*21f0*/  ISETP.GE.AND P0, PT, R2, UR7, PT ;  /* 0x0000000702007c0c */ /* 0x008fda000bf06270 */
[----:B------:R-:W-:Y:S05]  /*2200*/  @!P0 BRA `(.L_x_38) ;  /* 0xffffffdc00ec8947 */ /* 0x000fea000383ffff */
.L_x_33:
[----:B------:R-:W-:Y:S05]  /*2210*/  BSYNC.RECONVERGENT B0 ;  /* 0x0000000000007941 */ /* 0x000fea0003800200 */
.L_x_32:
[----:B------:R-:W3:Y:S01]  /*2220*/  LDC R2, c[0x0][0x390] ;  /* 0x0000e400ff027b82 */ /* 0x000ee20000000800 */
[----:B------:R-:W-:-:S06]  /*2230*/  UIADD3 UR7, UPT, UPT, UR4, 0x1, URZ ;  /* 0x0000000104077890 */ /* 0x000fcc000fffe0ff */
[----:B---3--:R-:W-:-:S13]  /*2240*/  ISETP.NE.AND P0, PT, R2, UR7, PT ;  /* 0x0000000702007c0c */ /* 0x008fda000bf05270 */
[----:B------:R-:W-:Y:S05]  /*2250*/  @!P0 EXIT ;  /* 0x000000000000894d */ /* 0x000fea0003800000 */
[----:B------:R-:W-:Y:S01]  /*2260*/  UMOV UR4, UR7 ;  /* 0x0000000700047c82 */ /* 0x000fe20008000000 */
[----:B------:R-:W-:Y:S05]  /*2270*/  BRA `(.L_x_39) ;  /* 0xffffffdc00b47947 */ /* 0x000fea000383ffff */
.L_x_40:
        /* <DEDUP_REMOVED lines=16> */
.L_x_62:


//--------------------- .text.im2col_gpuV5        --------------------------
	.section	.text.im2col_gpuV5,"ax",@progbits
	.align	128
        .global         im2col_gpuV5
        .type           im2col_gpuV5,@function
        .size           im2col_gpuV5,(.L_x_63 - im2col_gpuV5)
        .other          im2col_gpuV5,@"STO_CUDA_ENTRY STV_DEFAULT"
im2col_gpuV5:
.text.im2col_gpuV5:
[----:B------:R-:W-:Y:S01]  /*0000*/  LDC R1, c[0x0][0x37c] ;  /* 0x0000df00ff017b82 */ /* 0x000fe20000000800 */
[----:B------:R-:W0:Y:S01]  /*0010*/  S2R R0, SR_TID.X ;  /* 0x0000000000007919 */ /* 0x000e220000002100 */
[----:B------:R-:W1:Y:S06]  /*0020*/  LDCU UR8, c[0x0][0x360] ;  /* 0x00006c00ff0877ac */ /* 0x000e6c0008000800 */
[----:B------:R-:W0:Y:S01]  /*0030*/  S2UR UR4, SR_CTAID.X ;  /* 0x00000000000479c3 */ /* 0x000e220000002500 */
[----:B------:R-:W2:Y:S07]  /*0040*/  LDCU UR5, c[0x0][0x3b4] ;  /* 0x00007680ff0577ac */ /* 0x000eae0008000800 */
[----:B------:R-:W0:Y:S02]  /*0050*/  LDC R3, c[0x0][0x360] ;  /* 0x0000d800ff037b82 */ /* 0x000e240000000800 */
[----:B0-----:R-:W-:-:S05]  /*0060*/  IMAD R0, R3, UR4, R0 ;  /* 0x0000000403007c24 */ /* 0x001fca000f8e0200 */
[----:B--2---:R-:W-:-:S13]  /*0070*/  ISETP.GE.AND P0, PT, R0, UR5, PT ;  /* 0x0000000500007c0c */ /* 0x004fda000bf06270 */
[----:B-1----:R-:W-:Y:S05]  /*0080*/  @P0 EXIT ;  /* 0x000000000000094d */ /* 0x002fea0003800000 */
[----:B------:R-:W0:Y:S02]  /*0090*/  LDCU UR4, c[0x0][0x3b8] ;  /* 0x00007700ff0477ac */ /* 0x000e240008000800 */
[----:B0-----:R-:W-:-:S06]  /*00a0*/  UISETP.GE.AND UP0, UPT, UR4, 0x1, UPT ;  /* 0x000000010400788c */ /* 0x001fcc000bf06270 */
[----:B------:R-:W-:-:S13]  /*00b0*/  PLOP3.LUT P0, PT, PT, PT, UP0, 0x80, 0x8 ;  /* 0x000000000008781c */ /* 0x000fda0003f0f008 */
[----:B------:R-:W-:Y:S05]  /*00c0*/  @!P0 EXIT ;  /* 0x000000000000894d */ /* 0x000fea0003800000 */
[----:B------:R-:W0:Y:S01]  /*00d0*/  LDCU UR5, c[0x0][0x370] ;  /* 0x00006e00ff0577ac */ /* 0x000e220008000800 */
[----:B------:R-:W1:Y:S01]  /*00e0*/  LDCU UR6, c[0x0][0x3b0] ;  /* 0x00007600ff0677ac */ /* 0x000e620008000800 */
[----:B------:R-:W1:Y:S01]  /*00f0*/  LDCU UR7, c[0x0][0x3ac] ;  /* 0x00007580ff0777ac */ /* 0x000e620008000800 */
[----:B------:R-:W2:Y:S01]  /*0100*/  LDCU.64 UR10, c[0x0][0x358] ;  /* 0x00006b00ff0a77ac */ /* 0x000ea20008000a00 */
[----:B------:R-:W3:Y:S01]  /*0110*/  LDCU UR9, c[0x0][0x3a8] ;  /* 0x00007500ff0977ac */ /* 0x000ee20008000800 */
[----:B------:R-:W4:Y:S01]  /*0120*/  LDCU UR12, c[0x0][0x394] ;  /* 0x00007280ff0c77ac */ /* 0x000f220008000800 */
[----:B------:R-:W2:Y:S01]  /*0130*/  LDCU.64 UR14, c[0x0][0x398] ;  /* 0x00007300ff0e77ac */ /* 0x000ea20008000a00 */
[----:B------:R-:W-:Y:S02]  /*0140*/  ULOP3.LUT UR4, UR4, 0x7ffffffc, URZ, 0xc0, !UPT ;  /* 0x7ffffffc04047892 */ /* 0x000fe4000f8ec0ff */
[----:B0-----:R-:W-:Y:S02]  /*0150*/  UIMAD UR5, UR8, UR5, URZ ;  /* 0x00000005080572a4 */ /* 0x001fe4000f8e02ff */
[----:B-1----:R-:W-:-:S12]  /*0160*/  UIMAD UR6, UR6, UR7, URZ ;  /* 0x00000007060672a4 */ /* 0x002fd8000f8e02ff */
.L_x_45:
[----:B0-----:R-:W0:Y:S01]  /*0170*/  LDC R3, c[0x0][0x3ac] ;  /* 0x0000eb00ff037b82 */ /* 0x001e220000000800 */
[----:B------:R-:W-:Y:S01]  /*0180*/  IABS R10, R0 ;  /* 0x00000000000a7213 */ /* 0x000fe20000000000 */
[----:B------:R-:W-:-:S06]  /*0190*/  UIADD3 UR7, UPT, UPT, -UR6, URZ, URZ ;  /* 0x000000ff06077290 */ /* 0x000fcc000fffe1ff */
[----:B-1----:R-:W1:Y:S01]  /*01a0*/  LDC R4, c[0x0][0x3b0] ;  /* 0x0000ec00ff047b82 */ /* 0x002e620000000800 */
[----:B0-----:R-:W-:-:S04]  /*01b0*/  IABS R9, R3 ;  /* 0x0000000300097213 */ /* 0x001fc80000000000 */
[----:B------:R-:W0:Y:S08]  /*01c0*/  I2F.RP R2, R9 ;  /* 0x0000000900027306 */ /* 0x000e300000209400 */
[----:B0-----:R-:W0:Y:S02]  /*01d0*/  MUFU.RCP R2, R2 ;  /* 0x0000000200027308 */ /* 0x001e240000001000 */
[----:B0-----:R-:W-:Y:S01]  /*01e0*/  VIADD R6, R2, 0xffffffe ;  /* 0x0ffffffe02067836 */ /* 0x001fe20000000000 */
[----:B-1----:R-:W-:-:S05]  /*01f0*/  IABS R2, R4 ;  /* 0x0000000400027213 */ /* 0x002fca0000000000 */
[----:B------:R0:W1:Y:S02]  /*0200*/  F2I.FTZ.U32.TRUNC.NTZ R7, R6 ;  /* 0x0000000600077305 */ /* 0x000064000021f000 */
[----:B0-----:R-:W-:Y:S02]  /*0210*/  HFMA2 R6, -RZ, RZ, 0, 0 ;  /* 0x00000000ff067431 */ /* 0x001fe400000001ff */
[----:B-1----:R-:W-:-:S04]  /*0220*/  IMAD.MOV R8, RZ, RZ, -R7 ;  /* 0x000000ffff087224 */ /* 0x002fc800078e0a07 */
[----:B------:R-:W-:Y:S02]  /*0230*/  IMAD R5, R8, R9, RZ ;  /* 0x0000000908057224 */ /* 0x000fe400078e02ff */
[----:B------:R-:W0:Y:S02]  /*0240*/  I2F.RP R8, R2 ;  /* 0x0000000200087306 */ /* 0x000e240000209400 */
[----:B------:R-:W-:-:S06]  /*0250*/  IMAD.HI.U32 R7, R7, R5, R6 ;  /* 0x0000000507077227 */ /* 0x000fcc00078e0006 */
[----:B------:R-:W-:-:S04]  /*0260*/  IMAD.HI.U32 R5, R7, R10, RZ ;  /* 0x0000000a07057227 */ /* 0x000fc800078e00ff */
[----:B------:R-:W-:Y:S01]  /*0270*/  IMAD.MOV R6, RZ, RZ, -R5 ;  /* 0x000000ffff067224 */ /* 0x000fe200078e0a05 */
[----:B0-----:R-:W0:Y:S03]  /*0280*/  MUFU.RCP R8, R8 ;  /* 0x0000000800087308 */ /* 0x001e260000001000 */
[----:B------:R-:W-:Y:S02]  /*0290*/  IMAD R6, R9, R6, R10 ;  /* 0x0000000609067224 */ /* 0x000fe400078e020a */
[----:B------:R-:W-:-:S03]  /*02a0*/  HFMA2 R10, -RZ, RZ, 0, 0 ;  /* 0x00000000ff0a7431 */ /* 0x000fc600000001ff */
[----:B------:R-:W-:Y:S02]  /*02b0*/  ISETP.GT.U32.AND P1, PT, R9, R6, PT ;  /* 0x000000060900720c */ /* 0x000fe40003f24070 */
[----:B0-----:R-:W-:-:S11]  /*02c0*/  IADD3 R7, PT, PT, R8, 0xffffffe, RZ ;  /* 0x0ffffffe08077810 */ /* 0x001fd60007ffe0ff */
[----:B------:R-:W-:Y:S02]  /*02d0*/  @!P1 IMAD.IADD R6, R6, 0x1, -R9 ;  /* 0x0000000106069824 */ /* 0x000fe400078e0a09 */
[----:B------:R-:W-:Y:S01]  /*02e0*/  @!P1 VIADD R5, R5, 0x1 ;  /* 0x0000000105059836 */ /* 0x000fe20000000000 */
[----:B------:R-:W-:Y:S01]  /*02f0*/  ISETP.NE.AND P1, PT, R3, RZ, PT ;  /* 0x000000ff0300720c */ /* 0x000fe20003f25270 */
[----:B------:R-:W0:Y:S01]  /*0300*/  F2I.FTZ.U32.TRUNC.NTZ R7, R7 ;  /* 0x0000000700077305 */ /* 0x000e22000021f000 */
[----:B------:R-:W-:Y:S02]  /*0310*/  ISETP.GE.U32.AND P0, PT, R6, R9, PT ;  /* 0x000000090600720c */ /* 0x000fe40003f06070 */
[----:B------:R-:W-:-:S04]  /*0320*/  LOP3.LUT R6, R0, R3, RZ, 0x3c, !PT ;  /* 0x0000000300067212 */ /* 0x000fc800078e3cff */
[----:B------:R-:W-:Y:S01]  /*0330*/  ISETP.GE.AND P2, PT, R6, RZ, PT ;  /* 0x000000ff0600720c */ /* 0x000fe20003f46270 */
[----:B------:R-:W-:-:S06]  /*0340*/  IMAD.MOV.U32 R6, RZ, RZ, RZ ;  /* 0x000000ffff067224 */ /* 0x000fcc00078e00ff */
[----:B------:R-:W-:Y:S01]  /*0350*/  @P0 VIADD R5, R5, 0x1 ;  /* 0x0000000105050836 */ /* 0x000fe20000000000 */
[----:B0-----:R-:W-:-:S05]  /*0360*/  IADD3 R9, PT, PT, RZ, -R7, RZ ;  /* 0x80000007ff097210 */ /* 0x001fca0007ffe0ff */
[----:B------:R-:W-:Y:S01]  /*0370*/  @!P2 IMAD.MOV R5, RZ, RZ, -R5 ;  /* 0x000000ffff05a224 */ /* 0x000fe200078e0a05 */
[----:B------:R-:W-:Y:S01]  /*0380*/  @!P1 LOP3.LUT R5, RZ, R3, RZ, 0x33, !PT ;  /* 0x00000003ff059212 */ /* 0x000fe200078e33ff */
[----:B------:R-:W-:-:S03]  /*0390*/  IMAD R3, R9, R2, RZ ;  /* 0x0000000209037224 */ /* 0x000fc600078e02ff */
[----:B------:R-:W-:Y:S01]  /*03a0*/  IABS R8, R5 ;  /* 0x0000000500087213 */ /* 0x000fe20000000000 */
[----:B------:R-:W-:Y:S01]  /*03b0*/  IMAD.HI.U32 R6, R7, R3, R6 ;  /* 0x0000000307067227 */ /* 0x000fe200078e0006 */
[----:B------:R-:W-:Y:S02]  /*03c0*/  LOP3.LUT R5, R5, R4, RZ, 0x3c, !PT ;  /* 0x0000000405057212 */ /* 0x000fe400078e3cff */
[----:B------:R-:W-:Y:S02]  /*03d0*/  MOV R7, R8 ;  /* 0x0000000800077202 */ /* 0x000fe40000000f00 */
[----:B------:R-:W-:-:S03]  /*03e0*/  ISETP.GE.AND P2, PT, R5, RZ, PT ;  /* 0x000000ff0500720c */ /* 0x000fc60003f46270 */
[----:B------:R-:W-:-:S04]  /*03f0*/  IMAD.HI.U32 R3, R6, R7, RZ ;  /* 0x0000000706037227 */ /* 0x000fc800078e00ff */
[----:B------:R-:W-:-:S04]  /*0400*/  IMAD.MOV R8, RZ, RZ, -R3 ;  /* 0x000000ffff087224 */ /* 0x000fc800078e0a03 */
[----:B------:R-:W-:Y:S01]  /*0410*/  IMAD R7, R2, R8, R7 ;  /* 0x0000000802077224 */ /* 0x000fe200078e0207 */
[----:B------:R-:W-:-:S04]  /*0420*/  LOP3.LUT R8, RZ, R4, RZ, 0x33, !PT ;  /* 0x00000004ff087212 */ /* 0x000fc800078e33ff */
[----:B------:R-:W-:-:S13]  /*0430*/  ISETP.GT.U32.AND P1, PT, R2, R7, PT ;  /* 0x000000070200720c */ /* 0x000fda0003f24070 */
[----:B------:R-:W-:Y:S01]  /*0440*/  @!P1 IMAD.IADD R7, R7, 0x1, -R2 ;  /* 0x0000000107079824 */ /* 0x000fe200078e0a02 */
[----:B------:R-:W-:-:S04]  /*0450*/  @!P1 IADD3 R3, PT, PT, R3, 0x1, RZ ;  /* 0x0000000103039810 */ /* 0x000fc80007ffe0ff */
[----:B------:R-:W-:-:S13]  /*0460*/  ISETP.GE.U32.AND P0, PT, R7, R2, PT ;  /* 0x000000020700720c */ /* 0x000fda0003f06070 */
[----:B------:R-:W-:Y:S01]  /*0470*/  @P0 VIADD R3, R3, 0x1 ;  /* 0x0000000103030836 */ /* 0x000fe20000000000 */
[----:B------:R-:W-:-:S03]  /*0480*/  ISETP.NE.AND P0, PT, R4, RZ, PT ;  /* 0x000000ff0400720c */ /* 0x000fc60003f05270 */
[----:B------:R-:W-:-:S05]  /*0490*/  @!P2 IMAD.MOV R3, RZ, RZ, -R3 ;  /* 0x000000ffff03a224 */ /* 0x000fca00078e0a03 */
[----:B------:R-:W-:-:S05]  /*04a0*/  SEL R3, R8, R3, !P0 ;  /* 0x0000000308037207 */ /* 0x000fca0004000000 */
[----:B------:R-:W-:Y:S01]  /*04b0*/  IMAD R9, R3, UR7, R0 ;  /* 0x0000000703097c24 */ /* 0x000fe2000f8e0200 */
[----:B------:R-:W0:Y:S04]  /*04c0*/  LDCU UR7, c[0x0][0x3b8] ;  /* 0x00007700ff0777ac */ /* 0x000e280008000800 */
[----:B------:R-:W-:-:S05]  /*04d0*/  IABS R5, R9 ;  /* 0x0000000900057213 */ /* 0x000fca0000000000 */
[----:B------:R-:W-:-:S05]  /*04e0*/  IMAD.HI.U32 R6, R6, R5, RZ ;  /* 0x0000000506067227 */ /* 0x000fca00078e00ff */
[----:B------:R-:W-:Y:S01]  /*04f0*/  IADD3 R7, PT, PT, -R6, RZ, RZ ;  /* 0x000000ff06077210 */ /* 0x000fe20007ffe1ff */
[----:B0-----:R-:W-:-:S04]  /*0500*/  UISETP.GE.U32.AND UP0, UPT, UR7, 0x4, UPT ;  /* 0x000000040700788c */ /* 0x001fc8000bf06070 */
[----:B------:R-:W-:-:S05]  /*0510*/  IMAD R5, R2, R7, R5 ;  /* 0x0000000702057224 */ /* 0x000fca00078e0205 */
[----:B------:R-:W-:-:S13]  /*0520*/  ISETP.GT.U32.AND P2, PT, R2, R5, PT ;  /* 0x000000050200720c */ /* 0x000fda0003f44070 */
[----:B------:R-:W-:Y:S02]  /*0530*/  @!P2 IMAD.IADD R5, R5, 0x1, -R2 ;  /* 0x000000010505a824 */ /* 0x000fe400078e0a02 */
[----:B------:R-:W-:-:S03]  /*0540*/  @!P2 VIADD R6, R6, 0x1 ;  /* 0x000000010606a836 */ /* 0x000fc60000000000 */
[----:B------:R-:W-:Y:S02]  /*0550*/  ISETP.GE.U32.AND P1, PT, R5, R2, PT ;  /* 0x000000020500720c */ /* 0x000fe40003f26070 */
[----:B------:R-:W-:-:S04]  /*0560*/  LOP3.LUT R2, R9, R4, RZ, 0x3c, !PT ;  /* 0x0000000409027212 */ /* 0x000fc800078e3cff */
[----:B------:R-:W-:-:S07]  /*0570*/  ISETP.GE.AND P3, PT, R2, RZ, PT ;  /* 0x000000ff0200720c */ /* 0x000fce0003f66270 */
[----:B------:R-:W-:-:S06]  /*0580*/  @P1 IADD3 R6, PT, PT, R6, 0x1, RZ ;  /* 0x0000000106061810 */ /* 0x000fcc0007ffe0ff */
[----:B------:R-:W-:-:S05]  /*0590*/  @!P3 IMAD.MOV R6, RZ, RZ, -R6 ;  /* 0x000000ffff06b224 */ /* 0x000fca00078e0a06 */
[----:B------:R-:W-:-:S05]  /*05a0*/  SEL R2, R8, R6, !P0 ;  /* 0x0000000608027207 */ /* 0x000fca0004000000 */
[----:B------:R-:W-:-:S04]  /*05b0*/  IMAD.MOV R5, RZ, RZ, -R2 ;  /* 0x000000ffff057224 */ /* 0x000fc800078e0a02 */
[----:B------:R-:W-:Y:S02]  /*05c0*/  IMAD R4, R4, R5, R9 ;  /* 0x0000000504047224 */ /* 0x000fe400078e0209 */
[----:B------:R-:W-:Y:S01]  /*05d0*/  IMAD R5, R0, UR7, RZ ;  /* 0x0000000700057c24 */ /* 0x000fe2000f8e02ff */
[----:B------:R-:W-:Y:S06]  /*05e0*/  BRA.U !UP0, `(.L_x_41) ;  /* 0x0000000d08d47547 */ /* 0x000fec000b800000 */
[----:B------:R-:W0:Y:S01]  /*05f0*/  LDC R6, c[0x0][0x3bc] ;  /* 0x0000ef00ff067b82 */ /* 0x000e220000000800 */
[----:B------:R-:W-:Y:S01]  /*0600*/  MOV R9, 0x1 ;  /* 0x0000000100097802 */ /* 0x000fe20000000f00 */
[----:B------:R-:W-:Y:S01]  /*0610*/  IMAD.MOV.U32 R8, RZ, RZ, R5 ;  /* 0x000000ffff087224 */ /* 0x000fe200078e0005 */
[----:B0-----:R-:W-:-:S04]  /*0620*/  IABS R6, R6 ;  /* 0x0000000600067213 */ /* 0x001fc80000000000 */
[----:B------:R-:W0:Y:S08]  /*0630*/  I2F.RP R12, R6 ;  /* 0x00000006000c7306 */ /* 0x000e300000209400 */
[----:B0-----:R-:W0:Y:S02]  /*0640*/  MUFU.RCP R12, R12 ;  /* 0x0000000c000c7308 */ /* 0x001e240000001000 */
[----:B0-----:R-:W-:-:S06]  /*0650*/  VIADD R10, R12, 0xffffffe ;  /* 0x0ffffffe0c0a7836 */ /* 0x001fcc0000000000 */
[----:B------:R0:W1:Y:S02]  /*0660*/  F2I.FTZ.U32.TRUNC.NTZ R11, R10 ;  /* 0x0000000a000b7305 */ /* 0x000064000021f000 */
[----:B0-----:R-:W-:Y:S02]  /*0670*/  IMAD.MOV.U32 R10, RZ, RZ, RZ ;  /* 0x000000ffff0a7224 */ /* 0x001fe400078e00ff */
[----:B-1----:R-:W-:-:S04]  /*0680*/  IMAD.MOV R7, RZ, RZ, -R11 ;  /* 0x000000ffff077224 */ /* 0x002fc800078e0a0b */
[----:B------:R-:W-:-:S04]  /*0690*/  IMAD R7, R7, R6, RZ ;  /* 0x0000000607077224 */ /* 0x000fc800078e02ff */
[----:B------:R-:W-:-:S07]  /*06a0*/  IMAD.HI.U32 R7, R11, R7, R10 ;  /* 0x000000070b077227 */ /* 0x000fce00078e000a */
.L_x_42:
[----:B0-----:R-:W0:Y:S01]  /*06b0*/  LDC R23, c[0x0][0x3a0] ;  /* 0x0000e800ff177b82 */ /* 0x001e220000000800 */
[----:B------:R-:W-:-:S04]  /*06c0*/  IADD3 R17, PT, PT, R9, -0x1, RZ ;  /* 0xffffffff09117810 */ /* 0x000fc80007ffe0ff */
[----:B------:R-:W-:-:S03]  /*06d0*/  IABS R13, R17 ;  /* 0x00000011000d7213 */ /* 0x000fc60000000000 */
[----:B------:R-:W1:Y:S02]  /*06e0*/  LDC R10, c[0x0][0x3bc] ;  /* 0x0000ef00ff0a7b82 */ /* 0x000e640000000800 */
[----:B------:R-:W-:-:S04]  /*06f0*/  IMAD.HI.U32 R7, R7, R13, RZ ;  /* 0x0000000d07077227 */ /* 0x000fc800078e00ff */
[----:B------:R-:W-:Y:S02]  /*0700*/  IMAD.MOV R14, RZ, RZ, -R7 ;  /* 0x000000ffff0e7224 */ /* 0x000fe400078e0a07 */
[----:B------:R-:W5:Y:S01]  /*0710*/  LDC R18, c[0x0][0x3a4] ;  /* 0x0000e900ff127b82 */ /* 0x000f620000000800 */
[----:B0-----:R-:W-:-:S04]  /*0720*/  IABS R11, R23 ;  /* 0x00000017000b7213 */ /* 0x001fc80000000000 */
[----:B------:R-:W0:Y:S01]  /*0730*/  I2F.RP R12, R11 ;  /* 0x0000000b000c7306 */ /* 0x000e220000209400 */
[----:B-1----:R-:W-:Y:S02]  /*0740*/  IABS R26, R10 ;  /* 0x0000000a001a7213 */ /* 0x002fe40000000000 */
[----:B------:R-:W-:-:S05]  /*0750*/  ISETP.NE.AND P2, PT, R10, RZ, PT ;  /* 0x000000ff0a00720c */ /* 0x000fca0003f45270 */
[----:B------:R-:W-:Y:S01]  /*0760*/  I2F.RP R19, R26 ;  /* 0x0000001a00137306 */ /* 0x000fe20000209400 */
[----:B------:R-:W-:Y:S01]  /*0770*/  IMAD R13, R26, R14, R13 ;  /* 0x0000000e1a0d7224 */ /* 0x000fe200078e020d */
[----:B------:R-:W-:Y:S02]  /*0780*/  LOP3.LUT R25, RZ, R10, RZ, 0x33, !PT ;  /* 0x0000000aff197212 */ /* 0x000fe400078e33ff */
[----:B-----5:R-:W-:Y:S02]  /*0790*/  IABS R21, R18 ;  /* 0x0000001200157213 */ /* 0x020fe40000000000 */
[----:B------:R-:W-:Y:S02]  /*07a0*/  ISETP.GT.U32.AND P1, PT, R6, R13, PT ;  /* 0x0000000d0600720c */ /* 0x000fe40003f24070 */
[----:B------:R-:W1:Y:S01]  /*07b0*/  I2F.RP R16, R21 ;  /* 0x0000001500107306 */ /* 0x000e620000209400 */
[----:B------:R-:W-:-:S07]  /*07c0*/  IADD3 R24, PT, PT, -R10, RZ, RZ ;  /* 0x000000ff0a187210 */ /* 0x000fce0007ffe1ff */
[----:B0-----:R-:W0:Y:S03]  /*07d0*/  MUFU.RCP R12, R12 ;  /* 0x0000000c000c7308 */ /* 0x001e260000001000 */
[----:B------:R-:W-:Y:S02]  /*07e0*/  @!P1 IMAD.IADD R13, R13, 0x1, -R26 ;  /* 0x000000010d0d9824 */ /* 0x000fe400078e0a1a */
[----:B------:R-:W-:-:S03]  /*07f0*/  @!P1 VIADD R7, R7, 0x1 ;  /* 0x0000000107079836 */ /* 0x000fc60000000000 */
[----:B-1----:R-:W1:Y:S01]  /*0800*/  MUFU.RCP R16, R16 ;  /* 0x0000001000107308 */ /* 0x002e620000001000 */
[----:B------:R-:W-:Y:S02]  /*0810*/  ISETP.GE.U32.AND P0, PT, R13, R6, PT ;  /* 0x000000060d00720c */ /* 0x000fe40003f06070 */
[----:B------:R-:W-:-:S04]  /*0820*/  LOP3.LUT R6, R17, R10, RZ, 0x3c, !PT ;  /* 0x0000000a11067212 */ /* 0x000fc800078e3cff */
[----:B------:R-:W-:Y:S01]  /*0830*/  ISETP.GE.AND P3, PT, R6, RZ, PT ;  /* 0x000000ff0600720c */ /* 0x000fe20003f66270 */
[----:B------:R-:W5:Y:S01]  /*0840*/  MUFU.RCP R19, R19 ;  /* 0x0000001300137308 */ /* 0x000f620000001000 */
[----:B0-----:R-:W-:-:S05]  /*0850*/  IADD3 R14, PT, PT, R12, 0xffffffe, RZ ;  /* 0x0ffffffe0c0e7810 */ /* 0x001fca0007ffe0ff */
[----:B------:R-:W-:Y:S02]  /*0860*/  @P0 IADD3 R7, PT, PT, R7, 0x1, RZ ;  /* 0x0000000107070810 */ /* 0x000fe40007ffe0ff */
[----:B------:R0:W2:Y:S01]  /*0870*/  F2I.FTZ.U32.TRUNC.NTZ R15, R14 ;  /* 0x0000000e000f7305 */ /* 0x0000a2000021f000 */
[----:B-1----:R-:W-:-:S03]  /*0880*/  VIADD R13, R16, 0xffffffe ;  /* 0x0ffffffe100d7836 */ /* 0x002fc60000000000 */
[----:B------:R-:W-:-:S04]  /*0890*/  @!P3 IMAD.MOV R7, RZ, RZ, -R7 ;  /* 0x000000ffff07b224 */ /* 0x000fc800078e0a07 */
[----:B------:R-:W1:Y:S01]  /*08a0*/  F2I.FTZ.U32.TRUNC.NTZ R13, R13 ;  /* 0x0000000d000d7305 */ /* 0x000e62000021f000 */
[----:B------:R-:W-:Y:S01]  /*08b0*/  SEL R16, R25, R7, !P2 ;  /* 0x0000000719107207 */ /* 0x000fe20005000000 */
[----:B-----5:R-:W-:Y:S01]  /*08c0*/  VIADD R19, R19, 0xffffffe ;  /* 0x0ffffffe13137836 */ /* 0x020fe20000000000 */
[----:B0-----:R-:W-:-:S03]  /*08d0*/  MOV R14, RZ ;  /* 0x000000ff000e7202 */ /* 0x001fc60000000f00 */
[----:B------:R-:W-:Y:S02]  /*08e0*/  IMAD R28, R16, R24, R17 ;  /* 0x00000018101c7224 */ /* 0x000fe400078e0211 */
[----:B--2---:R-:W-:Y:S01]  /*08f0*/  IMAD.MOV R6, RZ, RZ, -R15 ;  /* 0x000000ffff067224 */ /* 0x004fe200078e0a0f */
[----:B------:R0:W2:Y:S02]  /*0900*/  F2I.FTZ.U32.TRUNC.NTZ R7, R19 ;  /* 0x0000001300077305 */ /* 0x0000a4000021f000 */
[----:B------:R-:W-:Y:S01]  /*0910*/  ISETP.GE.AND P0, PT, R28, RZ, PT ;  /* 0x000000ff1c00720c */ /* 0x000fe20003f06270 */
[----:B------:R-:W-:Y:S01]  /*0920*/  IMAD R17, R6, R11, RZ ;  /* 0x0000000b06117224 */ /* 0x000fe200078e02ff */
[----:B------:R-:W-:Y:S01]  /*0930*/  IABS R6, R28 ;  /* 0x0000001c00067213 */ /* 0x000fe20000000000 */
[----:B-1----:R-:W-:Y:S01]  /*0940*/  IMAD.MOV R12, RZ, RZ, -R13 ;  /* 0x000000ffff0c7224 */ /* 0x002fe200078e0a0d */
[----:B------:R-:W-:Y:S01]  /*0950*/  LOP3.LUT R28, R28, R23, RZ, 0x3c, !PT ;  /* 0x000000171c1c7212 */ /* 0x000fe200078e3cff */
[----:B------:R-:W-:Y:S01]  /*0960*/  IMAD.HI.U32 R22, R15, R17, R14 ;  /* 0x000000110f167227 */ /* 0x000fe200078e000e */
[----:B0-----:R-:W-:-:S02]  /*0970*/  LOP3.LUT R19, RZ, R23, RZ, 0x33, !PT ;  /* 0x00000017ff137212 */ /* 0x001fc400078e33ff */
[----:B------:R-:W-:Y:S01]  /*0980*/  ISETP.GE.AND P4, PT, R28, RZ, PT ;  /* 0x000000ff1c00720c */ /* 0x000fe20003f86270 */
[----:B------:R-:W-:Y:S02]  /*0990*/  IMAD R15, R12, R21, RZ ;  /* 0x000000150c0f7224 */ /* 0x000fe400078e02ff */
[----:B------:R-:W-:Y:S02]  /*09a0*/  IMAD.MOV.U32 R12, RZ, RZ, RZ ;  /* 0x000000ffff0c7224 */ /* 0x000fe400078e00ff */
[----:B------:R-:W-:Y:S02]  /*09b0*/  IMAD.MOV.U32 R14, RZ, RZ, R6 ;  /* 0x000000ffff0e7224 */ /* 0x000fe400078e0006 */
[----:B------:R-:W-:Y:S01]  /*09c0*/  IMAD.HI.U32 R20, R13, R15, R12 ;  /* 0x0000000f0d147227 */ /* 0x000fe200078e000c */
[----:B--2---:R-:W-:-:S03]  /*09d0*/  IADD3 R13, PT, PT, RZ, -R7, RZ ;  /* 0x80000007ff0d7210 */ /* 0x004fc60007ffe0ff */
[----:B------:R-:W-:-:S04]  /*09e0*/  IMAD.HI.U32 R12, R22, R14, RZ ;  /* 0x0000000e160c7227 */ /* 0x000fc800078e00ff */
[----:B------:R-:W-:Y:S02]  /*09f0*/  IMAD.MOV R17, RZ, RZ, -R12 ;  /* 0x000000ffff117224 */ /* 0x000fe400078e0a0c */
[----:B------:R-:W-:Y:S02]  /*0a00*/  IMAD R13, R13, R26, RZ ;  /* 0x0000001a0d0d7224 */ /* 0x000fe400078e02ff */
[----:B------:R-:W-:Y:S02]  /*0a10*/  IMAD R17, R11, R17, R14 ;  /* 0x000000110b117224 */ /* 0x000fe400078e020e */
[----:B------:R-:W-:-:S03]  /*0a20*/  IMAD.MOV.U32 R6, RZ, RZ, RZ ;  /* 0x000000ffff067224 */ /* 0x000fc600078e00ff */
[----:B------:R-:W-:Y:S01]  /*0a30*/  ISETP.GT.U32.AND P5, PT, R11, R17, PT ;  /* 0x000000110b00720c */ /* 0x000fe20003fa4070 */
[----:B------:R-:W-:Y:S01]  /*0a40*/  IMAD.HI.U32 R7, R7, R13, R6 ;  /* 0x0000000d07077227 */ /* 0x000fe200078e0006 */
[----:B------:R-:W-:-:S04]  /*0a50*/  IADD3 R13, PT, PT, R9, 0x1, RZ ;  /* 0x00000001090d7810 */ /* 0x000fc80007ffe0ff */
[----:B------:R-:W-:-:S05]  /*0a60*/  IABS R6, R13 ;  /* 0x0000000d00067213 */ /* 0x000fca0000000000 */
[----:B------:R-:W-:-:S04]  /*0a70*/  IMAD.HI.U32 R15, R7, R6, RZ ;  /* 0x00000006070f7227 */ /* 0x000fc800078e00ff */
[----:B------:R-:W-:Y:S02]  /*0a80*/  @!P5 IMAD.IADD R17, R17, 0x1, -R11 ;  /* 0x000000011111d824 */ /* 0x000fe400078e0a0b */
[----:B------:R-:W-:-:S03]  /*0a90*/  @!P5 VIADD R12, R12, 0x1 ;  /* 0x000000010c0cd836 */ /* 0x000fc60000000000 */
[----:B------:R-:W-:Y:S01]  /*0aa0*/  ISETP.GE.U32.AND P1, PT, R17, R11, PT ;  /* 0x0000000b1100720c */ /* 0x000fe20003f26070 */
[----:B------:R-:W-:-:S04]  /*0ab0*/  IMAD.MOV R17, RZ, RZ, -R15 ;  /* 0x000000ffff117224 */ /* 0x000fc800078e0a0f */
[----:B------:R-:W-:Y:S01]  /*0ac0*/  IMAD R17, R26, R17, R6 ;  /* 0x000000111a117224 */ /* 0x000fe200078e0206 */
[----:B------:R-:W-:-:S04]  /*0ad0*/  MOV R6, R26 ;  /* 0x0000001a00067202 */ /* 0x000fc80000000f00 */
[----:B------:R-:W-:-:S03]  /*0ae0*/  ISETP.GT.U32.AND P3, PT, R6, R17, PT ;  /* 0x000000110600720c */ /* 0x000fc60003f64070 */
[----:B------:R-:W-:Y:S02]  /*0af0*/  @P1 IADD3 R12, PT, PT, R12, 0x1, RZ ;  /* 0x000000010c0c1810 */ /* 0x000fe40007ffe0ff */
[----:B------:R-:W-:-:S03]  /*0b00*/  ISETP.NE.AND P1, PT, R23, RZ, PT ;  /* 0x000000ff1700720c */ /* 0x000fc60003f25270 */
[----:B------:R-:W-:-:S05]  /*0b10*/  @!P4 IMAD.MOV R12, RZ, RZ, -R12 ;  /* 0x000000ffff0cc224 */ /* 0x000fca00078e0a0c */
[----:B------:R-:W-:Y:S02]  /*0b20*/  @!P3 IMAD.IADD R17, R17, 0x1, -R26 ;  /* 0x000000011111b824 */ /* 0x000fe400078e0a1a */
[----:B------:R-:W-:-:S03]  /*0b30*/  @!P3 VIADD R15, R15, 0x1 ;  /* 0x000000010f0fb836 */ /* 0x000fc60000000000 */
[----:B------:R-:W-:Y:S02]  /*0b40*/  ISETP.GE.U32.AND P5, PT, R17, R6, PT ;  /* 0x000000061100720c */ /* 0x000fe40003fa6070 */
[----:B------:R-:W-:-:S04]  /*0b50*/  LOP3.LUT R17, R13, R10, RZ, 0x3c, !PT ;  /* 0x0000000a0d117212 */ /* 0x000fc800078e3cff */
[----:B------:R-:W-:Y:S02]  /*0b60*/  ISETP.GE.AND P6, PT, R17, RZ, PT ;  /* 0x000000ff1100720c */ /* 0x000fe40003fc6270 */
[----:B------:R-:W-:Y:S01]  /*0b70*/  SEL R17, R19, R12, !P1 ;  /* 0x0000000c13117207 */ /* 0x000fe20004800000 */
[----:B----4-:R-:W-:-:S04]  /*0b80*/  IMAD R12, R3, UR12, R16 ;  /* 0x0000000c030c7c24 */ /* 0x010fc8000f8e0210 */
[----:B------:R-:W-:-:S05]  /*0b90*/  @P5 IADD3 R15, PT, PT, R15, 0x1, RZ ;  /* 0x000000010f0f5810 */ /* 0x000fca0007ffe0ff */
[----:B------:R-:W-:Y:S02]  /*0ba0*/  IMAD.MOV.U32 R28, RZ, RZ, R15 ;  /* 0x000000ffff1c7224 */ /* 0x000fe400078e000f */
[----:B---3--:R-:W-:Y:S02]  /*0bb0*/  IMAD R15, R2, UR9, R17 ;  /* 0x00000009020f7c24 */ /* 0x008fe4000f8e0211 */
[----:B------:R-:W-:Y:S02]  /*0bc0*/  @!P6 IMAD.MOV R28, RZ, RZ, -R28 ;  /* 0x000000ffff1ce224 */ /* 0x000fe400078e0a1c */
[----:B------:R-:W-:Y:S02]  /*0bd0*/  IMAD R12, R12, UR14, R15 ;  /* 0x0000000e0c0c7c24 */ /* 0x000fe4000f8e020f */
[----:B------:R-:W-:Y:S01]  /*0be0*/  IMAD.HI.U32 R15, R20, R14, RZ ;  /* 0x0000000e140f7227 */ /* 0x000fe200078e00ff */
[----:B------:R-:W-:-:S04]  /*0bf0*/  SEL R16, R25, R28, !P2 ;  /* 0x0000001c19107207 */ /* 0x000fc80005000000 */
[----:B------:R-:W-:Y:S01]  /*0c00*/  IADD3 R15, PT, PT, -R15, RZ, RZ ;  /* 0x000000ff0f0f7210 */ /* 0x000fe20007ffe1ff */
[----:B------:R-:W-:Y:S02]  /*0c10*/  IMAD R28, R16, R24, R13 ;  /* 0x00000018101c7224 */ /* 0x000fe400078e020d */
[----:B------:R-:W-:Y:S02]  /*0c20*/  IMAD R27, R3, UR12, R16 ;  /* 0x0000000c031b7c24 */ /* 0x000fe4000f8e0210 */
[----:B------:R-:W-:Y:S01]  /*0c30*/  IMAD R14, R21, R15, R14 ;  /* 0x0000000f150e7224 */ /* 0x000fe200078e020e */
[----:B------:R-:W-:Y:S02]  /*0c40*/  IABS R13, R28 ;  /* 0x0000001c000d7213 */ /* 0x000fe40000000000 */
[C---:B------:R-:W-:Y:S02]  /*0c50*/  ISETP.GE.AND P4, PT, R28.reuse, RZ, PT ;  /* 0x000000ff1c00720c */ /* 0x040fe40003f86270 */
[----:B------:R-:W-:Y:S01]  /*0c60*/  LOP3.LUT R17, R28, R23, RZ, 0x3c, !PT ;  /* 0x000000171c117212 */ /* 0x000fe200078e3cff */
[----:B------:R-:W-:-:S03]  /*0c70*/  IMAD.HI.U32 R15, R22, R13, RZ ;  /* 0x0000000d160f7227 */ /* 0x000fc600078e00ff */
[----:B------:R-:W-:Y:S01]  /*0c80*/  ISETP.GE.AND P3, PT, R17, RZ, PT ;  /* 0x000000ff1100720c */ /* 0x000fe20003f66270 */
[----:B------:R-:W-:-:S04]  /*0c90*/  IMAD.MOV R28, RZ, RZ, -R15 ;  /* 0x000000ffff1c7224 */ /* 0x000fc800078e0a0f */
[----:B------:R-:W-:-:S05]  /*0ca0*/  IMAD R28, R11, R28, R13 ;  /* 0x0000001c0b1c7224 */ /* 0x000fca00078e020d */
[----:B------:R-:W-:-:S13]  /*0cb0*/  ISETP.GT.U32.AND P6, PT, R11, R28, PT ;  /* 0x0000001c0b00720c */ /* 0x000fda0003fc4070 */
[----:B------:R-:W-:Y:S01]  /*0cc0*/  @!P6 IMAD.IADD R28, R28, 0x1, -R11 ;  /* 0x000000011c1ce824 */ /* 0x000fe200078e0a0b */
[----:B------:R-:W-:Y:S02]  /*0cd0*/  @!P6 IADD3 R15, PT, PT, R15, 0x1, RZ ;  /* 0x000000010f0fe810 */ /* 0x000fe40007ffe0ff */
[----:B------:R-:W-:Y:S02]  /*0ce0*/  ISETP.GT.U32.AND P6, PT, R21, R14, PT ;  /* 0x0000000e1500720c */ /* 0x000fe40003fc4070 */
[----:B------:R-:W-:Y:S02]  /*0cf0*/  ISETP.GE.U32.AND P5, PT, R28, R11, PT ;  /* 0x0000000b1c00720c */ /* 0x000fe40003fa6070 */
[----:B------:R-:W-:-:S09]  /*0d00*/  IABS R28, R9 ;  /* 0x00000009001c7213 */ /* 0x000fd20000000000 */
[----:B------:R-:W-:Y:S02]  /*0d10*/  @!P6 IMAD.IADD R14, R14, 0x1, -R21 ;  /* 0x000000010e0ee824 */ /* 0x000fe400078e0a15 */
[----:B------:R-:W-:-:S03]  /*0d20*/  @P5 VIADD R15, R15, 0x1 ;  /* 0x000000010f0f5836 */ /* 0x000fc60000000000 */
[----:B------:R-:W-:Y:S02]  /*0d30*/  ISETP.GT.U32.AND P5, PT, R21, R14, PT ;  /* 0x0000000e1500720c */ /* 0x000fe40003fa4070 */
[----:B------:R-:W-:Y:S02]  /*0d40*/  @!P3 IADD3 R15, PT, PT, -R15, RZ, RZ ;  /* 0x000000ff0f0fb210 */ /* 0x000fe40007ffe1ff */
[----:B------:R-:W-:Y:S02]  /*0d50*/  ISETP.NE.AND P3, PT, R18, RZ, PT ;  /* 0x000000ff1200720c */ /* 0x000fe40003f65270 */
[----:B------:R-:W-:Y:S02]  /*0d60*/  SEL R15, R19, R15, !P1 ;  /* 0x0000000f130f7207 */ /* 0x000fe40004800000 */
[----:B------:R-:W-:-:S03]  /*0d70*/  LOP3.LUT R18, RZ, R18, RZ, 0x33, !PT ;  /* 0x00000012ff127212 */ /* 0x000fc600078e33ff */
[----:B------:R-:W-:Y:S02]  /*0d80*/  IMAD R16, R2, UR9, R15 ;  /* 0x0000000902107c24 */ /* 0x000fe4000f8e020f */
[----:B------:R-:W-:Y:S02]  /*0d90*/  @!P5 IMAD.IADD R14, R14, 0x1, -R21 ;  /* 0x000000010e0ed824 */ /* 0x000fe400078e0a15 */
[----:B------:R-:W-:-:S04]  /*0da0*/  IMAD.HI.U32 R15, R20, R13, RZ ;  /* 0x0000000d140f7227 */ /* 0x000fc800078e00ff */
[----:B------:R-:W-:Y:S02]  /*0db0*/  @!P0 IMAD.MOV R14, RZ, RZ, -R14 ;  /* 0x000000ffff0e8224 */ /* 0x000fe400078e0a0e */
[----:B------:R-:W-:Y:S01]  /*0dc0*/  IMAD R27, R27, UR14, R16 ;  /* 0x0000000e1b1b7c24 */ /* 0x000fe2000f8e0210 */
[----:B------:R-:W-:Y:S01]  /*0dd0*/  IADD3 R16, PT, PT, -R15, RZ, RZ ;  /* 0x000000ff0f107210 */ /* 0x000fe20007ffe1ff */
[----:B------:R-:W-:Y:S01]  /*0de0*/  IMAD.MOV.U32 R15, RZ, RZ, R28 ;  /* 0x000000ffff0f7224 */ /* 0x000fe200078e001c */
[----:B------:R-:W-:-:S03]  /*0df0*/  SEL R17, R18, R14, !P3 ;  /* 0x0000000e12117207 */ /* 0x000fc60005800000 */
[----:B------:R-:W-:Y:S02]  /*0e00*/  IMAD R14, R21, R16, R13 ;  /* 0x00000010150e7224 */ /* 0x000fe400078e020d */
[----:B------:R-:W-:Y:S02]  /*0e10*/  IMAD R17, R4, UR9, R17 ;  /* 0x0000000904117c24 */ /* 0x000fe4000f8e0211 */
[----:B------:R-:W-:Y:S01]  /*0e20*/  IMAD.HI.U32 R13, R7, R15, RZ ;  /* 0x0000000f070d7227 */ /* 0x000fe200078e00ff */
[----:B------:R-:W-:-:S03]  /*0e30*/  ISETP.GT.U32.AND P5, PT, R21, R14, PT ;  /* 0x0000000e1500720c */ /* 0x000fc60003fa4070 */
[----:B------:R-:W-:Y:S02]  /*0e40*/  IMAD R29, R12, UR15, R17 ;  /* 0x0000000f0c1d7c24 */ /* 0x000fe4000f8e0211 */
[----:B------:R-:W-:-:S04]  /*0e50*/  IMAD.MOV R12, RZ, RZ, -R13 ;  /* 0x000000ffff0c7224 */ /* 0x000fc800078e0a0d */
[----:B------:R-:W-:Y:S01]  /*0e60*/  IMAD R15, R26, R12, R15 ;  /* 0x0000000c1a0f7224 */ /* 0x000fe200078e020f */
[----:B------:R-:W-:-:S03]  /*0e70*/  LOP3.LUT R12, R9, R10, RZ, 0x3c, !PT ;  /* 0x0000000a090c7212 */ /* 0x000fc600078e3cff */
[----:B------:R-:W-:Y:S02]  /*0e80*/  @!P5 IADD3 R14, PT, PT, R14, -R21, RZ ;  /* 0x800000150e0ed210 */ /* 0x000fe40007ffe0ff */
[----:B------:R-:W-:Y:S02]  /*0e90*/  ISETP.GT.U32.AND P0, PT, R6, R15, PT ;  /* 0x0000000f0600720c */ /* 0x000fe40003f04070 */
[----:B------:R-:W-:-:S11]  /*0ea0*/  ISETP.GT.U32.AND P6, PT, R21, R14, PT ;  /* 0x0000000e1500720c */ /* 0x000fd60003fc4070 */
[----:B------:R-:W-:Y:S01]  /*0eb0*/  @!P0 IMAD.IADD R15, R15, 0x1, -R26 ;  /* 0x000000010f0f8824 */ /* 0x000fe200078e0a1a */
[----:B------:R-:W-:Y:S01]  /*0ec0*/  @!P0 IADD3 R13, PT, PT, R13, 0x1, RZ ;  /* 0x000000010d0d8810 */ /* 0x000fe20007ffe0ff */
[----:B------:R-:W-:Y:S01]  /*0ed0*/  @!P6 IMAD.IADD R14, R14, 0x1, -R21 ;  /* 0x000000010e0ee824 */ /* 0x000fe200078e0a15 */
[----:B------:R-:W-:Y:S02]  /*0ee0*/  ISETP.GE.AND P6, PT, R12, RZ, PT ;  /* 0x000000ff0c00720c */ /* 0x000fe40003fc6270 */
[----:B------:R-:W-:Y:S01]  /*0ef0*/  ISETP.GE.U32.AND P5, PT, R15, R6, PT ;  /* 0x000000060f00720c */ /* 0x000fe20003fa6070 */
[----:B------:R-:W-:-:S05]  /*0f00*/  @!P4 IMAD.MOV R14, RZ, RZ, -R14 ;  /* 0x000000ffff0ec224 */ /* 0x000fca00078e0a0e */
[----:B------:R-:W-:-:S05]  /*0f10*/  SEL R15, R18, R14, !P3 ;  /* 0x0000000e120f7207 */ /* 0x000fca0005800000 */
[----:B------:R-:W-:Y:S02]  /*0f20*/  IMAD R14, R4, UR9, R15 ;  /* 0x00000009040e7c24 */ /* 0x000fe4000f8e020f */
[----:B------:R-:W-:Y:S02]  /*0f30*/  @P5 VIADD R13, R13, 0x1 ;  /* 0x000000010d0d5836 */ /* 0x000fe40000000000 */
[----:B------:R-:W-:-:S03]  /*0f40*/  IMAD R27, R27, UR15, R14 ;  /* 0x0000000f1b1b7c24 */ /* 0x000fc6000f8e020e */
[----:B------:R-:W-:-:S04]  /*0f50*/  @!P6 IADD3 R13, PT, PT, -R13, RZ, RZ ;  /* 0x000000ff0d0de210 */ /* 0x000fc80007ffe1ff */
[----:B------:R-:W-:-:S05]  /*0f60*/  SEL R12, R25, R13, !P2 ;  /* 0x0000000d190c7207 */ /* 0x000fca0005000000 */
[----:B------:R-:W-:Y:S02]  /*0f70*/  IMAD R16, R12, R24, R9 ;  /* 0x000000180c107224 */ /* 0x000fe400078e0209 */
[----:B------:R-:W-:-:S03]  /*0f80*/  IMAD R12, R3, UR12, R12 ;  /* 0x0000000c030c7c24 */ /* 0x000fc6000f8e020c */
[----:B------:R-:W-:Y:S02]  /*0f90*/  IABS R14, R16 ;  /* 0x00000010000e7213 */ /* 0x000fe40000000000 */
[C---:B------:R-:W-:Y:S02]  /*0fa0*/  ISETP.GE.AND P0, PT, R16.reuse, RZ, PT ;  /* 0x000000ff1000720c */ /* 0x040fe40003f06270 */
[----:B------:R-:W-:Y:S01]  /*0fb0*/  LOP3.LUT R15, R16, R23, RZ, 0x3c, !PT ;  /* 0x00000017100f7212 */ /* 0x000fe200078e3cff */
[----:B------:R-:W-:-:S03]  /*0fc0*/  IMAD.HI.U32 R13, R22, R14, RZ ;  /* 0x0000000e160d7227 */ /* 0x000fc600078e00ff */
[----:B------:R-:W-:Y:S01]  /*0fd0*/  ISETP.GE.AND P4, PT, R15, RZ, PT ;  /* 0x000000ff0f00720c */ /* 0x000fe20003f86270 */
[----:B------:R-:W-:Y:S02]  /*0fe0*/  IMAD.MOV R16, RZ, RZ, -R13 ;  /* 0x000000ffff107224 */ /* 0x000fe400078e0a0d */
[----:B------:R-:W-:-:S04]  /*0ff0*/  IMAD.HI.U32 R15, R20, R14, RZ ;  /* 0x0000000e140f7227 */ /* 0x000fc800078e00ff */
[----:B------:R-:W-:Y:S01]  /*1000*/  IMAD R16, R11, R16, R14 ;  /* 0x000000100b107224 */ /* 0x000fe200078e020e */
[----:B------:R-:W-:-:S04]  /*1010*/  IADD3 R15, PT, PT, -R15, RZ, RZ ;  /* 0x000000ff0f0f7210 */ /* 0x000fc80007ffe1ff */
[----:B------:R-:W-:Y:S01]  /*1020*/  ISETP.GT.U32.AND P6, PT, R11, R16, PT ;  /* 0x000000100b00720c */ /* 0x000fe20003fc4070 */
[----:B------:R-:W-:-:S12]  /*1030*/  IMAD R14, R21, R15, R14 ;  /* 0x0000000f150e7224 */ /* 0x000fd800078e020e */
[----:B------:R-:W-:Y:S02]  /*1040*/  @!P6 IMAD.IADD R16, R16, 0x1, -R11 ;  /* 0x000000011010e824 */ /* 0x000fe400078e0a0b */
[----:B------:R-:W-:Y:S01]  /*1050*/  @!P6 VIADD R13, R13, 0x1 ;  /* 0x000000010d0de836 */ /* 0x000fe20000000000 */
[----:B------:R-:W-:Y:S02]  /*1060*/  ISETP.GT.U32.AND P6, PT, R21, R14, PT ;  /* 0x0000000e1500720c */ /* 0x000fe40003fc4070 */
[----:B------:R-:W-:-:S11]  /*1070*/  ISETP.GE.U32.AND P5, PT, R16, R11, PT ;  /* 0x0000000b1000720c */ /* 0x000fd60003fa6070 */
[----:B------:R-:W-:Y:S02]  /*1080*/  @!P6 IADD3 R14, PT, PT, R14, -R21, RZ ;  /* 0x800000150e0ee210 */ /* 0x000fe40007ffe0ff */
[----:B------:R-:W-:-:S04]  /*1090*/  @P5 VIADD R13, R13, 0x1 ;  /* 0x000000010d0d5836 */ /* 0x000fc80000000000 */
[----:B------:R-:W-:Y:S01]  /*10a0*/  @!P4 IMAD.MOV R13, RZ, RZ, -R13 ;  /* 0x000000ffff0dc224 */ /* 0x000fe200078e0a0d */
[----:B------:R-:W-:-:S04]  /*10b0*/  ISETP.GT.U32.AND P4, PT, R21, R14, PT ;  /* 0x0000000e1500720c */ /* 0x000fc80003f84070 */
[----:B------:R-:W-:-:S05]  /*10c0*/  SEL R13, R19, R13, !P1 ;  /* 0x0000000d130d7207 */ /* 0x000fca0004800000 */
[----:B------:R-:W-:-:S04]  /*10d0*/  IMAD R13, R2, UR9, R13 ;  /* 0x00000009020d7c24 */ /* 0x000fc8000f8e020d */
[----:B------:R-:W-:Y:S02]  /*10e0*/  IMAD R16, R12, UR14, R13 ;  /* 0x0000000e0c107c24 */ /* 0x000fe4000f8e020d */
[----:B------:R-:W0:Y:S01]  /*10f0*/  LDC.64 R12, c[0x0][0x380] ;  /* 0x0000e000ff0c7b82 */ /* 0x000e220000000a00 */
[----:B------:R-:W-:-:S05]  /*1100*/  @!P4 IMAD.IADD R14, R14, 0x1, -R21 ;  /* 0x000000010e0ec824 */ /* 0x000fca00078e0a15 */
[----:B------:R-:W-:-:S04]  /*1110*/  @!P0 IADD3 R14, PT, PT, -R14, RZ, RZ ;  /* 0x000000ff0e0e8210 */ /* 0x000fc80007ffe1ff */
[----:B------:R-:W-:-:S05]  /*1120*/  SEL R15, R18, R14, !P3 ;  /* 0x0000000e120f7207 */ /* 0x000fca0005800000 */
[----:B------:R-:W-:-:S04]  /*1130*/  IMAD R15, R4, UR9, R15 ;  /* 0x00000009040f7c24 */ /* 0x000fc8000f8e020f */
[----:B------:R-:W-:Y:S02]  /*1140*/  IMAD R17, R16, UR15, R15 ;  /* 0x0000000f10117c24 */ /* 0x000fe4000f8e020f */
[----:B------:R-:W1:Y:S01]  /*1150*/  LDC.64 R14, c[0x0][0x388] ;  /* 0x0000e200ff0e7b82 */ /* 0x000e620000000a00 */
[----:B0-----:R-:W-:-:S06]  /*1160*/  IMAD.WIDE R28, R29, 0x4, R12 ;  /* 0x000000041d1c7825 */ /* 0x001fcc00078e020c */
[----:B------:R-:W2:Y:S01]  /*1170*/  LDG.E R29, desc[UR10][R28.64] ;  /* 0x0000000a1c1d7981 */ /* 0x000ea2000c1e1900 */
[----:B------:R-:W-:-:S04]  /*1180*/  IMAD.WIDE R16, R17, 0x4, R12 ;  /* 0x0000000411107825 */ /* 0x000fc800078e020c */
[----:B-1----:R-:W-:-:S05]  /*1190*/  IMAD.WIDE R14, R8, 0x4, R14 ;  /* 0x00000004080e7825 */ /* 0x002fca00078e020e */
[----:B--2---:R-:W-:Y:S04]  /*11a0*/  STG.E desc[UR10][R14.64], R29 ;  /* 0x0000001d0e007986 */ /* 0x004fe8000c10190a */
[----:B------:R-:W2:Y:S04]  /*11b0*/  LDG.E R17, desc[UR10][R16.64] ;  /* 0x0000000a10117981 */ /* 0x000ea8000c1e1900 */
[----:B--2---:R0:W-:Y:S02]  /*11c0*/  STG.E desc[UR10][R14.64+0x4], R17 ;  /* 0x000004110e007986 */ /* 0x0041e4000c10190a */
[----:B0-----:R-:W-:-:S06]  /*11d0*/  IMAD.WIDE R16, R27, 0x4, R12 ;  /* 0x000000041b107825 */ /* 0x001fcc00078e020c */
[----:B------:R0:W2:Y:S01]  /*11e0*/  LDG.E R16, desc[UR10][R16.64] ;  /* 0x0000000a10107981 */ /* 0x0000a2000c1e1900 */
[----:B------:R-:W-:-:S05]  /*11f0*/  VIADD R27, R9, 0x2 ;  /* 0x00000002091b7836 */ /* 0x000fca0000000000 */
[----:B------:R-:W-:Y:S02]  /*1200*/  LOP3.LUT R10, R27, R10, RZ, 0x3c, !PT ;  /* 0x0000000a1b0a7212 */ /* 0x000fe400078e3cff */
[----:B------:R-:W-:Y:S02]  /*1210*/  IABS R28, R27 ;  /* 0x0000001b001c7213 */ /* 0x000fe40000000000 */
[----:B------:R-:W-:-:S03]  /*1220*/  ISETP.GE.AND P5, PT, R10, RZ, PT ;  /* 0x000000ff0a00720c */ /* 0x000fc60003fa6270 */
[----:B------:R-:W-:-:S04]  /*1230*/  IMAD.HI.U32 R10, R7, R28, RZ ;  /* 0x0000001c070a7227 */ /* 0x000fc800078e00ff */
[----:B------:R-:W-:-:S04]  /*1240*/  IMAD.MOV R29, RZ, RZ, -R10 ;  /* 0x000000ffff1d7224 */ /* 0x000fc800078e0a0a */
[----:B------:R-:W-:-:S05]  /*1250*/  IMAD R29, R26, R29, R28 ;  /* 0x0000001d1a1d7224 */ /* 0x000fca00078e021c */
[----:B------:R-:W-:-:S13]  /*1260*/  ISETP.GT.U32.AND P4, PT, R6, R29, PT ;  /* 0x0000001d0600720c */ /* 0x000fda0003f84070 */
        /* <DEDUP_REMOVED lines=8> */
[----:B0-----:R-:W-:Y:S02]  /*12f0*/  IABS R17, R24 ;  /* 0x0000001800117213 */ /* 0x001fe40000000000 */
[----:B------:R-:W-:-:S03]  /*1300*/  LOP3.LUT R23, R24, R23, RZ, 0x3c, !PT ;  /* 0x0000001718177212 */ /* 0x000fc600078e3cff */
[----:B------:R-:W-:Y:S01]  /*1310*/  IMAD.HI.U32 R22, R22, R17, RZ ;  /* 0x0000001116167227 */ /* 0x000fe200078e00ff */
[----:B------:R-:W-:-:S03]  /*1320*/  ISETP.GE.AND P4, PT, R23, RZ, PT ;  /* 0x000000ff1700720c */ /* 0x000fc60003f86270 */
[----:B------:R-:W-:-:S04]  /*1330*/  IMAD.HI.U32 R20, R20, R17, RZ ;  /* 0x0000001114147227 */ /* 0x000fc800078e00ff */
[----:B------:R-:W-:-:S04]  /*1340*/  IMAD.MOV R20, RZ, RZ, -R20 ;  /* 0x000000ffff147224 */ /* 0x000fc800078e0a14 */
[----:B------:R-:W-:-:S05]  /*1350*/  IMAD R20, R21, R20, R17 ;  /* 0x0000001415147224 */ /* 0x000fca00078e0211 */
[----:B------:R-:W-:-:S13]  /*1360*/  ISETP.GT.U32.AND P0, PT, R21, R20, PT ;  /* 0x000000141500720c */ /* 0x000fda0003f04070 */
[----:B------:R-:W-:-:S05]  /*1370*/  @!P0 IMAD.IADD R20, R20, 0x1, -R21 ;  /* 0x0000000114148824 */ /* 0x000fca00078e0a15 */
[----:B------:R-:W-:-:S13]  /*1380*/  ISETP.GT.U32.AND P5, PT, R21, R20, PT ;  /* 0x000000141500720c */ /* 0x000fda0003fa4070 */
[----:B------:R-:W-:Y:S01]  /*1390*/  @!P5 IMAD.IADD R20, R20, 0x1, -R21 ;  /* 0x000000011414d824 */ /* 0x000fe200078e0a15 */
[----:B--2---:R0:W-:Y:S02]  /*13a0*/  STG.E desc[UR10][R14.64+0x8], R16 ;  /* 0x000008100e007986 */ /* 0x0041e4000c10190a */
[----:B0-----:R-:W-:-:S04]  /*13b0*/  IMAD.MOV R16, RZ, RZ, -R22 ;  /* 0x000000ffff107224 */ /* 0x001fc800078e0a16 */
[----:B------:R-:W-:-:S05]  /*13c0*/  IMAD R16, R11, R16, R17 ;  /* 0x000000100b107224 */ /* 0x000fca00078e0211 */
[----:B------:R-:W-:-:S13]  /*13d0*/  ISETP.GT.U32.AND P2, PT, R11, R16, PT ;  /* 0x000000100b00720c */ /* 0x000fda0003f44070 */
[-C--:B------:R-:W-:Y:S01]  /*13e0*/  @!P2 IADD3 R16, PT, PT, R16, -R11.reuse, RZ ;  /* 0x8000000b1010a210 */ /* 0x080fe20007ffe0ff */
[----:B------:R-:W-:Y:S01]  /*13f0*/  @!P2 VIADD R22, R22, 0x1 ;  /* 0x000000011616a836 */ /* 0x000fe20000000000 */
[----:B------:R-:W-:Y:S02]  /*1400*/  ISETP.GE.AND P2, PT, R24, RZ, PT ;  /* 0x000000ff1800720c */ /* 0x000fe40003f46270 */
[----:B------:R-:W-:-:S11]  /*1410*/  ISETP.GE.U32.AND P0, PT, R16, R11, PT ;  /* 0x0000000b1000720c */ /* 0x000fd60003f06070 */
[----:B------:R-:W-:Y:S02]  /*1420*/  @!P2 IADD3 R20, PT, PT, -R20, RZ, RZ ;  /* 0x000000ff1414a210 */ /* 0x000fe40007ffe1ff */
[----:B------:R-:W-:Y:S02]  /*1430*/  @P0 IADD3 R22, PT, PT, R22, 0x1, RZ ;  /* 0x0000000116160810 */ /* 0x000fe40007ffe0ff */
[----:B------:R-:W-:-:S03]  /*1440*/  SEL R11, R18, R20, !P3 ;  /* 0x00000014120b7207 */ /* 0x000fc60005800000 */
[----:B------:R-:W-:Y:S02]  /*1450*/  @!P4 IMAD.MOV R22, RZ, RZ, -R22 ;  /* 0x000000ffff16c224 */ /* 0x000fe400078e0a16 */
[----:B------:R-:W-:-:S03]  /*1460*/  IMAD R11, R4, UR9, R11 ;  /* 0x00000009040b7c24 */ /* 0x000fc6000f8e020b */
[----:B------:R-:W-:-:S05]  /*1470*/  SEL R17, R19, R22, !P1 ;  /* 0x0000001613117207 */ /* 0x000fca0004800000 */
[----:B------:R-:W-:-:S04]  /*1480*/  IMAD R17, R2, UR9, R17 ;  /* 0x0000000902117c24 */ /* 0x000fc8000f8e0211 */
[----:B------:R-:W-:-:S04]  /*1490*/  IMAD R10, R10, UR14, R17 ;  /* 0x0000000e0a0a7c24 */ /* 0x000fc8000f8e0211 */
[----:B------:R-:W-:-:S04]  /*14a0*/  IMAD R11, R10, UR15, R11 ;  /* 0x0000000f0a0b7c24 */ /* 0x000fc8000f8e020b */
[----:B------:R-:W-:-:S06]  /*14b0*/  IMAD.WIDE R12, R11, 0x4, R12 ;  /* 0x000000040b0c7825 */ /* 0x000fcc00078e020c */
        /* <DEDUP_REMOVED lines=8> */
.L_x_41:
[----:B------:R-:W1:Y:S02]  /*1540*/  LDCU UR8, c[0x0][0x3b8] ;  /* 0x00007700ff0877ac */ /* 0x000e640008000800 */
[----:B-1----:R-:W-:-:S09]  /*1550*/  ULOP3.LUT UP0, UR7, UR8, 0x3, URZ, 0xc0, !UPT ;  /* 0x0000000308077892 */ /* 0x002fd2000f80c0ff */
[----:B------:R-:W-:Y:S05]  /*1560*/  BRA.U !UP0, `(.L_x_43) ;  /* 0x0000000d08a47547 */ /* 0x000fea000b800000 */
[----:B------:R-:W-:Y:S02]  /*1570*/  UISETP.NE.AND UP0, UPT, UR7, 0x1, UPT ;  /* 0x000000010700788c */ /* 0x000fe4000bf05270 */
[----:B------:R-:W-:-:S07]  /*1580*/  ULOP3.LUT UP1, URZ, UR8, 0x1, URZ, 0xc0, !UPT ;  /* 0x0000000108ff7892 */ /* 0x000fce000f82c0ff */
[----:B------:R-:W-:Y:S05]  /*1590*/  BRA.U !UP0, `(.L_x_44) ;  /* 0x00000009082c7547 */ /* 0x000fea000b800000 */
[----:B0-----:R-:W0:Y:S01]  /*15a0*/  LDC R15, c[0x0][0x3bc] ;  /* 0x0000ef00ff0f7b82 */ /* 0x001e220000000800 */
[----:B------:R-:W-:Y:S01]  /*15b0*/  IABS R9, R10 ;  /* 0x0000000a00097213 */ /* 0x000fe20000000000 */
[----:B------:R-:W1:Y:S01]  /*15c0*/  LDCU UR7, c[0x0][0x3a8] ;  /* 0x00007500ff0777ac */ /* 0x000e620008000800 */
[----:B------:R-:W5:Y:S05]  /*15d0*/  LDCU UR8, c[0x0][0x394] ;  /* 0x00007280ff0877ac */ /* 0x000f6a0008000800 */
[----:B------:R-:W2:Y:S01]  /*15e0*/  LDC R13, c[0x0][0x3a0] ;  /* 0x0000e800ff0d7b82 */ /* 0x000ea20000000800 */
[----:B------:R-:W3:Y:S07]  /*15f0*/  LDCU.64 UR16, c[0x0][0x398] ;  /* 0x00007300ff1077ac */ /* 0x000eee0008000a00 */
[----:B------:R-:W4:Y:S01]  /*1600*/  LDC R18, c[0x0][0x3a4] ;  /* 0x0000e900ff127b82 */ /* 0x000f220000000800 */
[----:B0-----:R-:W-:-:S04]  /*1610*/  IABS R14, R15 ;  /* 0x0000000f000e7213 */ /* 0x001fc80000000000 */
[----:B------:R-:W0:Y:S01]  /*1620*/  I2F.RP R8, R14 ;  /* 0x0000000e00087306 */ /* 0x000e220000209400 */
[----:B--2---:R-:W-:Y:S02]  /*1630*/  IABS R11, R13 ;  /* 0x0000000d000b7213 */ /* 0x004fe40000000000 */
[----:B----4-:R-:W-:-:S05]  /*1640*/  IABS R12, R18 ;  /* 0x00000012000c7213 */ /* 0x010fca0000000000 */
[----:B0-----:R-:W0:Y:S08]  /*1650*/  MUFU.RCP R8, R8 ;  /* 0x0000000800087308 */ /* 0x001e300000001000 */
[----:B------:R-:W2:Y:S01]  /*1660*/  I2F.RP R16, R12 ;  /* 0x0000000c00107306 */ /* 0x000ea20000209400 */
[----:B0-----:R-:W-:-:S07]  /*1670*/  VIADD R6, R8, 0xffffffe ;  /* 0x0ffffffe08067836 */ /* 0x001fce0000000000 */
[----:B------:R0:W4:Y:S08]  /*1680*/  F2I.FTZ.U32.TRUNC.NTZ R7, R6 ;  /* 0x0000000600077305 */ /* 0x000130000021f000 */
[----:B--2---:R-:W2:Y:S01]  /*1690*/  MUFU.RCP R16, R16 ;  /* 0x0000001000107308 */ /* 0x004ea20000001000 */
[----:B0-----:R-:W-:Y:S01]  /*16a0*/  IMAD.MOV.U32 R6, RZ, RZ, RZ ;  /* 0x000000ffff067224 */ /* 0x001fe200078e00ff */
[----:B----4-:R-:W-:-:S05]  /*16b0*/  IADD3 R17, PT, PT, RZ, -R7, RZ ;  /* 0x80000007ff117210 */ /* 0x010fca0007ffe0ff */
[----:B------:R-:W-:-:S04]  /*16c0*/  IMAD R17, R17, R14, RZ ;  /* 0x0000000e11117224 */ /* 0x000fc800078e02ff */
[----:B------:R-:W-:Y:S01]  /*16d0*/  IMAD.HI.U32 R17, R7, R17, R6 ;  /* 0x0000001107117227 */ /* 0x000fe200078e0006 */
[----:B------:R-:W-:Y:S02]  /*16e0*/  MOV R7, R9 ;  /* 0x0000000900077202 */ /* 0x000fe40000000f00 */
[----:B------:R-:W0:Y:S03]  /*16f0*/  I2F.RP R9, R11 ;  /* 0x0000000b00097306 */ /* 0x000e260000209400 */
[----:B------:R-:W-:-:S04]  /*1700*/  IMAD.HI.U32 R6, R17, R7, RZ ;  /* 0x0000000711067227 */ /* 0x000fc800078e00ff */
[----:B------:R-:W-:-:S04]  /*1710*/  IMAD.MOV R8, RZ, RZ, -R6 ;  /* 0x000000ffff087224 */ /* 0x000fc800078e0a06 */
[----:B------:R-:W-:Y:S02]  /*1720*/  IMAD R7, R14, R8, R7 ;  /* 0x000000080e077224 */ /* 0x000fe400078e0207 */
[----:B--2---:R-:W-:Y:S01]  /*1730*/  VIADD R8, R16, 0xffffffe ;  /* 0x0ffffffe10087836 */ /* 0x004fe20000000000 */
[----:B------:R-:W-:Y:S01]  /*1740*/  LOP3.LUT R16, RZ, R15, RZ, 0x33, !PT ;  /* 0x0000000fff107212 */ /* 0x000fe200078e33ff */
[----:B0-----:R-:W0:Y:S01]  /*1750*/  MUFU.RCP R9, R9 ;  /* 0x0000000900097308 */ /* 0x001e220000001000 */
[----:B------:R-:W-:-:S13]  /*1760*/  ISETP.GT.U32.AND P1, PT, R14, R7, PT ;  /* 0x000000070e00720c */ /* 0x000fda0003f24070 */
[-C--:B------:R-:W-:Y:S02]  /*1770*/  @!P1 IADD3 R7, PT, PT, R7, -R14.reuse, RZ ;  /* 0x8000000e07079210 */ /* 0x080fe40007ffe0ff */
[----:B------:R-:W-:Y:S01]  /*1780*/  @!P1 IADD3 R6, PT, PT, R6, 0x1, RZ ;  /* 0x0000000106069810 */ /* 0x000fe20007ffe0ff */
[----:B0-----:R-:W-:Y:S01]  /*1790*/  VIADD R19, R9, 0xffffffe ;  /* 0x0ffffffe09137836 */ /* 0x001fe20000000000 */
[----:B------:R-:W-:Y:S01]  /*17a0*/  ISETP.GE.U32.AND P0, PT, R7, R14, PT ;  /* 0x0000000e0700720c */ /* 0x000fe20003f06070 */
[----:B------:R-:W0:Y:S01]  /*17b0*/  F2I.FTZ.U32.TRUNC.NTZ R9, R8 ;  /* 0x0000000800097305 */ /* 0x000e22000021f000 */
[----:B------:R-:W-:-:S04]  /*17c0*/  LOP3.LUT R7, R10, R15, RZ, 0x3c, !PT ;  /* 0x0000000f0a077212 */ /* 0x000fc800078e3cff */
[----:B------:R-:W-:-:S03]  /*17d0*/  ISETP.GE.AND P2, PT, R7, RZ, PT ;  /* 0x000000ff0700720c */ /* 0x000fc60003f46270 */
[----:B------:R-:W2:Y:S04]  /*17e0*/  F2I.FTZ.U32.TRUNC.NTZ R7, R19 ;  /* 0x0000001300077305 */ /* 0x000ea8000021f000 */
[----:B------:R-:W-:Y:S02]  /*17f0*/  @P0 IADD3 R6, PT, PT, R6, 0x1, RZ ;  /* 0x0000000106060810 */ /* 0x000fe40007ffe0ff */
[----:B------:R-:W-:Y:S02]  /*1800*/  ISETP.NE.AND P0, PT, R15, RZ, PT ;  /* 0x000000ff0f00720c */ /* 0x000fe40003f05270 */
[----:B0-----:R-:W-:Y:S02]  /*1810*/  IADD3 R21, PT, PT, RZ, -R9, RZ ;  /* 0x80000009ff157210 */ /* 0x001fe40007ffe0ff */
[----:B------:R-:W-:-:S03]  /*1820*/  @!P2 IMAD.MOV R6, RZ, RZ, -R6 ;  /* 0x000000ffff06a224 */ /* 0x000fc600078e0a06 */
[----:B------:R-:W-:Y:S02]  /*1830*/  IMAD R21, R21, R12, RZ ;  /* 0x0000000c15157224 */ /* 0x000fe400078e02ff */
[----:B------:R-:W-:Y:S02]  /*1840*/  SEL R22, R16, R6, !P0 ;  /* 0x0000000610167207 */ /* 0x000fe40004000000 */
[----:B--2---:R-:W-:-:S03]  /*1850*/  IADD3 R6, PT, PT, RZ, -R7, RZ ;  /* 0x80000007ff067210 */ /* 0x004fc60007ffe0ff */
[----:B------:R-:W-:Y:S02]  /*1860*/  IMAD.MOV R24, RZ, RZ, -R22 ;  /* 0x000000ffff187224 */ /* 0x000fe400078e0a16 */
[----:B------:R-:W-:Y:S02]  /*1870*/  IMAD R19, R6, R11, RZ ;  /* 0x0000000b06137224 */ /* 0x000fe400078e02ff */
[----:B------:R-:W-:Y:S02]  /*1880*/  IMAD R24, R15, R24, R10 ;  /* 0x000000180f187224 */ /* 0x000fe400078e020a */
[----:B------:R-:W-:Y:S02]  /*1890*/  IMAD.MOV.U32 R6, RZ, RZ, RZ ;  /* 0x000000ffff067224 */ /* 0x000fe400078e00ff */
[----:B-----5:R-:W-:Y:S01]  /*18a0*/  IMAD R22, R3, UR8, R22 ;  /* 0x0000000803167c24 */ /* 0x020fe2000f8e0216 */
[----:B------:R-:W-:Y:S01]  /*18b0*/  IABS R8, R24 ;  /* 0x0000001800087213 */ /* 0x000fe20000000000 */
[----:B------:R-:W-:Y:S01]  /*18c0*/  IMAD.HI.U32 R19, R7, R19, R6 ;  /* 0x0000001307137227 */ /* 0x000fe200078e0006 */
[----:B------:R-:W-:-:S02]  /*18d0*/  ISETP.GE.AND P5, PT, R24, RZ, PT ;  /* 0x000000ff1800720c */ /* 0x000fc40003fa6270 */
[----:B------:R-:W-:Y:S01]  /*18e0*/  MOV R7, R8 ;  /* 0x0000000800077202 */ /* 0x000fe20000000f00 */
[----:B------:R-:W-:-:S04]  /*18f0*/  IMAD.MOV.U32 R8, RZ, RZ, RZ ;  /* 0x000000ffff087224 */ /* 0x000fc800078e00ff */
[----:B------:R-:W-:Y:S01]  /*1900*/  IMAD.HI.U32 R20, R9, R21, R8 ;  /* 0x0000001509147227 */ /* 0x000fe200078e0008 */
[----:B------:R-:W-:-:S03]  /*1910*/  LOP3.LUT R21, RZ, R13, RZ, 0x33, !PT ;  /* 0x0000000dff157212 */ /* 0x000fc600078e33ff */
[----:B------:R-:W-:-:S04]  /*1920*/  IMAD.HI.U32 R8, R19, R7, RZ ;  /* 0x0000000713087227 */ /* 0x000fc800078e00ff */
        /* <DEDUP_REMOVED lines=11> */
[----:B------:R-:W-:Y:S02]  /*19e0*/  LOP3.LUT R6, R24, R13, RZ, 0x3c, !PT ;  /* 0x0000000d18067212 */ /* 0x000fe400078e3cff */
[----:B------:R-:W-:Y:S02]  /*19f0*/  ISETP.GT.U32.AND P4, PT, R12, R9, PT ;  /* 0x000000090c00720c */ /* 0x000fe40003f84070 */
[----:B------:R-:W-:-:S02]  /*1a00*/  ISETP.GE.AND P3, PT, R6, RZ, PT ;  /* 0x000000ff0600720c */ /* 0x000fc40003f66270 */
[----:B------:R-:W0:Y:S01]  /*1a10*/  LDC.64 R6, c[0x0][0x380] ;  /* 0x0000e000ff067b82 */ /* 0x000e220000000a00 */
[----:B------:R-:W-:Y:S02]  /*1a20*/  ISETP.NE.AND P2, PT, R18, RZ, PT ;  /* 0x000000ff1200720c */ /* 0x000fe40003f45270 */
[----:B------:R-:W-:Y:S02]  /*1a30*/  LOP3.LUT R18, RZ, R18, RZ, 0x33, !PT ;  /* 0x00000012ff127212 */ /* 0x000fe400078e33ff */
[----:B------:R-:W-:Y:S01]  /*1a40*/  @P1 VIADD R8, R8, 0x1 ;  /* 0x0000000108081836 */ /* 0x000fe20000000000 */
[----:B------:R-:W-:-:S03]  /*1a50*/  ISETP.NE.AND P1, PT, R13, RZ, PT ;  /* 0x000000ff0d00720c */ /* 0x000fc60003f25270 */
[----:B------:R-:W-:Y:S02]  /*1a60*/  @!P4 IADD3 R9, PT, PT, R9, -R12, RZ ;  /* 0x8000000c0909c210 */ /* 0x000fe40007ffe0ff */
[----:B------:R-:W-:Y:S02]  /*1a70*/  @!P3 IMAD.MOV R8, RZ, RZ, -R8 ;  /* 0x000000ffff08b224 */ /* 0x000fe400078e0a08 */
[----:B------:R-:W-:-:S03]  /*1a80*/  @!P5 IADD3 R9, PT, PT, -R9, RZ, RZ ;  /* 0x000000ff0909d210 */ /* 0x000fc60007ffe1ff */
[----:B------:R-:W-:Y:S02]  /*1a90*/  SEL R23, R21, R8, !P1 ;  /* 0x0000000815177207 */ /* 0x000fe40004800000 */
[----:B------:R-:W-:-:S03]  /*1aa0*/  SEL R9, R18, R9, !P2 ;  /* 0x0000000912097207 */ /* 0x000fc60005000000 */
[----:B-1----:R-:W-:Y:S02]  /*1ab0*/  IMAD R23, R2, UR7, R23 ;  /* 0x0000000702177c24 */ /* 0x002fe4000f8e0217 */
[----:B------:R-:W-:Y:S02]  /*1ac0*/  IMAD R9, R4, UR7, R9 ;  /* 0x0000000704097c24 */ /* 0x000fe4000f8e0209 */
[----:B---3--:R-:W-:-:S04]  /*1ad0*/  IMAD R22, R22, UR16, R23 ;  /* 0x0000001016167c24 */ /* 0x008fc8000f8e0217 */
[----:B------:R-:W-:-:S04]  /*1ae0*/  IMAD R9, R22, UR17, R9 ;  /* 0x0000001116097c24 */ /* 0x000fc8000f8e0209 */
[----:B0-----:R-:W-:-:S06]  /*1af0*/  IMAD.WIDE R8, R9, 0x4, R6 ;  /* 0x0000000409087825 */ /* 0x001fcc00078e0206 */
[----:B------:R0:W2:Y:S01]  /*1b00*/  LDG.E R8, desc[UR10][R8.64] ;  /* 0x0000000a08087981 */ /* 0x0000a2000c1e1900 */
[----:B------:R-:W-:-:S05]  /*1b10*/  VIADD R22, R10, 0x1 ;  /* 0x000000010a167836 */ /* 0x000fca0000000000 */
[----:B------:R-:W-:-:S05]  /*1b20*/  IABS R23, R22 ;  /* 0x0000001600177213 */ /* 0x000fca0000000000 */
[----:B------:R-:W-:-:S05]  /*1b30*/  IMAD.HI.U32 R17, R17, R23, RZ ;  /* 0x0000001711117227 */ /* 0x000fca00078e00ff */
[----:B------:R-:W-:-:S05]  /*1b40*/  IADD3 R24, PT, PT, -R17, RZ, RZ ;  /* 0x000000ff11187210 */ /* 0x000fca0007ffe1ff */
[----:B------:R-:W-:-:S05]  /*1b50*/  IMAD R23, R14, R24, R23 ;  /* 0x000000180e177224 */ /* 0x000fca00078e0217 */
[----:B------:R-:W-:-:S13]  /*1b60*/  ISETP.GT.U32.AND P4, PT, R14, R23, PT ;  /* 0x000000170e00720c */ /* 0x000fda0003f84070 */
[----:B------:R-:W-:Y:S01]  /*1b70*/  @!P4 IMAD.IADD R23, R23, 0x1, -R14 ;  /* 0x000000011717c824 */ /* 0x000fe200078e0a0e */
[----:B------:R-:W-:-:S04]  /*1b80*/  @!P4 IADD3 R17, PT, PT, R17, 0x1, RZ ;  /* 0x000000011111c810 */ /* 0x000fc80007ffe0ff */
[----:B------:R-:W-:Y:S02]  /*1b90*/  ISETP.GE.U32.AND P3, PT, R23, R14, PT ;  /* 0x0000000e1700720c */ /* 0x000fe40003f66070 */
[----:B------:R-:W-:-:S04]  /*1ba0*/  LOP3.LUT R14, R22, R15, RZ, 0x3c, !PT ;  /* 0x0000000f160e7212 */ /* 0x000fc800078e3cff */
[----:B------:R-:W-:-:S07]  /*1bb0*/  ISETP.GE.AND P5, PT, R14, RZ, PT ;  /* 0x000000ff0e00720c */ /* 0x000fce0003fa6270 */
[----:B------:R-:W-:-:S06]  /*1bc0*/  @P3 VIADD R17, R17, 0x1 ;  /* 0x0000000111113836 */ /* 0x000fcc0000000000 */
[----:B------:R-:W-:-:S04]  /*1bd0*/  @!P5 IADD3 R17, PT, PT, -R17, RZ, RZ ;  /* 0x000000ff1111d210 */ /* 0x000fc80007ffe1ff */
[----:B------:R-:W-:-:S05]  /*1be0*/  SEL R16, R16, R17, !P0 ;  /* 0x0000001110107207 */ /* 0x000fca0004000000 */
[--C-:B0-----:R-:W-:Y:S02]  /*1bf0*/  IMAD.MOV R9, RZ, RZ, -R16.reuse ;  /* 0x000000ffff097224 */ /* 0x101fe400078e0a10 */
[----:B------:R-:W-:Y:S02]  /*1c00*/  IMAD R16, R3, UR8, R16 ;  /* 0x0000000803107c24 */ /* 0x000fe4000f8e0210 */
        /* <DEDUP_REMOVED lines=20> */
[----:B------:R-:W0:Y:S01]  /*1d50*/  LDC.64 R12, c[0x0][0x388] ;  /* 0x0000e200ff0c7b82 */ /* 0x000e220000000a00 */
[----:B------:R-:W-:Y:S01]  /*1d60*/  @!P4 IMAD.MOV R19, RZ, RZ, -R19 ;  /* 0x000000ffff13c224 */ /* 0x000fe200078e0a13 */
[----:B------:R-:W-:-:S04]  /*1d70*/  @!P3 IADD3 R9, PT, PT, -R9, RZ, RZ ;  /* 0x000000ff0909b210 */ /* 0x000fc80007ffe1ff */
[----:B------:R-:W-:Y:S02]  /*1d80*/  SEL R11, R21, R19, !P1 ;  /* 0x00000013150b7207 */ /* 0x000fe40004800000 */
[----:B------:R-:W-:-:S03]  /*1d90*/  SEL R9, R18, R9, !P2 ;  /* 0x0000000912097207 */ /* 0x000fc60005000000 */
[----:B------:R-:W-:-:S04]  /*1da0*/  IMAD R11, R2, UR7, R11 ;  /* 0x00000007020b7c24 */ /* 0x000fc8000f8e020b */
[----:B------:R-:W-:Y:S02]  /*1db0*/  IMAD R16, R16, UR16, R11 ;  /* 0x0000001010107c24 */ /* 0x000fe4000f8e020b */
[----:B------:R-:W-:Y:S02]  /*1dc0*/  IMAD R11, R4, UR7, R9 ;  /* 0x00000007040b7c24 */ /* 0x000fe4000f8e0209 */
[----:B------:R-:W-:Y:S02]  /*1dd0*/  IMAD.IADD R9, R5, 0x1, R10 ;  /* 0x0000000105097824 */ /* 0x000fe400078e020a */
[----:B------:R-:W-:Y:S02]  /*1de0*/  IMAD R11, R16, UR17, R11 ;  /* 0x00000011100b7c24 */ /* 0x000fe4000f8e020b */
[----:B0-----:R-:W-:-:S04]  /*1df0*/  IMAD.WIDE R12, R9, 0x4, R12 ;  /* 0x00000004090c7825 */ /* 0x001fc800078e020c */
[----:B------:R-:W-:Y:S01]  /*1e00*/  IMAD.WIDE R6, R11, 0x4, R6 ;  /* 0x000000040b067825 */ /* 0x000fe200078e0206 */
[----:B--2---:R1:W-:Y:S05]  /*1e10*/  STG.E desc[UR10][R12.64], R8 ;  /* 0x000000080c007986 */ /* 0x0043ea000c10190a */
[----:B------:R-:W2:Y:S01]  /*1e20*/  LDG.E R7, desc[UR10][R6.64] ;  /* 0x0000000a06077981 */ /* 0x000ea2000c1e1900 */
[----:B------:R-:W-:-:S03]  /*1e30*/  IADD3 R10, PT, PT, R10, 0x2, RZ ;  /* 0x000000020a0a7810 */ /* 0x000fc60007ffe0ff */
[----:B--2---:R1:W-:Y:S04]  /*1e40*/  STG.E desc[UR10][R12.64+0x4], R7 ;  /* 0x000004070c007986 */ /* 0x0043e8000c10190a */
.L_x_44:
[----:B------:R-:W-:Y:S05]  /*1e50*/  BRA.U !UP1, `(.L_x_43) ;  /* 0x0000000509687547 */ /* 0x000fea000b800000 */
[----:B0-----:R-:W0:Y:S01]  /*1e60*/  LDC R15, c[0x0][0x3bc] ;  /* 0x0000ef00ff0f7b82 */ /* 0x001e220000000800 */
[----:B------:R-:W-:Y:S01]  /*1e70*/  IABS R14, R10 ;  /* 0x0000000a000e7213 */ /* 0x000fe20000000000 */
[----:B------:R-:W5:Y:S01]  /*1e80*/  LDCU UR7, c[0x0][0x3a8] ;  /* 0x00007500ff0777ac */ /* 0x000f620008000800 */
[----:B------:R-:W2:Y:S05]  /*1e90*/  LDCU UR8, c[0x0][0x394] ;  /* 0x00007280ff0877ac */ /* 0x000eaa0008000800 */
[----:B------:R-:W3:Y:S01]  /*1ea0*/  LDC R11, c[0x0][0x3a0] ;  /* 0x0000e800ff0b7b82 */ /* 0x000ee20000000800 */
[----:B------:R-:W4:Y:S07]  /*1eb0*/  LDCU.64 UR16, c[0x0][0x398] ;  /* 0x00007300ff1077ac */ /* 0x000f2e0008000a00 */
[----:B-1----:R-:W1:Y:S01]  /*1ec0*/  LDC R12, c[0x0][0x3a4] ;  /* 0x0000e900ff0c7b82 */ /* 0x002e620000000800 */
[----:B0-----:R-:W-:-:S04]  /*1ed0*/  IABS R8, R15 ;  /* 0x0000000f00087213 */ /* 0x001fc80000000000 */
[----:B------:R-:W0:Y:S01]  /*1ee0*/  I2F.RP R9, R8 ;  /* 0x0000000800097306 */ /* 0x000e220000209400 */
[----:B---3--:R-:W-:Y:S02]  /*1ef0*/  IABS R17, R11 ;  /* 0x0000000b00117213 */ /* 0x008fe40000000000 */
[----:B------:R-:W-:-:S05]  /*1f00*/  ISETP.NE.AND P4, PT, R11, RZ, PT ;  /* 0x000000ff0b00720c */ /* 0x000fca0003f85270 */
[----:B0-----:R-:W0:Y:S02]  /*1f10*/  MUFU.RCP R9, R9 ;  /* 0x0000000900097308 */ /* 0x001e240000001000 */
[----:B0-----:R-:W-:-:S06]  /*1f20*/  VIADD R6, R9, 0xffffffe ;  /* 0x0ffffffe09067836 */ /* 0x001fcc0000000000 */
[----:B------:R0:W3:Y:S02]  /*1f30*/  F2I.FTZ.U32.TRUNC.NTZ R7, R6 ;  /* 0x0000000600077305 */ /* 0x0000e4000021f000 */
[----:B0-----:R-:W-:Y:S01]  /*1f40*/  IMAD.MOV.U32 R6, RZ, RZ, RZ ;  /* 0x000000ffff067224 */ /* 0x001fe200078e00ff */
[----:B---3--:R-:W-:-:S05]  /*1f50*/  IADD3 R13, PT, PT, RZ, -R7, RZ ;  /* 0x80000007ff0d7210 */ /* 0x008fca0007ffe0ff */
[----:B------:R-:W-:-:S04]  /*1f60*/  IMAD R13, R13, R8, RZ ;  /* 0x000000080d0d7224 */ /* 0x000fc800078e02ff */
[----:B------:R-:W-:Y:S01]  /*1f70*/  IMAD.HI.U32 R16, R7, R13, R6 ;  /* 0x0000000d07107227 */ /* 0x000fe200078e0006 */
[----:B------:R-:W-:Y:S02]  /*1f80*/  MOV R7, R14 ;  /* 0x0000000e00077202 */ /* 0x000fe40000000f00 */
[----:B-1----:R-:W-:Y:S01]  /*1f90*/  IABS R14, R12 ;  /* 0x0000000c000e7213 */ /* 0x002fe20000000000 */
[----:B------:R-:W-:Y:S02]  /*1fa0*/  IMAD.MOV.U32 R13, RZ, RZ, R17 ;  /* 0x000000ffff0d7224 */ /* 0x000fe400078e0011 */
[----:B------:R-:W-:Y:S01]  /*1fb0*/  IMAD.HI.U32 R16, R16, R7, RZ ;  /* 0x0000000710107227 */ /* 0x000fe200078e00ff */
[----:B------:R-:W0:Y:S04]  /*1fc0*/  I2F.RP R18, R14 ;  /* 0x0000000e00127306 */ /* 0x000e280000209400 */
[----:B------:R-:W-:-:S04]  /*1fd0*/  IADD3 R6, PT, PT, -R16, RZ, RZ ;  /* 0x000000ff10067210 */ /* 0x000fc80007ffe1ff */
[----:B------:R-:W1:Y:S01]  /*1fe0*/  I2F.RP R17, R13 ;  /* 0x0000000d00117306 */ /* 0x000e620000209400 */
[----:B------:R-:W-:Y:S01]  /*1ff0*/  IMAD R7, R8, R6, R7 ;  /* 0x0000000608077224 */ /* 0x000fe200078e0207 */
[----:B------:R-:W-:-:S04]  /*2000*/  LOP3.LUT R6, R10, R15, RZ, 0x3c, !PT ;  /* 0x0000000f0a067212 */ /* 0x000fc800078e3cff */
[----:B------:R-:W-:Y:S02]  /*2010*/  ISETP.GT.U32.AND P1, PT, R8, R7, PT ;  /* 0x000000070800720c */ /* 0x000fe40003f24070 */
[----:B0-----:R-:W0:Y:S01]  /*2020*/  MUFU.RCP R18, R18 ;  /* 0x0000001200127308 */ /* 0x001e220000001000 */
[----:B------:R-:W-:-:S07]  /*2030*/  ISETP.GE.AND P2, PT, R6, RZ, PT ;  /* 0x000000ff0600720c */ /* 0x000fce0003f46270 */
[----:B-1----:R-:W1:Y:S03]  /*2040*/  MUFU.RCP R17, R17 ;  /* 0x0000001100117308 */ /* 0x002e660000001000 */
[----:B------:R-:W-:Y:S01]  /*2050*/  @!P1 IMAD.IADD R7, R7, 0x1, -R8 ;  /* 0x0000000107079824 */ /* 0x000fe200078e0a08 */
[----:B------:R-:W-:Y:S02]  /*2060*/  @!P1 IADD3 R16, PT, PT, R16, 0x1, RZ ;  /* 0x0000000110109810 */ /* 0x000fe40007ffe0ff */
[----:B------:R-:W-:Y:S02]  /*2070*/  ISETP.NE.AND P1, PT, R15, RZ, PT ;  /* 0x000000ff0f00720c */ /* 0x000fe40003f25270 */
[----:B------:R-:W-:Y:S01]  /*2080*/  ISETP.GE.U32.AND P0, PT, R7, R8, PT ;  /* 0x000000080700720c */ /* 0x000fe20003f06070 */
[----:B0-----:R-:W-:-:S04]  /*2090*/  VIADD R6, R18, 0xffffffe ;  /* 0x0ffffffe12067836 */ /* 0x001fc80000000000 */
[----:B------:R0:W3:Y:S01]  /*20a0*/  F2I.FTZ.U32.TRUNC.NTZ R7, R6 ;  /* 0x0000000600077305 */ /* 0x0000e2000021f000 */
[----:B-1----:R-:W-:-:S07]  /*20b0*/  IADD3 R8, PT, PT, R17, 0xffffffe, RZ ;  /* 0x0ffffffe11087810 */ /* 0x002fce0007ffe0ff */
[----:B------:R-:W1:Y:S01]  /*20c0*/  F2I.FTZ.U32.TRUNC.NTZ R9, R8 ;  /* 0x0000000800097305 */ /* 0x000e62000021f000 */
[----:B------:R-:W-:Y:S02]  /*20d0*/  @P0 VIADD R16, R16, 0x1 ;  /* 0x0000000110100836 */ /* 0x000fe40000000000 */
[----:B0-----:R-:W-:-:S03]  /*20e0*/  IMAD.MOV.U32 R6, RZ, RZ, RZ ;  /* 0x000000ffff067224 */ /* 0x001fc600078e00ff */
[----:B------:R-:W-:Y:S02]  /*20f0*/  @!P2 IADD3 R16, PT, PT, -R16, RZ, RZ ;  /* 0x000000ff1010a210 */ /* 0x000fe40007ffe1ff */
[----:B------:R-:W-:Y:S02]  /*2100*/  @!P1 LOP3.LUT R16, RZ, R15, RZ, 0x33, !PT ;  /* 0x0000000fff109212 */ /* 0x000fe400078e33ff */
[----:B---3--:R-:W-:-:S03]  /*2110*/  IADD3 R17, PT, PT, RZ, -R7, RZ ;  /* 0x80000007ff117210 */ /* 0x008fc60007ffe0ff */
[----:B------:R-:W-:Y:S02]  /*2120*/  IMAD.MOV R18, RZ, RZ, -R16 ;  /* 0x000000ffff127224 */ /* 0x000fe400078e0a10 */
[----:B-1----:R-:W-:Y:S02]  /*2130*/  IMAD.MOV R8, RZ, RZ, -R9 ;  /* 0x000000ffff087224 */ /* 0x002fe400078e0a09 */
[----:B------:R-:W-:Y:S02]  /*2140*/  IMAD R18, R15, R18, R10 ;  /* 0x000000120f127224 */ /* 0x000fe400078e020a */
[----:B------:R-:W-:Y:S02]  /*2150*/  IMAD R15, R8, R13, RZ ;  /* 0x0000000d080f7224 */ /* 0x000fe400078e02ff */
[----:B------:R-:W-:Y:S02]  /*2160*/  HFMA2 R8, -RZ, RZ, 0, 0 ;  /* 0x00000000ff087431 */ /* 0x000fe400000001ff */
[----:B------:R-:W-:Y:S01]  /*2170*/  IMAD R17, R17, R14, RZ ;  /* 0x0000000e11117224 */ /* 0x000fe200078e02ff */
[----:B------:R-:W-:Y:S01]  /*2180*/  IABS R19, R18 ;  /* 0x0000001200137213 */ /* 0x000fe20000000000 */
[----:B--2---:R-:W-:-:S02]  /*2190*/  IMAD R3, R3, UR8, R16 ;  /* 0x0000000803037c24 */ /* 0x004fc4000f8e0210 */
[----:B------:R-:W-:-:S04]  /*21a0*/  IMAD.HI.U32 R20, R7, R17, R6 ;  /* 0x0000001107147227 */ /* 0x000fc800078e0006 */
[----:B------:R-:W-:Y:S01]  /*21b0*/  IMAD.HI.U32 R8, R9, R15, R8 ;  /* 0x0000000f09087227 */ /* 0x000fe200078e0008 */
[----:B------:R-:W-:-:S05]  /*21c0*/  MOV R9, R19 ;  /* 0x0000001300097202 */ /* 0x000fca0000000f00 */
[----:B------:R-:W-:-:S04]  /*21d0*/  IMAD.HI.U32 R6, R8, R9, RZ ;  /* 0x0000000908067227 */ /* 0x000fc800078e00ff */
[----:B------:R-:W-:-:S04]  /*21e0*/  IMAD.HI.U32 R7, R20, R9, RZ ;  /* 0x0000000914077227 */ /* 0x000fc800078e00ff */
        /* <DEDUP_REMOVED lines=11> */
[----:B------:R-:W-:Y:S02]  /*22a0*/  ISETP.GE.AND P1, PT, R18, RZ, PT ;  /* 0x000000ff1200720c */ /* 0x000fe40003f26270 */
        /* <DEDUP_REMOVED lines=11> */
[----:B-----5:R-:W-:-:S04]  /*2360*/  IMAD R2, R2, UR7, R13 ;  /* 0x0000000702027c24 */ /* 0x020fc8000f8e020d */
[----:B------:R-:W-:Y:S02]  /*2370*/  IMAD R4, R4, UR7, R9 ;  /* 0x0000000704047c24 */ /* 0x000fe4000f8e0209 */
[----:B----4-:R-:W-:-:S04]  /*2380*/  IMAD R3, R3, UR16, R2 ;  /* 0x0000001003037c24 */ /* 0x010fc8000f8e0202 */
[----:B------:R-:W-:-:S04]  /*2390*/  IMAD R3, R3, UR17, R4 ;  /* 0x0000001103037c24 */ /* 0x000fc8000f8e0204 */
[----:B0-----:R-:W-:Y:S02]  /*23a0*/  IMAD.WIDE R6, R3, 0x4, R6 ;  /* 0x0000000403067825 */ /* 0x001fe400078e0206 */
[----:B------:R-:W0:Y:S04]  /*23b0*/  LDC.64 R2, c[0x0][0x388] ;  /* 0x0000e200ff027b82 */ /* 0x000e280000000a00 */
[----:B------:R-:W2:Y:S01]  /*23c0*/  LDG.E R7, desc[UR10][R6.64] ;  /* 0x0000000a06077981 */ /* 0x000ea2000c1e1900 */
[----:B------:R-:W-:-:S04]  /*23d0*/  IMAD.IADD R5, R5, 0x1, R10 ;  /* 0x0000000105057824 */ /* 0x000fc800078e020a */
[----:B0-----:R-:W-:-:S05]  /*23e0*/  IMAD.WIDE R2, R5, 0x4, R2 ;  /* 0x0000000405027825 */ /* 0x001fca00078e0202 */
[----:B--2---:R0:W-:Y:S02]  /*23f0*/  STG.E desc[UR10][R2.64], R7 ;  /* 0x0000000702007986 */ /* 0x0041e4000c10190a */
.L_x_43:
[----:B------:R-:W5:Y:S01]  /*2400*/  LDCU UR7, c[0x0][0x3b4] ;  /* 0x00007680ff0777ac */ /* 0x000f620008000800 */
[----:B------:R-:W-:-:S04]  /*2410*/  IADD3 R0, PT, PT, R0, UR5, RZ ;  /* 0x0000000500007c10 */ /* 0x000fc8000fffe0ff */
[----:B-----5:R-:W-:-:S13]  /*2420*/  ISETP.GE.AND P0, PT, R0, UR7, PT ;  /* 0x0000000700007c0c */ /* 0x020fda000bf06270 */
[----:B------:R-:W-:Y:S05]  /*2430*/  @!P0 BRA `(.L_x_45) ;  /* 0xffffffdc004c8947 */ /* 0x000fea000383ffff */
[----:B--234-:R-:W-:Y:S05]  /*2440*/  EXIT ;  /* 0x000000000000794d */ /* 0x01cfea0003800000 */
.L_x_46:
        /* <DEDUP_REMOVED lines=11> */
.L_x_63:


//--------------------- .text.im2col_gpuv4        --------------------------
	.section	.text.im2col_gpuv4,"ax",@progbits
	.align	128
        .global         im2col_gpuv4
        .type           im2col_gpuv4,@function
        .size           im2col_gpuv4,(.L_x_64 - im2col_gpuv4)
        .other          im2col_gpuv4,@"STO_CUDA_ENTRY STV_DEFAULT"
im2col_gpuv4:
.text.im2col_gpuv4:
[----:B------:R-:W-:Y:S08]  /*0000*/  LDC R1, c[0x0][0x37c] ;  /* 0x0000df00ff017b82 */ /* 0x000ff00000000800 */
[----:B------:R-:W0:Y:S01]  /*0010*/  LDC R7, c[0x0][0x3b8] ;  /* 0x0000ee00ff077b82 */ /* 0x000e220000000800 */
[----:B------:R-:W1:Y:S07]  /*0020*/  S2R R3, SR_TID.X ;  /* 0x0000000000037919 */ /* 0x000e6e0000002100 */
[----:B------:R-:W1:Y:S08]  /*0030*/  S2UR UR4, SR_CTAID.X ;  /* 0x00000000000479c3 */ /* 0x000e700000002500 */
[----:B------:R-:W1:Y:S01]  /*0040*/  LDC R10, c[0x0][0x360] ;  /* 0x0000d800ff0a7b82 */ /* 0x000e620000000800 */
[----:B0-----:R-:W-:-:S02]  /*0050*/  IABS R2, R7 ;  /* 0x0000000700027213 */ /* 0x001fc40000000000 */
[----:B------:R-:W-:Y:S02]  /*0060*/  LOP3.LUT R11, RZ, R7, RZ, 0x33, !PT ;  /* 0x00000007ff0b7212 */ /* 0x000fe400078e33ff */
[----:B------:R-:W0:Y:S01]  /*0070*/  I2F.RP R0, R2 ;  /* 0x0000000200007306 */ /* 0x000e220000209400 */
[----:B-1----:R-:W-:Y:S01]  /*0080*/  IMAD R10, R10, UR4, R3 ;  /* 0x000000040a0a7c24 */ /* 0x002fe2000f8e0203 */
[----:B------:R-:W1:Y:S06]  /*0090*/  LDCU UR4, c[0x0][0x3b4] ;  /* 0x00007680ff0477ac */ /* 0x000e6c0008000800 */
[----:B0-----:R-:W0:Y:S01]  /*00a0*/  MUFU.RCP R0, R0 ;  /* 0x0000000000007308 */ /* 0x001e220000001000 */
[----:B------:R-:W-:Y:S01]  /*00b0*/  IABS R6, R10 ;  /* 0x0000000a00067213 */ /* 0x000fe20000000000 */
[----:B0-----:R-:W-:-:S06]  /*00c0*/  VIADD R4, R0, 0xffffffe ;  /* 0x0ffffffe00047836 */ /* 0x001fcc0000000000 */
[----:B------:R0:W2:Y:S02]  /*00d0*/  F2I.FTZ.U32.TRUNC.NTZ R5, R4 ;  /* 0x0000000400057305 */ /* 0x0000a4000021f000 */
[----:B0-----:R-:W-:Y:S02]  /*00e0*/  HFMA2 R4, -RZ, RZ, 0, 0 ;  /* 0x00000000ff047431 */ /* 0x001fe400000001ff */
[----:B--2---:R-:W-:-:S04]  /*00f0*/  IMAD.MOV R9, RZ, RZ, -R5 ;  /* 0x000000ffff097224 */ /* 0x004fc800078e0a05 */
[----:B------:R-:W-:-:S04]  /*0100*/  IMAD R3, R9, R2, RZ ;  /* 0x0000000209037224 */ /* 0x000fc800078e02ff */
[----:B------:R-:W-:-:S04]  /*0110*/  IMAD.HI.U32 R5, R5, R3, R4 ;  /* 0x0000000305057227 */ /* 0x000fc800078e0004 */
[----:B------:R-:W-:-:S04]  /*0120*/  IMAD.MOV.U32 R3, RZ, RZ, R6 ;  /* 0x000000ffff037224 */ /* 0x000fc800078e0006 */
[----:B------:R-:W-:-:S04]  /*0130*/  IMAD.HI.U32 R0, R5, R3, RZ ;  /* 0x0000000305007227 */ /* 0x000fc800078e00ff */
        /* <DEDUP_REMOVED lines=8> */
[----:B------:R-:W-:Y:S01]  /*01c0*/  @P0 VIADD R0, R0, 0x1 ;  /* 0x0000000100000836 */ /* 0x000fe20000000000 */
[----:B------:R-:W-:-:S04]  /*01d0*/  ISETP.NE.AND P0, PT, R7, RZ, PT ;  /* 0x000000ff0700720c */ /* 0x000fc80003f05270 */
[----:B------:R-:W-:-:S04]  /*01e0*/  @!P2 IADD3 R0, PT, PT, -R0, RZ, RZ ;  /* 0x000000ff0000a210 */ /* 0x000fc80007ffe1ff */
[----:B------:R-:W-:-:S04]  /*01f0*/  SEL R0, R11, R0, !P0 ;  /* 0x000000000b007207 */ /* 0x000fc80004000000 */
[----:B-1----:R-:W-:-:S13]  /*0200*/  ISETP.GE.AND P1, PT, R0, UR4, PT ;  /* 0x0000000400007c0c */ /* 0x002fda000bf26270 */
[----:B------:R-:W-:Y:S05]  /*0210*/  @P1 EXIT ;  /* 0x000000000000194d */ /* 0x000fea0003800000 */
[----:B------:R-:W-:-:S13]  /*0220*/  ISETP.GE.AND P1, PT, R7, RZ, PT ;  /* 0x000000ff0700720c */ /* 0x000fda0003f26270 */
[----:B------:R-:W-:Y:S05]  /*0230*/  @!P1 EXIT ;  /* 0x000000000000994d */ /* 0x000fea0003800000 */
[----:B------:R-:W0:Y:S01]  /*0240*/  LDC R13, c[0x0][0x3ac] ;  /* 0x0000eb00ff0d7b82 */ /* 0x000e220000000800 */
[----:B------:R-:W-:Y:S01]  /*0250*/  ISETP.GE.AND P3, PT, R10, RZ, PT ;  /* 0x000000ff0a00720c */ /* 0x000fe20003f66270 */
[----:B------:R-:W1:Y:S01]  /*0260*/  LDCU UR4, c[0x0][0x394] ;  /* 0x00007280ff0477ac */ /* 0x000e620008000800 */
[----:B------:R-:W-:Y:S01]  /*0270*/  ISETP.GT.U32.AND P1, PT, R2, R5, PT ;  /* 0x000000050200720c */ /* 0x000fe20003f24070 */
[----:B------:R-:W-:Y:S01]  /*0280*/  IMAD.IADD R2, R5, 0x1, -R2 ;  /* 0x0000000105027824 */ /* 0x000fe200078e0a02 */
[----:B------:R-:W2:Y:S03]  /*0290*/  LDCU UR6, c[0x0][0x3a8] ;  /* 0x00007500ff0677ac */ /* 0x000ea60008000800 */
[----:B------:R-:W3:Y:S01]  /*02a0*/  LDC R6, c[0x0][0x3bc] ;  /* 0x0000ef00ff067b82 */ /* 0x000ee20000000800 */
[----:B------:R-:W4:Y:S07]  /*02b0*/  LDCU.64 UR8, c[0x0][0x398] ;  /* 0x00007300ff0877ac */ /* 0x000f2e0008000a00 */
[----:B------:R-:W5:Y:S01]  /*02c0*/  LDC R8, c[0x0][0x3b0] ;  /* 0x0000ec00ff087b82 */ /* 0x000f620000000800 */
[----:B0-----:R-:W-:-:S07]  /*02d0*/  IABS R4, R13 ;  /* 0x0000000d00047213 */ /* 0x001fce0000000000 */
[----:B------:R-:W0:Y:S01]  /*02e0*/  LDC R10, c[0x0][0x3a4] ;  /* 0x0000e900ff0a7b82 */ /* 0x000e220000000800 */
[----:B------:R-:W1:Y:S01]  /*02f0*/  I2F.RP R3, R4 ;  /* 0x0000000400037306 */ /* 0x000e620000209400 */
[----:B---3--:R-:W-:-:S07]  /*0300*/  IABS R14, R6 ;  /* 0x00000006000e7213 */ /* 0x008fce0000000000 */
[----:B------:R-:W3:Y:S01]  /*0310*/  I2F.RP R18, R14 ;  /* 0x0000000e00127306 */ /* 0x000ee20000209400 */
[----:B-----5:R-:W-:-:S07]  /*0320*/  IABS R9, R8 ;  /* 0x0000000800097213 */ /* 0x020fce0000000000 */
[----:B-1----:R-:W1:Y:S08]  /*0330*/  MUFU.RCP R3, R3 ;  /* 0x0000000300037308 */ /* 0x002e700000001000 */
[----:B------:R-:W5:Y:S08]  /*0340*/  I2F.RP R12, R9 ;  /* 0x00000009000c7306 */ /* 0x000f700000209400 */
[----:B---3--:R-:W-:Y:S01]  /*0350*/  MUFU.RCP R18, R18 ;  /* 0x0000001200127308 */ /* 0x008fe20000001000 */
[----:B-1----:R-:W-:Y:S01]  /*0360*/  VIADD R16, R3, 0xffffffe ;  /* 0x0ffffffe03107836 */ /* 0x002fe20000000000 */
[----:B------:R-:W-:-:S06]  /*0370*/  IABS R3, R0 ;  /* 0x0000000000037213 */ /* 0x000fcc0000000000 */
[----:B------:R1:W3:Y:S08]  /*0380*/  F2I.FTZ.U32.TRUNC.NTZ R17, R16 ;  /* 0x0000001000117305 */ /* 0x0002f0000021f000 */
[----:B-----5:R-:W5:Y:S01]  /*0390*/  MUFU.RCP R12, R12 ;  /* 0x0000000c000c7308 */ /* 0x020f620000001000 */
[----:B-1----:R-:W-:Y:S01]  /*03a0*/  MOV R16, RZ ;  /* 0x000000ff00107202 */ /* 0x002fe20000000f00 */
[----:B---3--:R-:W-:-:S04]  /*03b0*/  IMAD.MOV R15, RZ, RZ, -R17 ;  /* 0x000000ffff0f7224 */ /* 0x008fc800078e0a11 */
[----:B------:R-:W-:-:S04]  /*03c0*/  IMAD R15, R15, R4, RZ ;  /* 0x000000040f0f7224 */ /* 0x000fc800078e02ff */
[----:B------:R-:W-:-:S04]  /*03d0*/  IMAD.HI.U32 R15, R17, R15, R16 ;  /* 0x0000000f110f7227 */ /* 0x000fc800078e0010 */
[----:B------:R-:W-:Y:S02]  /*03e0*/  IMAD.MOV.U32 R17, RZ, RZ, R3 ;  /* 0x000000ffff117224 */ /* 0x000fe400078e0003 */
[----:B-----5:R-:W-:Y:S02]  /*03f0*/  VIADD R16, R12, 0xffffffe ;  /* 0x0ffffffe0c107836 */ /* 0x020fe40000000000 */
[----:B------:R-:W-:Y:S01]  /*0400*/  IMAD.HI.U32 R15, R15, R17, RZ ;  /* 0x000000110f0f7227 */ /* 0x000fe200078e00ff */
[----:B------:R-:W1:Y:S03]  /*0410*/  LDC R12, c[0x0][0x3a0] ;  /* 0x0000e800ff0c7b82 */ /* 0x000e660000000800 */
[----:B------:R-:W-:-:S04]  /*0420*/  IMAD.MOV R3, RZ, RZ, -R15 ;  /* 0x000000ffff037224 */ /* 0x000fc800078e0a0f */
[----:B------:R-:W-:Y:S01]  /*0430*/  IMAD R17, R4, R3, R17 ;  /* 0x0000000304117224 */ /* 0x000fe200078e0211 */
[----:B------:R-:W-:Y:S02]  /*0440*/  IADD3 R3, PT, PT, R18, 0xffffffe, RZ ;  /* 0x0ffffffe12037810 */ /* 0x000fe40007ffe0ff */
[----:B------:R-:W-:Y:S02]  /*0450*/  SEL R18, R2, R5, !P1 ;  /* 0x0000000502127207 */ /* 0x000fe40004800000 */
[----:B------:R-:W-:Y:S01]  /*0460*/  ISETP.GT.U32.AND P2, PT, R4, R17, PT ;  /* 0x000000110400720c */ /* 0x000fe20003f44070 */
[----:B------:R3:W5:Y:S01]  /*0470*/  F2I.FTZ.U32.TRUNC.NTZ R5, R16 ;  /* 0x0000001000057305 */ /* 0x000762000021f000 */
[----:B------:R-:W-:Y:S01]  /*0480*/  LOP3.LUT R2, R0, R13, RZ, 0x3c, !PT ;  /* 0x0000000d00027212 */ /* 0x000fe200078e3cff */
[----:B------:R-:W-:-:S03]  /*0490*/  @!P3 IMAD.MOV R18, RZ, RZ, -R18 ;  /* 0x000000ffff12b224 */ /* 0x000fc600078e0a12 */
[----:B------:R-:W-:Y:S01]  /*04a0*/  ISETP.GE.AND P3, PT, R2, RZ, PT ;  /* 0x000000ff0200720c */ /* 0x000fe20003f66270 */
[----:B------:R-:W-:Y:S01]  /*04b0*/  HFMA2 R2, -RZ, RZ, 0, 0 ;  /* 0x00000000ff027431 */ /* 0x000fe200000001ff */
[----:B------:R-:W-:Y:S01]  /*04c0*/  SEL R11, R11, R18, !P0 ;  /* 0x000000120b0b7207 */ /* 0x000fe20004000000 */
[----:B------:R-:W2:Y:S01]  /*04d0*/  F2I.FTZ.U32.TRUNC.NTZ R3, R3 ;  /* 0x0000000300037305 */ /* 0x000ea2000021f000 */
[----:B------:R-:W-:Y:S02]  /*04e0*/  ISETP.NE.AND P0, PT, R13, RZ, PT ;  /* 0x000000ff0d00720c */ /* 0x000fe40003f05270 */
[----:B---3--:R-:W-:Y:S02]  /*04f0*/  IABS R16, R11 ;  /* 0x0000000b00107213 */ /* 0x008fe40000000000 */
[----:B------:R-:W-:Y:S02]  /*0500*/  @!P2 IADD3 R17, PT, PT, R17, -R4, RZ ;  /* 0x800000041111a210 */ /* 0x000fe40007ffe0ff */
[----:B------:R-:W-:-:S02]  /*0510*/  @!P2 IADD3 R15, PT, PT, R15, 0x1, RZ ;  /* 0x000000010f0fa810 */ /* 0x000fc40007ffe0ff */
[----:B------:R-:W-:Y:S01]  /*0520*/  ISETP.GE.U32.AND P1, PT, R17, R4, PT ;  /* 0x000000041100720c */ /* 0x000fe20003f26070 */
[----:B-----5:R-:W-:Y:S01]  /*0530*/  IMAD.MOV R4, RZ, RZ, -R5 ;  /* 0x000000ffff047224 */ /* 0x020fe200078e0a05 */
[----:B------:R-:W-:Y:S01]  /*0540*/  ISETP.NE.AND P2, PT, R6, RZ, PT ;  /* 0x000000ff0600720c */ /* 0x000fe20003f45270 */
[----:B--2---:R-:W-:-:S04]  /*0550*/  IMAD.MOV R17, RZ, RZ, -R3 ;  /* 0x000000ffff117224 */ /* 0x004fc800078e0a03 */
[----:B------:R-:W-:-:S06]  /*0560*/  IMAD R17, R17, R14, RZ ;  /* 0x0000000e11117224 */ /* 0x000fcc00078e02ff */
[----:B------:R-:W-:Y:S02]  /*0570*/  @P1 VIADD R15, R15, 0x1 ;  /* 0x000000010f0f1836 */ /* 0x000fe40000000000 */
[----:B------:R-:W-:Y:S01]  /*0580*/  IMAD.HI.U32 R2, R3, R17, R2 ;  /* 0x0000001103027227 */ /* 0x000fe200078e0002 */
[----:B-1----:R-:W-:-:S03]  /*0590*/  IABS R17, R12 ;  /* 0x0000000c00117213 */ /* 0x002fc60000000000 */
[----:B------:R-:W-:Y:S02]  /*05a0*/  IMAD.MOV.U32 R19, RZ, RZ, R15 ;  /* 0x000000ffff137224 */ /* 0x000fe400078e000f */
[----:B------:R-:W-:Y:S01]  /*05b0*/  IMAD.MOV.U32 R3, RZ, RZ, R16 ;  /* 0x000000ffff037224 */ /* 0x000fe200078e0010 */
[----:B0-----:R-:W-:Y:S01]  /*05c0*/  IABS R16, R10 ;  /* 0x0000000a00107213 */ /* 0x001fe20000000000 */
[----:B------:R-:W-:Y:S01]  /*05d0*/  IMAD R15, R4, R9, RZ ;  /* 0x00000009040f7224 */ /* 0x000fe200078e02ff */
[----:B------:R-:W-:Y:S01]  /*05e0*/  @!P3 IADD3 R19, PT, PT, -R19, RZ, RZ ;  /* 0x000000ff1313b210 */ /* 0x000fe20007ffe1ff */
[----:B------:R-:W-:Y:S01]  /*05f0*/  IMAD.MOV.U32 R4, RZ, RZ, RZ ;  /* 0x000000ffff047224 */ /* 0x000fe200078e00ff */
[----:B------:R-:W-:Y:S01]  /*0600*/  @!P0 LOP3.LUT R19, RZ, R13, RZ, 0x33, !PT ;  /* 0x0000000dff138212 */ /* 0x000fe200078e33ff */
[----:B------:R-:W-:Y:S01]  /*0610*/  IMAD.HI.U32 R18, R2, R3, RZ ;  /* 0x0000000302127227 */ /* 0x000fe200078e00ff */
[----:B------:R-:W0:Y:S03]  /*0620*/  I2F.RP R20, R16 ;  /* 0x0000001000147306 */ /* 0x000e260000209400 */
[----:B------:R-:W-:Y:S01]  /*0630*/  IMAD.HI.U32 R15, R5, R15, R4 ;  /* 0x0000000f050f7227 */ /* 0x000fe200078e0004 */
[----:B------:R-:W-:-:S02]  /*0640*/  IABS R4, R19 ;  /* 0x0000001300047213 */ /* 0x000fc40000000000 */
[----:B------:R-:W-:Y:S01]  /*0650*/  LOP3.LUT R19, R19, R8, RZ, 0x3c, !PT ;  /* 0x0000000813137212 */ /* 0x000fe200078e3cff */
[----:B------:R-:W-:Y:S01]  /*0660*/  IMAD.MOV R2, RZ, RZ, -R18 ;  /* 0x000000ffff027224 */ /* 0x000fe200078e0a12 */
[----:B------:R-:W1:Y:S03]  /*0670*/  I2F.RP R5, R17 ;  /* 0x0000001100057306 */ /* 0x000e660000209400 */
[----:B------:R-:W-:Y:S02]  /*0680*/  IMAD R3, R14, R2, R3 ;  /* 0x000000020e037224 */ /* 0x000fe400078e0203 */
[----:B------:R-:W-:-:S03]  /*0690*/  IMAD.HI.U32 R2, R15, R4, RZ ;  /* 0x000000040f027227 */ /* 0x000fc600078e00ff */
[----:B------:R-:W-:Y:S01]  /*06a0*/  ISETP.GT.U32.AND P0, PT, R14, R3, PT ;  /* 0x000000030e00720c */ /* 0x000fe20003f04070 */
[----:B0-----:R-:W0:Y:S01]  /*06b0*/  MUFU.RCP R20, R20 ;  /* 0x0000001400147308 */ /* 0x001e220000001000 */
[----:B------:R-:W-:-:S05]  /*06c0*/  IADD3 R21, PT, PT, -R2, RZ, RZ ;  /* 0x000000ff02157210 */ /* 0x000fca0007ffe1ff */
[C---:B------:R-:W-:Y:S02]  /*06d0*/  IMAD R4, R9.reuse, R21, R4 ;  /* 0x0000001509047224 */ /* 0x040fe400078e0204 */
[----:B-1----:R-:W1:Y:S03]  /*06e0*/  MUFU.RCP R5, R5 ;  /* 0x0000000500057308 */ /* 0x002e660000001000 */
[----:B------:R-:W-:Y:S01]  /*06f0*/  ISETP.GT.U32.AND P3, PT, R9, R4, PT ;  /* 0x000000040900720c */ /* 0x000fe20003f64070 */
[----:B------:R-:W-:Y:S02]  /*0700*/  @!P0 IMAD.IADD R3, R3, 0x1, -R14 ;  /* 0x0000000103038824 */ /* 0x000fe400078e0a0e */
[----:B------:R-:W-:-:S03]  /*0710*/  @!P0 VIADD R18, R18, 0x1 ;  /* 0x0000000112128836 */ /* 0x000fc60000000000 */
[----:B------:R-:W-:Y:S02]  /*0720*/  ISETP.GE.U32.AND P1, PT, R3, R14, PT ;  /* 0x0000000e0300720c */ /* 0x000fe40003f26070 */
[----:B------:R-:W-:-:S04]  /*0730*/  LOP3.LUT R3, R11, R6, RZ, 0x3c, !PT ;  /* 0x000000060b037212 */ /* 0x000fc800078e3cff */
[----:B------:R-:W-:Y:S01]  /*0740*/  ISETP.GE.AND P4, PT, R3, RZ, PT ;  /* 0x000000ff0300720c */ /* 0x000fe20003f86270 */
[----:B------:R-:W-:Y:S01]  /*0750*/  @!P3 IMAD.IADD R4, R4, 0x1, -R9 ;  /* 0x000000010404b824 */ /* 0x000fe200078e0a09 */
[----:B0-----:R-:W-:Y:S01]  /*0760*/  IADD3 R3, PT, PT, R20, 0xffffffe, RZ ;  /* 0x0ffffffe14037810 */ /* 0x001fe20007ffe0ff */
[----:B-1----:R-:W-:Y:S01]  /*0770*/  VIADD R5, R5, 0xffffffe ;  /* 0x0ffffffe05057836 */ /* 0x002fe20000000000 */
[----:B------:R-:W-:Y:S02]  /*0780*/  @!P3 IADD3 R2, PT, PT, R2, 0x1, RZ ;  /* 0x000000010202b810 */ /* 0x000fe40007ffe0ff */
[----:B------:R-:W-:Y:S01]  /*0790*/  ISETP.GE.U32.AND P0, PT, R4, R9, PT ;  /* 0x000000090400720c */ /* 0x000fe20003f06070 */
[----:B------:R-:W-:Y:S01]  /*07a0*/  @P1 VIADD R18, R18, 0x1 ;  /* 0x0000000112121836 */ /* 0x000fe20000000000 */
[----:B------:R-:W0:Y:S01]  /*07b0*/  F2I.FTZ.U32.TRUNC.NTZ R3, R3 ;  /* 0x0000000300037305 */ /* 0x000e22000021f000 */
[----:B------:R-:W-:Y:S01]  /*07c0*/  ISETP.GE.AND P1, PT, R19, RZ, PT ;  /* 0x000000ff1300720c */ /* 0x000fe20003f26270 */
[----:B------:R-:W-:Y:S01]  /*07d0*/  IMAD.MOV R19, RZ, RZ, -R13 ;  /* 0x000000ffff137224 */ /* 0x000fe200078e0a0d */
[----:B------:R-:W-:-:S02]  /*07e0*/  LOP3.LUT R13, RZ, R8, RZ, 0x33, !PT ;  /* 0x00000008ff0d7212 */ /* 0x000fc400078e33ff */
[----:B------:R-:W-:Y:S01]  /*07f0*/  MOV R14, R18 ;  /* 0x00000012000e7202 */ /* 0x000fe20000000f00 */
[----:B------:R-:W-:Y:S02]  /*0800*/  IMAD R4, R19, R8, RZ ;  /* 0x0000000813047224 */ /* 0x000fe400078e02ff */
[----:B------:R-:W1:Y:S02]  /*0810*/  F2I.FTZ.U32.TRUNC.NTZ R5, R5 ;  /* 0x0000000500057305 */ /* 0x000e64000021f000 */
[----:B------:R-:W-:Y:S01]  /*0820*/  @!P4 IMAD.MOV R14, RZ, RZ, -R14 ;  /* 0x000000ffff0ec224 */ /* 0x000fe200078e0a0e */
[----:B------:R-:W-:Y:S01]  /*0830*/  @!P2 LOP3.LUT R14, RZ, R6, RZ, 0x33, !PT ;  /* 0x00000006ff0ea212 */ /* 0x000fe200078e33ff */
[----:B------:R-:W-:Y:S01]  /*0840*/  @P0 VIADD R2, R2, 0x1 ;  /* 0x0000000102020836 */ /* 0x000fe20000000000 */
[----:B------:R-:W-:Y:S02]  /*0850*/  ISETP.NE.AND P0, PT, R8, RZ, PT ;  /* 0x000000ff0800720c */ /* 0x000fe40003f05270 */
[----:B0-----:R-:W-:Y:S01]  /*0860*/  IADD3 R23, PT, PT, RZ, -R3, RZ ;  /* 0x80000003ff177210 */ /* 0x001fe20007ffe0ff */
[----:B------:R-:W-:-:S02]  /*0870*/  IMAD.MOV R21, RZ, RZ, -R14 ;  /* 0x000000ffff157224 */ /* 0x000fc400078e0a0e */
[----:B------:R-:W-:Y:S02]  /*0880*/  @!P1 IMAD.MOV R2, RZ, RZ, -R2 ;  /* 0x000000ffff029224 */ /* 0x000fe400078e0a02 */
[----:B------:R-:W-:Y:S02]  /*0890*/  IMAD R21, R6, R21, R11 ;  /* 0x0000001506157224 */ /* 0x000fe400078e020b */
[----:B------:R-:W-:Y:S01]  /*08a0*/  IMAD R23, R23, R16, RZ ;  /* 0x0000001017177224 */ /* 0x000fe200078e02ff */
[----:B------:R-:W-:Y:S01]  /*08b0*/  SEL R19, R13, R2, !P0 ;  /* 0x000000020d137207 */ /* 0x000fe20004000000 */
[----:B------:R-:W-:Y:S01]  /*08c0*/  IMAD.MOV.U32 R2, RZ, RZ, RZ ;  /* 0x000000ffff027224 */ /* 0x000fe200078e00ff */
[----:B-1----:R-:W-:Y:S02]  /*08d0*/  IADD3 R6, PT, PT, RZ, -R5, RZ ;  /* 0x80000005ff067210 */ /* 0x002fe40007ffe0ff */
[----:B------:R-:W-:Y:S01]  /*08e0*/  IABS R18, R21 ;  /* 0x0000001500127213 */ /* 0x000fe20000000000 */
[----:B------:R-:W-:-:S03]  /*08f0*/  IMAD.HI.U32 R23, R3, R23, R2 ;  /* 0x0000001703177227 */ /* 0x000fc600078e0002 */
[----:B------:R-:W-:Y:S01]  /*0900*/  MOV R2, R18 ;  /* 0x0000001200027202 */ /* 0x000fe20000000f00 */
[----:B------:R-:W-:Y:S02]  /*0910*/  IMAD R3, R19, R4, R0 ;  /* 0x0000000413037224 */ /* 0x000fe400078e0200 */
[----:B------:R-:W-:Y:S02]  /*0920*/  IMAD.MOV.U32 R4, RZ, RZ, R6 ;  /* 0x000000ffff047224 */ /* 0x000fe400078e0006 */
[----:B------:R-:W-:Y:S01]  /*0930*/  IMAD.HI.U32 R23, R23, R2, RZ ;  /* 0x0000000217177227 */ /* 0x000fe200078e00ff */
[----:B------:R-:W-:-:S03]  /*0940*/  IABS R6, R3 ;  /* 0x0000000300067213 */ /* 0x000fc60000000000 */
[----:B------:R-:W-:Y:S02]  /*0950*/  IMAD R25, R4, R17, RZ ;  /* 0x0000001104197224 */ /* 0x000fe400078e02ff */
[----:B------:R-:W-:Y:S02]  /*0960*/  IMAD.MOV.U32 R4, RZ, RZ, RZ ;  /* 0x000000ffff047224 */ /* 0x000fe400078e00ff */
[----:B------:R-:W-:Y:S02]  /*0970*/  IMAD.MOV R23, RZ, RZ, -R23 ;  /* 0x000000ffff177224 */ /* 0x000fe400078e0a17 */
[----:B------:R-:W-:-:S04]  /*0980*/  IMAD.HI.U32 R5, R5, R25, R4 ;  /* 0x0000001905057227 */ /* 0x000fc800078e0004 */
[----:B------:R-:W-:-:S04]  /*0990*/  IMAD.HI.U32 R4, R15, R6, RZ ;  /* 0x000000060f047227 */ /* 0x000fc800078e00ff */
[----:B------:R-:W-:Y:S01]  /*09a0*/  IMAD R15, R16, R23, R2 ;  /* 0x00000017100f7224 */ /* 0x000fe200078e0202 */
[----:B------:R-:W-:Y:S01]  /*09b0*/  IADD3 R20, PT, PT, -R4, RZ, RZ ;  /* 0x000000ff04147210 */ /* 0x000fe20007ffe1ff */
[----:B------:R-:W-:-:S03]  /*09c0*/  IMAD.HI.U32 R5, R5, R2, RZ ;  /* 0x0000000205057227 */ /* 0x000fc600078e00ff */
[----:B------:R-:W-:Y:S01]  /*09d0*/  ISETP.GT.U32.AND P1, PT, R16, R15, PT ;  /* 0x0000000f1000720c */ /* 0x000fe20003f24070 */
[----:B------:R-:W-:Y:S02]  /*09e0*/  IMAD.MOV R18, RZ, RZ, -R5 ;  /* 0x000000ffff127224 */ /* 0x000fe400078e0a05 */
[----:B------:R-:W-:Y:S02]  /*09f0*/  IMAD R6, R9, R20, R6 ;  /* 0x0000001409067224 */ /* 0x000fe400078e0206 */
[----:B------:R-:W-:Y:S02]  /*0a00*/  IMAD R2, R17, R18, R2 ;  /* 0x0000001211027224 */ /* 0x000fe400078e0202 */
[----:B------:R-:W-:Y:S01]  /*0a10*/  IMAD R14, R19, UR4, R14 ;  /* 0x00000004130e7c24 */ /* 0x000fe2000f8e020e */
[----:B------:R-:W-:Y:S01]  /*0a20*/  ISETP.GT.U32.AND P5, PT, R9, R6, PT ;  /* 0x000000060900720c */ /* 0x000fe20003fa4070 */
[----:B------:R-:W0:Y:S01]  /*0a30*/  LDCU.64 UR4, c[0x0][0x358] ;  /* 0x00006b00ff0477ac */ /* 0x000e220008000a00 */
[----:B------:R-:W-:-:S03]  /*0a40*/  ISETP.GT.U32.AND P6, PT, R17, R2, PT ;  /* 0x000000021100720c */ /* 0x000fc60003fc4070 */
[----:B------:R-:W-:-:S05]  /*0a50*/  @!P1 IMAD.IADD R15, R15, 0x1, -R16 ;  /* 0x000000010f0f9824 */ /* 0x000fca00078e0a10 */
[----:B------:R-:W-:-:S03]  /*0a60*/  ISETP.GT.U32.AND P4, PT, R16, R15, PT ;  /* 0x0000000f1000720c */ /* 0x000fc60003f84070 */
[-C--:B------:R-:W-:Y:S01]  /*0a70*/  @!P5 IADD3 R6, PT, PT, R6, -R9.reuse, RZ ;  /* 0x800000090606d210 */ /* 0x080fe20007ffe0ff */
[----:B------:R-:W-:Y:S01]  /*0a80*/  @!P5 VIADD R4, R4, 0x1 ;  /* 0x000000010404d836 */ /* 0x000fe20000000000 */
[----:B------:R-:W-:Y:S01]  /*0a90*/  @!P6 IADD3 R5, PT, PT, R5, 0x1, RZ ;  /* 0x000000010505e810 */ /* 0x000fe20007ffe0ff */
[----:B------:R-:W-:Y:S01]  /*0aa0*/  @!P6 IMAD.IADD R2, R2, 0x1, -R17 ;  /* 0x000000010202e824 */ /* 0x000fe200078e0a11 */
[----:B------:R-:W-:Y:S02]  /*0ab0*/  ISETP.GE.U32.AND P1, PT, R6, R9, PT ;  /* 0x000000090600720c */ /* 0x000fe40003f26070 */
[----:B------:R-:W-:Y:S02]  /*0ac0*/  LOP3.LUT R6, R21, R12, RZ, 0x3c, !PT ;  /* 0x0000000c15067212 */ /* 0x000fe400078e3cff */
[----:B------:R-:W-:Y:S02]  /*0ad0*/  ISETP.GE.U32.AND P2, PT, R2, R17, PT ;  /* 0x000000110200720c */ /* 0x000fe40003f46070 */
[----:B------:R-:W-:-:S02]  /*0ae0*/  LOP3.LUT R2, R3, R8, RZ, 0x3c, !PT ;  /* 0x0000000803027212 */ /* 0x000fc400078e3cff */
[----:B------:R-:W-:Y:S02]  /*0af0*/  @!P4 IADD3 R15, PT, PT, R15, -R16, RZ ;  /* 0x800000100f0fc210 */ /* 0x000fe40007ffe0ff */
[----:B------:R-:W-:Y:S02]  /*0b00*/  ISETP.GE.AND P4, PT, R2, RZ, PT ;  /* 0x000000ff0200720c */ /* 0x000fe40003f86270 */
[----:B------:R-:W-:Y:S01]  /*0b10*/  ISETP.GE.AND P3, PT, R6, RZ, PT ;  /* 0x000000ff0600720c */ /* 0x000fe20003f66270 */
[----:B------:R-:W-:Y:S01]  /*0b20*/  @P1 VIADD R4, R4, 0x1 ;  /* 0x0000000104041836 */ /* 0x000fe20000000000 */
[----:B------:R-:W-:Y:S02]  /*0b30*/  ISETP.NE.AND P1, PT, R12, RZ, PT ;  /* 0x000000ff0c00720c */ /* 0x000fe40003f25270 */
[----:B------:R-:W-:Y:S01]  /*0b40*/  ISETP.GE.AND P5, PT, R21, RZ, PT ;  /* 0x000000ff1500720c */ /* 0x000fe20003fa6270 */
[----:B------:R-:W-:Y:S01]  /*0b50*/  IMAD.MOV.U32 R2, RZ, RZ, R4 ;  /* 0x000000ffff027224 */ /* 0x000fe200078e0004 */
[----:B------:R-:W-:-:S02]  /*0b60*/  @P2 IADD3 R5, PT, PT, R5, 0x1, RZ ;  /* 0x0000000105052810 */ /* 0x000fc40007ffe0ff */
[----:B------:R-:W-:Y:S02]  /*0b70*/  ISETP.NE.AND P2, PT, R10, RZ, PT ;  /* 0x000000ff0a00720c */ /* 0x000fe40003f45270 */
[----:B------:R-:W-:Y:S01]  /*0b80*/  MOV R9, R5 ;  /* 0x0000000500097202 */ /* 0x000fe20000000f00 */
[----:B------:R-:W-:Y:S01]  /*0b90*/  @!P4 IMAD.MOV R2, RZ, RZ, -R2 ;  /* 0x000000ffff02c224 */ /* 0x000fe200078e0a02 */
[----:B------:R-:W1:Y:S02]  /*0ba0*/  LDC.64 R4, c[0x0][0x380] ;  /* 0x0000e000ff047b82 */ /* 0x000e640000000a00 */
[----:B------:R-:W-:Y:S02]  /*0bb0*/  @!P3 IADD3 R9, PT, PT, -R9, RZ, RZ ;  /* 0x000000ff0909b210 */ /* 0x000fe40007ffe1ff */
[----:B------:R-:W-:Y:S01]  /*0bc0*/  SEL R2, R13, R2, !P0 ;  /* 0x000000020d027207 */ /* 0x000fe20004000000 */
[----:B------:R-:W-:Y:S01]  /*0bd0*/  @!P5 IMAD.MOV R15, RZ, RZ, -R15 ;  /* 0x000000ffff0fd224 */ /* 0x000fe200078e0a0f */
[----:B------:R-:W-:-:S02]  /*0be0*/  @!P1 LOP3.LUT R9, RZ, R12, RZ, 0x33, !PT ;  /* 0x0000000cff099212 */ /* 0x000fc400078e33ff */
[C---:B------:R-:W-:Y:S02]  /*0bf0*/  IADD3 R6, PT, PT, -R2.reuse, RZ, RZ ;  /* 0x000000ff02067210 */ /* 0x040fe40007ffe1ff */
[----:B------:R-:W-:Y:S01]  /*0c00*/  @!P2 LOP3.LUT R15, RZ, R10, RZ, 0x33, !PT ;  /* 0x0000000aff0fa212 */ /* 0x000fe200078e33ff */
[----:B------:R-:W-:Y:S02]  /*0c10*/  IMAD R9, R2, UR6, R9 ;  /* 0x0000000602097c24 */ /* 0x000fe4000f8e0209 */
[----:B------:R-:W-:Y:S02]  /*0c20*/  IMAD R3, R8, R6, R3 ;  /* 0x0000000608037224 */ /* 0x000fe400078e0203 */
[----:B----4-:R-:W-:Y:S02]  /*0c30*/  IMAD R14, R14, UR8, R9 ;  /* 0x000000080e0e7c24 */ /* 0x010fe4000f8e0209 */
[----:B------:R-:W-:-:S04]  /*0c40*/  IMAD R3, R3, UR6, R15 ;  /* 0x0000000603037c24 */ /* 0x000fc8000f8e020f */
[----:B------:R-:W-:-:S04]  /*0c50*/  IMAD R3, R14, UR9, R3 ;  /* 0x000000090e037c24 */ /* 0x000fc8000f8e0203 */
[----:B-1----:R-:W-:Y:S02]  /*0c60*/  IMAD.WIDE R4, R3, 0x4, R4 ;  /* 0x0000000403047825 */ /* 0x002fe400078e0204 */
[----:B------:R-:W1:Y:S04]  /*0c70*/  LDC.64 R2, c[0x0][0x388] ;  /* 0x0000e200ff027b82 */ /* 0x000e680000000a00 */
[----:B0-----:R-:W2:Y:S01]  /*0c80*/  LDG.E R5, desc[UR4][R4.64] ;  /* 0x0000000404057981 */ /* 0x001ea2000c1e1900 */
[----:B------:R-:W-:-:S04]  /*0c90*/  IMAD R7, R0, R7, R11 ;  /* 0x0000000700077224 */ /* 0x000fc800078e020b */
[----:B-1----:R-:W-:-:S05]  /*0ca0*/  IMAD.WIDE R2, R7, 0x4, R2 ;  /* 0x0000000407027825 */ /* 0x002fca00078e0202 */
[----:B--2---:R-:W-:Y:S01]  /*0cb0*/  STG.E desc[UR4][R2.64], R5 ;  /* 0x0000000502007986 */ /* 0x004fe2000c101904 */
[----:B------:R-:W-:Y:S05]  /*0cc0*/  EXIT ;  /* 0x000000000000794d */ /* 0x000fea0003800000 */
.L_x_47:
        /* <DEDUP_REMOVED lines=11> */
.L_x_64:


//--------------------- .text.im2col_gpuv3        --------------------------
	.section	.text.im2col_gpuv3,"ax",@progbits
	.align	128
        .global         im2col_gpuv3
        .type           im2col_gpuv3,@function
        .size           im2col_gpuv3,(.L_x_65 - im2col_gpuv3)
        .other          im2col_gpuv3,@"STO_CUDA_ENTRY STV_DEFAULT"
im2col_gpuv3:
.text.im2col_gpuv3:
[----:B------:R-:W-:Y:S01]  /*0000*/  LDC R1, c[0x0][0x37c] ;  /* 0x0000df00ff017b82 */ /* 0x000fe20000000800 */
[----:B------:R-:W0:Y:S07]  /*0010*/  S2R R3, SR_TID.X ;  /* 0x0000000000037919 */ /* 0x000e2e0000002100 */
[----:B------:R-:W0:Y:S01]  /*0020*/  S2UR UR4, SR_CTAID.X ;  /* 0x00000000000479c3 */ /* 0x000e220000002500 */
[----:B------:R-:W1:Y:S01]  /*0030*/  LDCU UR6, c[0x0][0x3b4] ;  /* 0x00007680ff0677ac */ /* 0x000e620008000800 */
[----:B------:R-:W2:Y:S06]  /*0040*/  S2R R2, SR_TID.Y ;  /* 0x0000000000027919 */ /* 0x000eac0000002200 */
[----:B------:R-:W0:Y:S08]  /*0050*/  LDC R0, c[0x0][0x360] ;  /* 0x0000d800ff007b82 */ /* 0x000e300000000800 */
[----:B------:R-:W2:Y:S08]  /*0060*/  S2UR UR5, SR_CTAID.Y ;  /* 0x00000000000579c3 */ /* 0x000eb00000002600 */
[----:B------:R-:W2:Y:S01]  /*0070*/  LDC R7, c[0x0][0x364] ;  /* 0x0000d900ff077b82 */ /* 0x000ea20000000800 */
[----:B0-----:R-:W-:-:S05]  /*0080*/  IMAD R0, R0, UR4, R3 ;  /* 0x0000000400007c24 */ /* 0x001fca000f8e0203 */
[----:B-1----:R-:W-:Y:S01]  /*0090*/  ISETP.GE.AND P0, PT, R0, UR6, PT ;  /* 0x0000000600007c0c */ /* 0x002fe2000bf06270 */
[----:B--2---:R-:W-:-:S12]  /*00a0*/  IMAD R7, R7, UR5, R2 ;  /* 0x0000000507077c24 */ /* 0x004fd8000f8e0202 */
[----:B------:R-:W-:Y:S05]  /*00b0*/  @P0 EXIT ;  /* 0x000000000000094d */ /* 0x000fea0003800000 */
[----:B------:R-:W0:Y:S02]  /*00c0*/  LDCU UR6, c[0x0][0x3b8] ;  /* 0x00007700ff0677ac */ /* 0x000e240008000800 */
[----:B0-----:R-:W-:-:S13]  /*00d0*/  ISETP.GE.AND P0, PT, R7, UR6, PT ;  /* 0x0000000607007c0c */ /* 0x001fda000bf06270 */
[----:B------:R-:W-:Y:S05]  /*00e0*/  @P0 EXIT ;  /* 0x000000000000094d */ /* 0x000fea0003800000 */
[----:B------:R-:W0:Y:S01]  /*00f0*/  LDC R5, c[0x0][0x3ac] ;  /* 0x0000eb00ff057b82 */ /* 0x000e220000000800 */
[----:B------:R-:W-:Y:S01]  /*0100*/  IABS R11, R0 ;  /* 0x00000000000b7213 */ /* 0x000fe20000000000 */
[----:B------:R-:W1:Y:S01]  /*0110*/  LDCU UR4, c[0x0][0x394] ;  /* 0x00007280ff0477ac */ /* 0x000e620008000800 */
[----:B------:R-:W-:Y:S01]  /*0120*/  IABS R20, R7 ;  /* 0x0000000700147213 */ /* 0x000fe20000000000 */
[----:B------:R-:W2:Y:S04]  /*0130*/  LDCU UR7, c[0x0][0x3a8] ;  /* 0x00007500ff0777ac */ /* 0x000ea80008000800 */
[----:B------:R-:W3:Y:S01]  /*0140*/  LDC R8, c[0x0][0x3b0] ;  /* 0x0000ec00ff087b82 */ /* 0x000ee20000000800 */
[----:B------:R-:W4:Y:S07]  /*0150*/  LDCU.64 UR8, c[0x0][0x398] ;  /* 0x00007300ff0877ac */ /* 0x000f2e0008000a00 */
[----:B------:R-:W5:Y:S01]  /*0160*/  LDC R2, c[0x0][0x3bc] ;  /* 0x0000ef00ff027b82 */ /* 0x000f620000000800 */
[----:B0-----:R-:W-:-:S04]  /*0170*/  IABS R4, R5 ;  /* 0x0000000500047213 */ /* 0x001fc80000000000 */
[----:B------:R-:W0:Y:S01]  /*0180*/  I2F.RP R3, R4 ;  /* 0x0000000400037306 */ /* 0x000e220000209400 */
[----:B---3--:R-:W-:-:S07]  /*0190*/  IABS R10, R8 ;  /* 0x00000008000a7213 */ /* 0x008fce0000000000 */
[----:B------:R-:W3:Y:S08]  /*01a0*/  I2F.RP R6, R10 ;  /* 0x0000000a00067306 */ /* 0x000ef00000209400 */
[----:B0-----:R-:W0:Y:S08]  /*01b0*/  MUFU.RCP R3, R3 ;  /* 0x0000000300037308 */ /* 0x001e300000001000 */
[----:B---3--:R-:W-:Y:S01]  /*01c0*/  MUFU.RCP R6, R6 ;  /* 0x0000000600067308 */ /* 0x008fe20000001000 */
[----:B0-----:R-:W-:Y:S01]  /*01d0*/  VIADD R12, R3, 0xffffffe ;  /* 0x0ffffffe030c7836 */ /* 0x001fe20000000000 */
[----:B-----5:R-:W-:-:S06]  /*01e0*/  IABS R3, R2 ;  /* 0x0000000200037213 */ /* 0x020fcc0000000000 */
[----:B------:R0:W3:Y:S02]  /*01f0*/  F2I.FTZ.U32.TRUNC.NTZ R13, R12 ;  /* 0x0000000c000d7305 */ /* 0x0000e4000021f000 */
[----:B0-----:R-:W-:Y:S02]  /*0200*/  HFMA2 R12, -RZ, RZ, 0, 0 ;  /* 0x00000000ff0c7431 */ /* 0x001fe400000001ff */
[----:B---3--:R-:W-:-:S04]  /*0210*/  IMAD.MOV R9, RZ, RZ, -R13 ;  /* 0x000000ffff097224 */ /* 0x008fc800078e0a0d */
[----:B------:R-:W-:-:S04]  /*0220*/  IMAD R9, R9, R4, RZ ;  /* 0x0000000409097224 */ /* 0x000fc800078e02ff */
[----:B------:R-:W-:-:S04]  /*0230*/  IMAD.HI.U32 R12, R13, R9, R12 ;  /* 0x000000090d0c7227 */ /* 0x000fc800078e000c */
[----:B------:R-:W-:Y:S02]  /*0240*/  IMAD.MOV.U32 R9, RZ, RZ, R11 ;  /* 0x000000ffff097224 */ /* 0x000fe400078e000b */
[----:B------:R-:W0:Y:S02]  /*0250*/  I2F.RP R11, R3 ;  /* 0x00000003000b7306 */ /* 0x000e240000209400 */
[----:B------:R-:W-:-:S04]  /*0260*/  IMAD.HI.U32 R17, R12, R9, RZ ;  /* 0x000000090c117227 */ /* 0x000fc800078e00ff */
[----:B------:R-:W-:-:S04]  /*0270*/  IMAD.MOV R12, RZ, RZ, -R17 ;  /* 0x000000ffff0c7224 */ /* 0x000fc800078e0a11 */
[----:B------:R-:W-:Y:S01]  /*0280*/  IMAD R9, R4, R12, R9 ;  /* 0x0000000c04097224 */ /* 0x000fe200078e0209 */
[----:B------:R-:W-:Y:S02]  /*0290*/  IADD3 R12, PT, PT, R6, 0xffffffe, RZ ;  /* 0x0ffffffe060c7810 */ /* 0x000fe40007ffe0ff */
[----:B------:R-:W3:Y:S01]  /*02a0*/  LDC R6, c[0x0][0x3a4] ;  /* 0x0000e900ff067b82 */ /* 0x000ee20000000800 */
[----:B0-----:R-:W0:Y:S01]  /*02b0*/  MUFU.RCP R11, R11 ;  /* 0x0000000b000b7308 */ /* 0x001e220000001000 */
[----:B------:R-:W-:-:S07]  /*02c0*/  ISETP.GT.U32.AND P1, PT, R4, R9, PT ;  /* 0x000000090400720c */ /* 0x000fce0003f24070 */
[----:B------:R5:W1:Y:S06]  /*02d0*/  F2I.FTZ.U32.TRUNC.NTZ R13, R12 ;  /* 0x0000000c000d7305 */ /* 0x000a6c000021f000 */
[----:B------:R-:W-:Y:S01]  /*02e0*/  @!P1 IMAD.IADD R9, R9, 0x1, -R4 ;  /* 0x0000000109099824 */ /* 0x000fe200078e0a04 */
[----:B------:R-:W-:Y:S01]  /*02f0*/  @!P1 IADD3 R17, PT, PT, R17, 0x1, RZ ;  /* 0x0000000111119810 */ /* 0x000fe20007ffe0ff */
[----:B0-----:R-:W-:Y:S01]  /*0300*/  VIADD R14, R11, 0xffffffe ;  /* 0x0ffffffe0b0e7836 */ /* 0x001fe20000000000 */
[----:B------:R-:W-:Y:S01]  /*0310*/  ISETP.NE.AND P1, PT, R5, RZ, PT ;  /* 0x000000ff0500720c */ /* 0x000fe20003f25270 */
[----:B-----5:R-:W-:Y:S01]  /*0320*/  IMAD.MOV.U32 R12, RZ, RZ, RZ ;  /* 0x000000ffff0c7224 */ /* 0x020fe200078e00ff */
[----:B------:R-:W-:Y:S01]  /*0330*/  ISETP.GE.U32.AND P0, PT, R9, R4, PT ;  /* 0x000000040900720c */ /* 0x000fe20003f06070 */
[----:B------:R0:W5:Y:S01]  /*0340*/  F2I.FTZ.U32.TRUNC.NTZ R15, R14 ;  /* 0x0000000e000f7305 */ /* 0x000162000021f000 */
[----:B------:R-:W2:Y:S01]  /*0350*/  LDC R9, c[0x0][0x3a0] ;  /* 0x0000e800ff097b82 */ /* 0x000ea20000000800 */
[----:B------:R-:W-:Y:S01]  /*0360*/  LOP3.LUT R4, R0, R5, RZ, 0x3c, !PT ;  /* 0x0000000500047212 */ /* 0x000fe200078e3cff */
[----:B-1----:R-:W-:-:S03]  /*0370*/  IMAD.MOV R11, RZ, RZ, -R13 ;  /* 0x000000ffff0b7224 */ /* 0x002fc600078e0a0d */
[----:B------:R-:W-:Y:S01]  /*0380*/  ISETP.GE.AND P2, PT, R4, RZ, PT ;  /* 0x000000ff0400720c */ /* 0x000fe20003f46270 */
[----:B------:R-:W-:Y:S01]  /*0390*/  IMAD R11, R11, R10, RZ ;  /* 0x0000000a0b0b7224 */ /* 0x000fe200078e02ff */
[----:B0-----:R-:W-:-:S03]  /*03a0*/  MOV R14, RZ ;  /* 0x000000ff000e7202 */ /* 0x001fc60000000f00 */
[----:B------:R-:W-:-:S04]  /*03b0*/  IMAD.HI.U32 R12, R13, R11, R12 ;  /* 0x0000000b0d0c7227 */ /* 0x000fc800078e000c */
[----:B------:R-:W-:Y:S01]  /*03c0*/  @P0 VIADD R17, R17, 0x1 ;  /* 0x0000000111110836 */ /* 0x000fe20000000000 */
[----:B-----5:R-:W-:-:S03]  /*03d0*/  IADD3 R4, PT, PT, RZ, -R15, RZ ;  /* 0x8000000fff047210 */ /* 0x020fc60007ffe0ff */
[----:B------:R-:W-:Y:S01]  /*03e0*/  @!P2 IMAD.MOV R17, RZ, RZ, -R17 ;  /* 0x000000ffff11a224 */ /* 0x000fe200078e0a11 */
[----:B------:R-:W-:Y:S01]  /*03f0*/  @!P1 LOP3.LUT R17, RZ, R5, RZ, 0x33, !PT ;  /* 0x00000005ff119212 */ /* 0x000fe200078e33ff */
[----:B------:R-:W-:-:S03]  /*0400*/  IMAD R11, R4, R3, RZ ;  /* 0x00000003040b7224 */ /* 0x000fc600078e02ff */
[----:B------:R-:W-:Y:S01]  /*0410*/  IABS R4, R17 ;  /* 0x0000001100047213 */ /* 0x000fe20000000000 */
[----:B------:R-:W-:Y:S01]  /*0420*/  IMAD.HI.U32 R14, R15, R11, R14 ;  /* 0x0000000b0f0e7227 */ /* 0x000fe200078e000e */
[----:B--2---:R-:W-:Y:S02]  /*0430*/  IABS R13, R9 ;  /* 0x00000009000d7213 */ /* 0x004fe40000000000 */
[----:B------:R-:W-:Y:S01]  /*0440*/  LOP3.LUT R17, R17, R8, RZ, 0x3c, !PT ;  /* 0x0000000811117212 */ /* 0x000fe200078e3cff */
[----:B------:R-:W-:Y:S02]  /*0450*/  IMAD.MOV.U32 R15, RZ, RZ, R4 ;  /* 0x000000ffff0f7224 */ /* 0x000fe400078e0004 */
[----:B------:R-:W-:Y:S01]  /*0460*/  IMAD.MOV.U32 R11, RZ, RZ, R13 ;  /* 0x000000ffff0b7224 */ /* 0x000fe200078e000d */
[----:B---3--:R-:W-:Y:S01]  /*0470*/  IABS R13, R6 ;  /* 0x00000006000d7213 */ /* 0x008fe20000000000 */
[----:B------:R-:W-:Y:S01]  /*0480*/  IMAD.HI.U32 R4, R12, R15, RZ ;  /* 0x0000000f0c047227 */ /* 0x000fe200078e00ff */
[----:B------:R-:W-:Y:S01]  /*0490*/  ISETP.GE.AND P0, PT, R17, RZ, PT ;  /* 0x000000ff1100720c */ /* 0x000fe20003f06270 */
[----:B------:R-:W0:Y:S02]  /*04a0*/  I2F.RP R18, R11 ;  /* 0x0000000b00127306 */ /* 0x000e240000209400 */
[----:B------:R-:W-:Y:S01]  /*04b0*/  IMAD.HI.U32 R14, R14, R20, RZ ;  /* 0x000000140e0e7227 */ /* 0x000fe200078e00ff */
[----:B------:R-:W-:-:S03]  /*04c0*/  IADD3 R16, PT, PT, -R4, RZ, RZ ;  /* 0x000000ff04107210 */ /* 0x000fc60007ffe1ff */
[----:B------:R-:W-:Y:S02]  /*04d0*/  IMAD.MOV R21, RZ, RZ, -R14 ;  /* 0x000000ffff157224 */ /* 0x000fe400078e0a0e */
[C---:B------:R-:W-:Y:S01]  /*04e0*/  IMAD R15, R10.reuse, R16, R15 ;  /* 0x000000100a0f7224 */ /* 0x040fe200078e020f */
[----:B------:R-:W1:Y:S01]  /*04f0*/  I2F.RP R19, R13 ;  /* 0x0000000d00137306 */ /* 0x000e620000209400 */
[C---:B------:R-:W-:Y:S02]  /*0500*/  IMAD R16, R3.reuse, R21, R20 ;  /* 0x0000001503107224 */ /* 0x040fe400078e0214 */
[----:B------:R-:W-:Y:S01]  /*0510*/  IMAD.MOV R17, RZ, RZ, -R5 ;  /* 0x000000ffff117224 */ /* 0x000fe200078e0a05 */
[----:B------:R-:W-:Y:S02]  /*0520*/  ISETP.GT.U32.AND P4, PT, R10, R15, PT ;  /* 0x0000000f0a00720c */ /* 0x000fe40003f84070 */
[----:B------:R-:W-:Y:S01]  /*0530*/  ISETP.GT.U32.AND P5, PT, R3, R16, PT ;  /* 0x000000100300720c */ /* 0x000fe20003fa4070 */
[----:B------:R-:W-:Y:S01]  /*0540*/  IMAD R17, R17, R8, RZ ;  /* 0x0000000811117224 */ /* 0x000fe200078e02ff */
[----:B0-----:R-:W0:Y:S08]  /*0550*/  MUFU.RCP R18, R18 ;  /* 0x0000001200127308 */ /* 0x001e300000001000 */
[----:B-1----:R-:W1:Y:S01]  /*0560*/  MUFU.RCP R19, R19 ;  /* 0x0000001300137308 */ /* 0x002e620000001000 */
[----:B------:R-:W-:Y:S01]  /*0570*/  @!P4 IMAD.IADD R15, R15, 0x1, -R10 ;  /* 0x000000010f0fc824 */ /* 0x000fe200078e0a0a */
[----:B------:R-:W-:Y:S01]  /*0580*/  @!P4 IADD3 R4, PT, PT, R4, 0x1, RZ ;  /* 0x000000010404c810 */ /* 0x000fe20007ffe0ff */
[----:B------:R-:W-:Y:S01]  /*0590*/  @!P5 VIADD R14, R14, 0x1 ;  /* 0x000000010e0ed836 */ /* 0x000fe20000000000 */
[----:B------:R-:W-:-:S02]  /*05a0*/  @!P5 IADD3 R16, PT, PT, R16, -R3, RZ ;  /* 0x800000031010d210 */ /* 0x000fc40007ffe0ff */
[----:B------:R-:W-:Y:S02]  /*05b0*/  ISETP.GE.U32.AND P2, PT, R15, R10, PT ;  /* 0x0000000a0f00720c */ /* 0x000fe40003f46070 */
[----:B------:R-:W-:Y:S01]  /*05c0*/  ISETP.GE.U32.AND P3, PT, R16, R3, PT ;  /* 0x000000031000720c */ /* 0x000fe20003f66070 */
[----:B0-----:R-:W-:Y:S01]  /*05d0*/  VIADD R3, R18, 0xffffffe ;  /* 0x0ffffffe12037836 */ /* 0x001fe20000000000 */
[----:B------:R-:W-:Y:S02]  /*05e0*/  LOP3.LUT R15, R7, R2, RZ, 0x3c, !PT ;  /* 0x00000002070f7212 */ /* 0x000fe400078e3cff */
[----:B------:R-:W-:Y:S02]  /*05f0*/  ISETP.NE.AND P4, PT, R2, RZ, PT ;  /* 0x000000ff0200720c */ /* 0x000fe40003f85270 */
[----:B------:R-:W-:Y:S01]  /*0600*/  ISETP.GE.AND P1, PT, R15, RZ, PT ;  /* 0x000000ff0f00720c */ /* 0x000fe20003f26270 */
[----:B------:R-:W0:Y:S01]  /*0610*/  F2I.FTZ.U32.TRUNC.NTZ R3, R3 ;  /* 0x0000000300037305 */ /* 0x000e22000021f000 */
[----:B------:R-:W-:-:S02]  /*0620*/  LOP3.LUT R15, RZ, R8, RZ, 0x33, !PT ;  /* 0x00000008ff0f7212 */ /* 0x000fc400078e33ff */
[----:B-1----:R-:W-:Y:S02]  /*0630*/  IADD3 R19, PT, PT, R19, 0xffffffe, RZ ;  /* 0x0ffffffe13137810 */ /* 0x002fe40007ffe0ff */
[----:B------:R-:W-:Y:S01]  /*0640*/  @P2 IADD3 R4, PT, PT, R4, 0x1, RZ ;  /* 0x0000000104042810 */ /* 0x000fe20007ffe0ff */
[----:B------:R-:W-:Y:S01]  /*0650*/  @P3 VIADD R14, R14, 0x1 ;  /* 0x000000010e0e3836 */ /* 0x000fe20000000000 */
[----:B------:R-:W-:Y:S01]  /*0660*/  ISETP.NE.AND P2, PT, R8, RZ, PT ;  /* 0x000000ff0800720c */ /* 0x000fe20003f45270 */
[----:B------:R1:W2:Y:S01]  /*0670*/  F2I.FTZ.U32.TRUNC.NTZ R5, R19 ;  /* 0x0000001300057305 */ /* 0x0002a2000021f000 */
[----:B------:R-:W-:-:S03]  /*0680*/  @!P0 IADD3 R4, PT, PT, -R4, RZ, RZ ;  /* 0x000000ff04048210 */ /* 0x000fc60007ffe1ff */
[----:B------:R-:W-:Y:S01]  /*0690*/  @!P1 IMAD.MOV R14, RZ, RZ, -R14 ;  /* 0x000000ffff0e9224 */ /* 0x000fe200078e0a0e */
[----:B------:R-:W-:Y:S01]  /*06a0*/  @!P4 LOP3.LUT R14, RZ, R2, RZ, 0x33, !PT ;  /* 0x00000002ff0ec212 */ /* 0x000fe200078e33ff */
[----:B0-----:R-:W-:Y:S01]  /*06b0*/  IMAD.MOV R16, RZ, RZ, -R3 ;  /* 0x000000ffff107224 */ /* 0x001fe200078e0a03 */
[----:B-1----:R-:W-:-:S03]  /*06c0*/  SEL R19, R15, R4, !P2 ;  /* 0x000000040f137207 */ /* 0x002fc60005000000 */
[----:B------:R-:W-:Y:S01]  /*06d0*/  IMAD.MOV.U32 R4, RZ, RZ, R16 ;  /* 0x000000ffff047224 */ /* 0x000fe200078e0010 */
[----:B------:R-:W-:Y:S01]  /*06e0*/  IADD3 R16, PT, PT, -R14, RZ, RZ ;  /* 0x000000ff0e107210 */ /* 0x000fe20007ffe1ff */
[C---:B------:R-:W-:Y:S01]  /*06f0*/  IMAD R17, R19.reuse, R17, R0 ;  /* 0x0000001113117224 */ /* 0x040fe200078e0200 */
[----:B--2---:R-:W-:Y:S01]  /*0700*/  IADD3 R18, PT, PT, RZ, -R5, RZ ;  /* 0x80000005ff127210 */ /* 0x004fe20007ffe0ff */
[----:B------:R-:W-:Y:S02]  /*0710*/  IMAD R21, R4, R11, RZ ;  /* 0x0000000b04157224 */ /* 0x000fe400078e02ff */
[----:B------:R-:W-:Y:S01]  /*0720*/  IMAD R16, R2, R16, R7 ;  /* 0x0000001002107224 */ /* 0x000fe200078e0207 */
[----:B------:R-:W-:Y:S01]  /*0730*/  IABS R4, R17 ;  /* 0x0000001100047213 */ /* 0x000fe20000000000 */
[----:B------:R-:W-:Y:S02]  /*0740*/  IMAD.MOV.U32 R2, RZ, RZ, RZ ;  /* 0x000000ffff027224 */ /* 0x000fe400078e00ff */
[----:B------:R-:W-:Y:S01]  /*0750*/  IMAD R14, R19, UR4, R14 ;  /* 0x00000004130e7c24 */ /* 0x000fe2000f8e020e */
[----:B------:R-:W0:Y:S01]  /*0760*/  LDCU.64 UR4, c[0x0][0x358] ;  /* 0x00006b00ff0477ac */ /* 0x000e220008000a00 */
[----:B------:R-:W-:Y:S01]  /*0770*/  IMAD.HI.U32 R2, R3, R21, R2 ;  /* 0x0000001503027227 */ /* 0x000fe200078e0002 */
[----:B------:R-:W-:-:S03]  /*0780*/  MOV R21, R4 ;  /* 0x0000000400157202 */ /* 0x000fc60000000f00 */
[----:B------:R-:W-:Y:S01]  /*0790*/  IMAD R3, R18, R13, RZ ;  /* 0x0000000d12037224 */ /* 0x000fe200078e02ff */
[----:B------:R-:W-:Y:S01]  /*07a0*/  IABS R18, R16 ;  /* 0x0000001000127213 */ /* 0x000fe20000000000 */
[----:B------:R-:W-:-:S04]  /*07b0*/  IMAD.MOV.U32 R4, RZ, RZ, RZ ;  /* 0x000000ffff047224 */ /* 0x000fc800078e00ff */
[----:B------:R-:W-:-:S04]  /*07c0*/  IMAD.HI.U32 R4, R5, R3, R4 ;  /* 0x0000000305047227 */ /* 0x000fc800078e0004 */
[----:B------:R-:W-:-:S04]  /*07d0*/  IMAD.HI.U32 R3, R12, R21, RZ ;  /* 0x000000150c037227 */ /* 0x000fc800078e00ff */
[----:B------:R-:W-:Y:S01]  /*07e0*/  IMAD.HI.U32 R2, R2, R18, RZ ;  /* 0x0000001202027227 */ /* 0x000fe200078e00ff */
[----:B------:R-:W-:-:S03]  /*07f0*/  IADD3 R5, PT, PT, -R3, RZ, RZ ;  /* 0x000000ff03057210 */ /* 0x000fc60007ffe1ff */
[----:B------:R-:W-:-:S04]  /*0800*/  IMAD.HI.U32 R4, R4, R18, RZ ;  /* 0x0000001204047227 */ /* 0x000fc800078e00ff */
[----:B------:R-:W-:Y:S01]  /*0810*/  IMAD R5, R10, R5, R21 ;  /* 0x000000050a057224 */ /* 0x000fe200078e0215 */
[----:B------:R-:W-:Y:S01]  /*0820*/  IADD3 R20, PT, PT, -R4, RZ, RZ ;  /* 0x000000ff04147210 */ /* 0x000fe20007ffe1ff */
[----:B------:R-:W-:-:S03]  /*0830*/  IMAD.MOV R12, RZ, RZ, -R2 ;  /* 0x000000ffff0c7224 */ /* 0x000fc600078e0a02 */
[----:B------:R-:W-:Y:S01]  /*0840*/  ISETP.GT.U32.AND P3, PT, R10, R5, PT ;  /* 0x000000050a00720c */ /* 0x000fe20003f64070 */
[--C-:B------:R-:W-:Y:S02]  /*0850*/  IMAD R4, R11, R12, R18.reuse ;  /* 0x0000000c0b047224 */ /* 0x100fe400078e0212 */
[----:B------:R-:W-:-:S03]  /*0860*/  IMAD R12, R13, R20, R18 ;  /* 0x000000140d0c7224 */ /* 0x000fc600078e0212 */
[----:B------:R-:W-:Y:S02]  /*0870*/  ISETP.GT.U32.AND P5, PT, R11, R4, PT ;  /* 0x000000040b00720c */ /* 0x000fe40003fa4070 */
[----:B------:R-:W-:-:S05]  /*0880*/  ISETP.GT.U32.AND P0, PT, R13, R12, PT ;  /* 0x0000000c0d00720c */ /* 0x000fca0003f04070 */
[----:B------:R-:W-:Y:S01]  /*0890*/  @!P3 IMAD.IADD R5, R5, 0x1, -R10 ;  /* 0x000000010505b824 */ /* 0x000fe200078e0a0a */
[----:B------:R-:W-:-:S04]  /*08a0*/  @!P3 IADD3 R3, PT, PT, R3, 0x1, RZ ;  /* 0x000000010303b810 */ /* 0x000fc80007ffe0ff */
[----:B------:R-:W-:Y:S01]  /*08b0*/  ISETP.GE.U32.AND P6, PT, R5, R10, PT ;  /* 0x0000000a0500720c */ /* 0x000fe20003fc6070 */
[----:B------:R-:W-:Y:S01]  /*08c0*/  @!P5 VIADD R2, R2, 0x1 ;  /* 0x000000010202d836 */ /* 0x000fe20000000000 */
[-C--:B------:R-:W-:Y:S01]  /*08d0*/  @!P5 IADD3 R4, PT, PT, R4, -R11.reuse, RZ ;  /* 0x8000000b0404d210 */ /* 0x080fe20007ffe0ff */
[----:B------:R-:W-:Y:S01]  /*08e0*/  @!P0 IMAD.IADD R12, R12, 0x1, -R13 ;  /* 0x000000010c0c8824 */ /* 0x000fe200078e0a0d */
[----:B------:R-:W-:Y:S02]  /*08f0*/  LOP3.LUT R5, R17, R8, RZ, 0x3c, !PT ;  /* 0x0000000811057212 */ /* 0x000fe400078e3cff */
[----:B------:R-:W-:Y:S02]  /*0900*/  ISETP.GE.U32.AND P1, PT, R4, R11, PT ;  /* 0x0000000b0400720c */ /* 0x000fe40003f26070 */
[----:B------:R-:W-:Y:S02]  /*0910*/  ISETP.GE.AND P0, PT, R5, RZ, PT ;  /* 0x000000ff0500720c */ /* 0x000fe40003f06270 */
[----:B------:R-:W-:-:S02]  /*0920*/  LOP3.LUT R4, R16, R9, RZ, 0x3c, !PT ;  /* 0x0000000910047212 */ /* 0x000fc400078e3cff */
[----:B------:R-:W-:Y:S02]  /*0930*/  ISETP.GT.U32.AND P4, PT, R13, R12, PT ;  /* 0x0000000c0d00720c */ /* 0x000fe40003f84070 */
[----:B------:R-:W-:Y:S02]  /*0940*/  @P6 IADD3 R3, PT, PT, R3, 0x1, RZ ;  /* 0x0000000103036810 */ /* 0x000fe40007ffe0ff */
[----:B------:R-:W-:Y:S02]  /*0950*/  ISETP.GE.AND P3, PT, R4, RZ, PT ;  /* 0x000000ff0400720c */ /* 0x000fe40003f66270 */
[----:B------:R-:W-:Y:S01]  /*0960*/  ISETP.NE.AND P6, PT, R9, RZ, PT ;  /* 0x000000ff0900720c */ /* 0x000fe20003fc5270 */
[----:B------:R-:W-:Y:S01]  /*0970*/  @P1 VIADD R2, R2, 0x1 ;  /* 0x0000000102021836 */ /* 0x000fe20000000000 */
[----:B------:R-:W-:Y:S01]  /*0980*/  ISETP.GE.AND P5, PT, R16, RZ, PT ;  /* 0x000000ff1000720c */ /* 0x000fe20003fa6270 */
[----:B------:R-:W-:Y:S01]  /*0990*/  IMAD.MOV.U32 R4, RZ, RZ, R3 ;  /* 0x000000ffff047224 */ /* 0x000fe200078e0003 */
[----:B------:R-:W-:-:S02]  /*09a0*/  ISETP.NE.AND P1, PT, R6, RZ, PT ;  /* 0x000000ff0600720c */ /* 0x000fc40003f25270 */
[----:B------:R-:W-:Y:S01]  /*09b0*/  MOV R5, R2 ;  /* 0x0000000200057202 */ /* 0x000fe20000000f00 */
[----:B------:R-:W-:Y:S01]  /*09c0*/  @!P0 IMAD.MOV R4, RZ, RZ, -R4 ;  /* 0x000000ffff048224 */ /* 0x000fe200078e0a04 */
[----:B------:R-:W1:Y:S01]  /*09d0*/  LDC.64 R2, c[0x0][0x380] ;  /* 0x0000e000ff027b82 */ /* 0x000e620000000a00 */
[----:B------:R-:W-:Y:S02]  /*09e0*/  @!P4 IADD3 R12, PT, PT, R12, -R13, RZ ;  /* 0x8000000d0c0cc210 */ /* 0x000fe40007ffe0ff */
[----:B------:R-:W-:Y:S02]  /*09f0*/  @!P3 IADD3 R5, PT, PT, -R5, RZ, RZ ;  /* 0x000000ff0505b210 */ /* 0x000fe40007ffe1ff */
[----:B------:R-:W-:Y:S02]  /*0a00*/  SEL R4, R15, R4, !P2 ;  /* 0x000000040f047207 */ /* 0x000fe40005000000 */
[----:B------:R-:W-:Y:S01]  /*0a10*/  @!P6 LOP3.LUT R5, RZ, R9, RZ, 0x33, !PT ;  /* 0x00000009ff05e212 */ /* 0x000fe200078e33ff */
[----:B------:R-:W-:Y:S01]  /*0a20*/  @!P5 IMAD.MOV R12, RZ, RZ, -R12 ;  /* 0x000000ffff0cd224 */ /* 0x000fe200078e0a0c */
[----:B------:R-:W-:-:S02]  /*0a30*/  IADD3 R9, PT, PT, -R4, RZ, RZ ;  /* 0x000000ff04097210 */ /* 0x000fc40007ffe1ff */
        /* <DEDUP_REMOVED lines=9> */
[----:B------:R-:W-:-:S04]  /*0ad0*/  IMAD R7, R0, UR6, R7 ;  /* 0x0000000600077c24 */ /* 0x000fc8000f8e0207 */
[----:B-1----:R-:W-:-:S05]  /*0ae0*/  IMAD.WIDE R4, R7, 0x4, R4 ;  /* 0x0000000407047825 */ /* 0x002fca00078e0204 */
[----:B--2---:R-:W-:Y:S01]  /*0af0*/  STG.E desc[UR4][R4.64], R3 ;  /* 0x0000000304007986 */ /* 0x004fe2000c101904 */
[----:B------:R-:W-:Y:S05]  /*0b00*/  EXIT ;  /* 0x000000000000794d */ /* 0x000fea0003800000 */
.L_x_48:
        /* <DEDUP_REMOVED lines=15> */
.L_x_65:


//--------------------- .text.im2col_gpuv2        --------------------------
	.section	.text.im2col_gpuv2,"ax",@progbits
	.align	128
        .global         im2col_gpuv2
        .type           im2col_gpuv2,@function
        .size           im2col_gpuv2,(.L_x_66 - im2col_gpuv2)
        .other          im2col_gpuv2,@"STO_CUDA_ENTRY STV_DEFAULT"
im2col_gpuv2:
.text.im2col_gpuv2:
        /* <DEDUP_REMOVED lines=23> */
.L_x_53:
        /* <DEDUP_REMOVED lines=84> */
.L_x_50:
        /* <DEDUP_REMOVED lines=233> */
.L_x_49:
        /* <DEDUP_REMOVED lines=145> */
.L_x_52:
        /* <DEDUP_REMOVED lines=91> */
.L_x_51:
[----:B------:R-:W5:Y:S01]  /*2400*/  LDCU UR7, c[0x0][0x3b4] ;  /* 0x00007680ff0777ac */ /* 0x000f620008000800 */
[----:B------:R-:W-:-:S04]  /*2410*/  IADD3 R0, PT, PT, R0, UR5, RZ ;  /* 0x0000000500007c10 */ /* 0x000fc8000fffe0ff */
[----:B-----5:R-:W-:-:S13]  /*2420*/  ISETP.GE.AND P0, PT, R0, UR7, PT ;  /* 0x0000000700007c0c */ /* 0x020fda000bf06270 */
[----:B------:R-:W-:Y:S05]  /*2430*/  @!P0 BRA `(.L_x_53) ;  /* 0xffffffdc004c8947 */ /* 0x000fea000383ffff */
[----:B--234-:R-:W-:Y:S05]  /*2440*/  EXIT ;  /* 0x000000000000794d */ /* 0x01cfea0003800000 */
.L_x_54:
        /* <DEDUP_REMOVED lines=11> */
.L_x_66:


//--------------------- .text.im2col_gpu          --------------------------
	.section	.text.im2col_gpu,"ax",@progbits
	.align	128
        .global         im2col_gpu
        .type           im2col_gpu,@function
        .size           im2col_gpu,(.L_x_67 - im2col_gpu)
        .other          im2col_gpu,@"STO_CUDA_ENTRY STV_DEFAULT"
im2col_gpu:
.text.im2col_gpu:
        /* <DEDUP_REMOVED lines=9> */
[----:B------:R-:W-:-:S07]  /*0090*/  IABS R8, R3 ;  /* 0x0000000300087213 */ /* 0x000fce0000000000 */
[----:B------:R-:W1:Y:S01]  /*00a0*/  LDC R9, c[0x0][0x3b0] ;  /* 0x0000ec00ff097b82 */ /* 0x000e620000000800 */
        /* <DEDUP_REMOVED lines=16> */
[----:B------:R-:W-:Y:S01]  /*01b0*/  @!P1 IMAD.IADD R5, R5, 0x1, -R6 ;  /* 0x0000000105059824 */ /* 0x000fe200078e0a06 */
[----:B0-----:R-:W-:Y:S01]  /*01c0*/  IADD3 R8, PT, PT, R7, 0xffffffe, RZ ;  /* 0x0ffffffe07087810 */ /* 0x001fe20007ffe0ff */
[----:B------:R-:W-:Y:S01]  /*01d0*/  @!P1 VIADD R4, R4, 0x1 ;  /* 0x0000000104049836 */ /* 0x000fe20000000000 */
[----:B------:R-:W-:Y:S02]  /*01e0*/  ISETP.NE.AND P1, PT, R0, RZ, PT ;  /* 0x000000ff0000720c */ /* 0x000fe40003f25270 */
[----:B------:R-:W-:Y:S02]  /*01f0*/  ISETP.GE.U32.AND P0, PT, R5, R6, PT ;  /* 0x000000060500720c */ /* 0x000fe40003f06070 */
[----:B------:R-:W-:Y:S01]  /*0200*/  LOP3.LUT R6, R3, R0, RZ, 0x3c, !PT ;  /* 0x0000000003067212 */ /* 0x000fe200078e3cff */
[----:B------:R-:W0:Y:S03]  /*0210*/  F2I.FTZ.U32.TRUNC.NTZ R5, R8 ;  /* 0x0000000800057305 */ /* 0x000e26000021f000 */
[----:B------:R-:W-:-:S07]  /*0220*/  ISETP.GE.AND P2, PT, R6, RZ, PT ;  /* 0x000000ff0600720c */ /* 0x000fce0003f46270 */
[----:B------:R-:W-:-:S05]  /*0230*/  @P0 VIADD R4, R4, 0x1 ;  /* 0x0000000104040836 */ /* 0x000fca0000000000 */
[----:B------:R-:W-:Y:S01]  /*0240*/  MOV R6, R4 ;  /* 0x0000000400067202 */ /* 0x000fe20000000f00 */
[----:B------:R-:W-:Y:S02]  /*0250*/  HFMA2 R4, -RZ, RZ, 0, 0 ;  /* 0x00000000ff047431 */ /* 0x000fe400000001ff */
[----:B0-----:R-:W-:Y:S02]  /*0260*/  IMAD.MOV R7, RZ, RZ, -R5 ;  /* 0x000000ffff077224 */ /* 0x001fe400078e0a05 */
[----:B------:R-:W-:Y:S01]  /*0270*/  @!P2 IMAD.MOV R6, RZ, RZ, -R6 ;  /* 0x000000ffff06a224 */ /* 0x000fe200078e0a06 */
[----:B------:R-:W-:Y:S01]  /*0280*/  @!P1 LOP3.LUT R6, RZ, R0, RZ, 0x33, !PT ;  /* 0x00000000ff069212 */ /* 0x000fe200078e33ff */
[----:B------:R-:W-:-:S03]  /*0290*/  IMAD R7, R7, R2, RZ ;  /* 0x0000000207077224 */ /* 0x000fc600078e02ff */
[----:B------:R-:W-:Y:S01]  /*02a0*/  IABS R8, R6 ;  /* 0x0000000600087213 */ /* 0x000fe20000000000 */
[----:B------:R-:W-:Y:S01]  /*02b0*/  IMAD.HI.U32 R4, R5, R7, R4 ;  /* 0x0000000705047227 */ /* 0x000fe200078e0004 */
[----:B------:R-:W-:-:S03]  /*02c0*/  LOP3.LUT R6, R6, R9, RZ, 0x3c, !PT ;  /* 0x0000000906067212 */ /* 0x000fc600078e3cff */
[----:B------:R-:W-:Y:S01]  /*02d0*/  IMAD.MOV.U32 R7, RZ, RZ, R8 ;  /* 0x000000ffff077224 */ /* 0x000fe200078e0008 */
[----:B------:R-:W-:Y:S02]  /*02e0*/  ISETP.GE.AND P2, PT, R6, RZ, PT ;  /* 0x000000ff0600720c */ /* 0x000fe40003f46270 */
[----:B------:R-:W-:Y:S01]  /*02f0*/  IADD3 R6, PT, PT, RZ, -R0, RZ ;  /* 0x80000000ff067210 */ /* 0x000fe20007ffe0ff */
[----:B------:R-:W-:-:S04]  /*0300*/  IMAD.HI.U32 R5, R4, R7, RZ ;  /* 0x0000000704057227 */ /* 0x000fc800078e00ff */
[----:B------:R-:W-:-:S04]  /*0310*/  IMAD.MOV R8, RZ, RZ, -R5 ;  /* 0x000000ffff087224 */ /* 0x000fc800078e0a05 */
[----:B------:R-:W-:Y:S01]  /*0320*/  IMAD R7, R2, R8, R7 ;  /* 0x0000000802077224 */ /* 0x000fe200078e0207 */
[----:B------:R-:W-:-:S04]  /*0330*/  LOP3.LUT R8, RZ, R9, RZ, 0x33, !PT ;  /* 0x00000009ff087212 */ /* 0x000fc800078e33ff */
[----:B------:R-:W-:-:S13]  /*0340*/  ISETP.GT.U32.AND P1, PT, R2, R7, PT ;  /* 0x000000070200720c */ /* 0x000fda0003f24070 */
[----:B------:R-:W-:Y:S01]  /*0350*/  @!P1 IADD3 R7, PT, PT, R7, -R2, RZ ;  /* 0x8000000207079210 */ /* 0x000fe20007ffe0ff */
[----:B------:R-:W-:-:S03]  /*0360*/  @!P1 VIADD R5, R5, 0x1 ;  /* 0x0000000105059836 */ /* 0x000fc60000000000 */
[----:B------:R-:W-:-:S13]  /*0370*/  ISETP.GE.U32.AND P0, PT, R7, R2, PT ;  /* 0x000000020700720c */ /* 0x000fda0003f06070 */
[----:B------:R-:W-:Y:S01]  /*0380*/  @P0 VIADD R5, R5, 0x1 ;  /* 0x0000000105050836 */ /* 0x000fe20000000000 */
[----:B------:R-:W-:-:S03]  /*0390*/  ISETP.NE.AND P0, PT, R9, RZ, PT ;  /* 0x000000ff0900720c */ /* 0x000fc60003f05270 */
[----:B------:R-:W-:-:S05]  /*03a0*/  @!P2 IMAD.MOV R5, RZ, RZ, -R5 ;  /* 0x000000ffff05a224 */ /* 0x000fca00078e0a05 */
[----:B------:R-:W-:Y:S01]  /*03b0*/  SEL R0, R8, R5, !P0 ;  /* 0x0000000508007207 */ /* 0x000fe20004000000 */
[----:B------:R-:W-:-:S04]  /*03c0*/  IMAD R5, R6, R9, RZ ;  /* 0x0000000906057224 */ /* 0x000fc800078e02ff */
[----:B------:R-:W-:-:S05]  /*03d0*/  IMAD R10, R0, R5, R3 ;  /* 0x00000005000a7224 */ /* 0x000fca00078e0203 */
[----:B------:R-:W-:-:S05]  /*03e0*/  IABS R5, R10 ;  /* 0x0000000a00057213 */ /* 0x000fca0000000000 */
[----:B------:R-:W-:-:S04]  /*03f0*/  IMAD.HI.U32 R4, R4, R5, RZ ;  /* 0x0000000504047227 */ /* 0x000fc800078e00ff */
[----:B------:R-:W-:-:S04]  /*0400*/  IMAD.MOV R6, RZ, RZ, -R4 ;  /* 0x000000ffff067224 */ /* 0x000fc800078e0a04 */
[C---:B------:R-:W-:Y:S02]  /*0410*/  IMAD R5, R2.reuse, R6, R5 ;  /* 0x0000000602057224 */ /* 0x040fe400078e0205 */
[----:B------:R-:W0:Y:S03]  /*0420*/  LDC R6, c[0x0][0x3b8] ;  /* 0x0000ee00ff067b82 */ /* 0x000e260000000800 */
[----:B------:R-:W-:-:S13]  /*0430*/  ISETP.GT.U32.AND P2, PT, R2, R5, PT ;  /* 0x000000050200720c */ /* 0x000fda0003f44070 */
[----:B------:R-:W-:Y:S01]  /*0440*/  @!P2 IADD3 R5, PT, PT, R5, -R2, RZ ;  /* 0x800000020505a210 */ /* 0x000fe20007ffe0ff */
[----:B------:R-:W-:-:S03]  /*0450*/  @!P2 VIADD R4, R4, 0x1 ;  /* 0x000000010404a836 */ /* 0x000fc60000000000 */
[----:B------:R-:W-:Y:S02]  /*0460*/  ISETP.GE.U32.AND P1, PT, R5, R2, PT ;  /* 0x000000020500720c */ /* 0x000fe40003f26070 */
[----:B------:R-:W-:Y:S02]  /*0470*/  LOP3.LUT R2, R10, R9, RZ, 0x3c, !PT ;  /* 0x000000090a027212 */ /* 0x000fe400078e3cff */
[----:B0-----:R-:W-:Y:S02]  /*0480*/  ISETP.GE.AND P2, PT, R6, 0x1, PT ;  /* 0x000000010600780c */ /* 0x001fe40003f46270 */
[----:B------:R-:W-:-:S07]  /*0490*/  ISETP.GE.AND P3, PT, R2, RZ, PT ;  /* 0x000000ff0200720c */ /* 0x000fce0003f66270 */
[----:B------:R-:W-:-:S06]  /*04a0*/  @P1 VIADD R4, R4, 0x1 ;  /* 0x0000000104041836 */ /* 0x000fcc0000000000 */
[----:B------:R-:W-:Y:S01]  /*04b0*/  @!P3 IADD3 R4, PT, PT, -R4, RZ, RZ ;  /* 0x000000ff0404b210 */ /* 0x000fe20007ffe1ff */
[----:B------:R-:W-:Y:S06]  /*04c0*/  @!P2 EXIT ;  /* 0x000000000000a94d */ /* 0x000fec0003800000 */
[----:B------:R-:W-:Y:S01]  /*04d0*/  ISETP.GE.U32.AND P1, PT, R6, 0x4, PT ;  /* 0x000000040600780c */ /* 0x000fe20003f26070 */
[----:B------:R-:W0:Y:S01]  /*04e0*/  LDCU.64 UR6, c[0x0][0x358] ;  /* 0x00006b00ff0677ac */ /* 0x000e220008000a00 */
[----:B------:R-:W-:Y:S01]  /*04f0*/  SEL R8, R8, R4, !P0 ;  /* 0x0000000408087207 */ /* 0x000fe20004000000 */
[----:B------:R-:W-:Y:S01]  /*0500*/  IMAD.MOV.U32 R11, RZ, RZ, RZ ;  /* 0x000000ffff0b7224 */ /* 0x000fe200078e00ff */
[----:B------:R-:W-:-:S03]  /*0510*/  LOP3.LUT R25, R6, 0x3, RZ, 0xc0, !PT ;  /* 0x0000000306197812 */ /* 0x000fc600078ec0ff */
[----:B------:R-:W-:Y:S01]  /*0520*/  IMAD.MOV R2, RZ, RZ, -R8 ;  /* 0x000000ffff027224 */ /* 0x000fe200078e0a08 */
[----:B------:R-:W-:-:S03]  /*0530*/  ISETP.NE.AND P0, PT, R25, RZ, PT ;  /* 0x000000ff1900720c */ /* 0x000fc60003f05270 */
[----:B------:R-:W-:Y:S02]  /*0540*/  IMAD R9, R9, R2, R10 ;  /* 0x0000000209097224 */ /* 0x000fe400078e020a */
[----:B------:R-:W-:Y:S01]  /*0550*/  IMAD R10, R3, R6, RZ ;  /* 0x00000006030a7224 */ /* 0x000fe200078e02ff */
[----:B------:R-:W-:Y:S07]  /*0560*/  @!P1 BRA `(.L_x_55) ;  /* 0x0000000c00ec9947 */ /* 0x000fee0003800000 */
[----:B------:R-:W1:Y:S01]  /*0570*/  LDC R2, c[0x0][0x3bc] ;  /* 0x0000ef00ff027b82 */ /* 0x000e620000000800 */
[----:B------:R-:W2:Y:S01]  /*0580*/  LDCU.64 UR4, c[0x0][0x388] ;  /* 0x00007100ff0477ac */ /* 0x000ea20008000a00 */
[----:B------:R-:W-:Y:S01]  /*0590*/  LOP3.LUT R11, R6, 0x7ffffffc, RZ, 0xc0, !PT ;  /* 0x7ffffffc060b7812 */ /* 0x000fe200078ec0ff */
[----:B------:R-:W-:Y:S01]  /*05a0*/  IMAD.MOV.U32 R13, RZ, RZ, R10 ;  /* 0x000000ffff0d7224 */ /* 0x000fe200078e000a */
[----:B------:R-:W3:Y:S01]  /*05b0*/  LDCU UR8, c[0x0][0x3a8] ;  /* 0x00007500ff0877ac */ /* 0x000ee20008000800 */
[----:B------:R-:W4:Y:S01]  /*05c0*/  LDCU UR9, c[0x0][0x394] ;  /* 0x00007280ff0977ac */ /* 0x000f220008000800 */
[----:B------:R-:W0:Y:S01]  /*05d0*/  LDCU.64 UR10, c[0x0][0x398] ;  /* 0x00007300ff0a77ac */ /* 0x000e220008000a00 */
[----:B--2---:R-:W-:-:S04]  /*05e0*/  UIADD3 UR4, UP0, UPT, UR4, 0x8, URZ ;  /* 0x0000000804047890 */ /* 0x004fc8000ff1e0ff */
[----:B------:R-:W-:Y:S01]  /*05f0*/  UIADD3.X UR5, UPT, UPT, URZ, UR5, URZ, UP0, !UPT ;  /* 0x00000005ff057290 */ /* 0x000fe200087fe4ff */
[----:B-1----:R-:W-:-:S04]  /*0600*/  IABS R27, R2 ;  /* 0x00000002001b7213 */ /* 0x002fc80000000000 */
[----:B------:R-:W1:Y:S08]  /*0610*/  I2F.RP R4, R27 ;  /* 0x0000001b00047306 */ /* 0x000e700000209400 */
[----:B-1----:R-:W1:Y:S02]  /*0620*/  MUFU.RCP R4, R4 ;  /* 0x0000000400047308 */ /* 0x002e640000001000 */
[----:B-1----:R-:W-:-:S06]  /*0630*/  IADD3 R2, PT, PT, R4, 0xffffffe, RZ ;  /* 0x0ffffffe04027810 */ /* 0x002fcc0007ffe0ff */
[----:B------:R1:W2:Y:S02]  /*0640*/  F2I.FTZ.U32.TRUNC.NTZ R3, R2 ;  /* 0x0000000200037305 */ /* 0x0002a4000021f000 */
[----:B-1----:R-:W-:Y:S02]  /*0650*/  IMAD.MOV.U32 R2, RZ, RZ, RZ ;  /* 0x000000ffff027224 */ /* 0x002fe400078e00ff */
[----:B--2---:R-:W-:-:S04]  /*0660*/  IMAD.MOV R12, RZ, RZ, -R3 ;  /* 0x000000ffff0c7224 */ /* 0x004fc800078e0a03 */
[----:B------:R-:W-:Y:S01]  /*0670*/  IMAD R5, R12, R27, RZ ;  /* 0x0000001b0c057224 */ /* 0x000fe200078e02ff */
[----:B------:R-:W-:-:S03]  /*0680*/  MOV R12, 0x1 ;  /* 0x00000001000c7802 */ /* 0x000fc60000000f00 */
[----:B0--34-:R-:W-:-:S07]  /*0690*/  IMAD.HI.U32 R26, R3, R5, R2 ;  /* 0x00000005031a7227 */ /* 0x019fce00078e0002 */
.L_x_56:
[----:B------:R-:W0:Y:S01]  /*06a0*/  LDC R15, c[0x0][0x3bc] ;  /* 0x0000ef00ff0f7b82 */ /* 0x000e220000000800 */
[----:B------:R-:W-:-:S05]  /*06b0*/  VIADD R2, R12, 0xffffffff ;  /* 0xffffffff0c027836 */ /* 0x000fca0000000000 */
[----:B-1----:R-:W-:Y:S02]  /*06c0*/  IABS R4, R2 ;  /* 0x0000000200047213 */ /* 0x002fe40000000000 */
[----:B------:R-:W1:Y:S03]  /*06d0*/  LDC R14, c[0x0][0x3a0] ;  /* 0x0000e800ff0e7b82 */ /* 0x000e660000000800 */
[----:B------:R-:W-:-:S05]  /*06e0*/  IMAD.HI.U32 R26, R26, R4, RZ ;  /* 0x000000041a1a7227 */ /* 0x000fca00078e00ff */
[----:B------:R-:W2:Y:S01]  /*06f0*/  LDC R24, c[0x0][0x3a4] ;  /* 0x0000e900ff187b82 */ /* 0x000ea20000000800 */
[----:B------:R-:W-:Y:S02]  /*0700*/  IADD3 R3, PT, PT, -R26, RZ, RZ ;  /* 0x000000ff1a037210 */ /* 0x000fe40007ffe1ff */
[-C--:B0-----:R-:W-:Y:S01]  /*0710*/  IABS R17, R15.reuse ;  /* 0x0000000f00117213 */ /* 0x081fe20000000000 */
[----:B------:R-:W-:Y:S01]  /*0720*/  IMAD.MOV R21, RZ, RZ, -R15 ;  /* 0x000000ffff157224 */ /* 0x000fe200078e0a0f */
[----:B------:R-:W-:Y:S02]  /*0730*/  ISETP.NE.AND P3, PT, R15, RZ, PT ;  /* 0x000000ff0f00720c */ /* 0x000fe40003f65270 */
[----:B------:R-:W-:Y:S01]  /*0740*/  LOP3.LUT R19, RZ, R15, RZ, 0x33, !PT ;  /* 0x0000000fff137212 */ /* 0x000fe200078e33ff */
[----:B------:R-:W-:Y:S01]  /*0750*/  IMAD R4, R17, R3, R4 ;  /* 0x0000000311047224 */ /* 0x000fe200078e0204 */
[----:B------:R-:W-:Y:S02]  /*0760*/  LOP3.LUT R3, R2, R15, RZ, 0x3c, !PT ;  /* 0x0000000f02037212 */ /* 0x000fe400078e3cff */
[----:B-1----:R-:W-:-:S02]  /*0770*/  IABS R16, R14 ;  /* 0x0000000e00107213 */ /* 0x002fc40000000000 */
[----:B------:R-:W-:Y:S02]  /*0780*/  ISETP.GT.U32.AND P2, PT, R27, R4, PT ;  /* 0x000000041b00720c */ /* 0x000fe40003f44070 */
[----:B------:R-:W0:Y:S01]  /*0790*/  I2F.RP R6, R16 ;  /* 0x0000001000067306 */ /* 0x000e220000209400 */
[----:B------:R-:W-:Y:S02]  /*07a0*/  ISETP.GE.AND P4, PT, R3, RZ, PT ;  /* 0x000000ff0300720c */ /* 0x000fe40003f86270 */
[----:B------:R-:W-:Y:S02]  /*07b0*/  LOP3.LUT R22, RZ, R14, RZ, 0x33, !PT ;  /* 0x0000000eff167212 */ /* 0x000fe400078e33ff */
[----:B--2---:R-:W-:-:S04]  /*07c0*/  IABS R18, R24 ;  /* 0x0000001800127213 */ /* 0x004fc80000000000 */
[----:B------:R-:W1:Y:S02]  /*07d0*/  I2F.RP R7, R18 ;  /* 0x0000001200077306 */ /* 0x000e640000209400 */
[----:B------:R-:W-:Y:S02]  /*07e0*/  @!P2 IMAD.IADD R4, R4, 0x1, -R17 ;  /* 0x000000010404a824 */ /* 0x000fe400078e0a11 */
[----:B------:R-:W-:-:S03]  /*07f0*/  @!P2 VIADD R26, R26, 0x1 ;  /* 0x000000011a1aa836 */ /* 0x000fc60000000000 */
[----:B------:R-:W-:Y:S01]  /*0800*/  ISETP.GE.U32.AND P1, PT, R4, R27, PT ;  /* 0x0000001b0400720c */ /* 0x000fe20003f26070 */
[----:B0-----:R-:W0:Y:S08]  /*0810*/  MUFU.RCP R6, R6 ;  /* 0x0000000600067308 */ /* 0x001e300000001000 */
[----:B-1----:R-:W1:Y:S04]  /*0820*/  MUFU.RCP R7, R7 ;  /* 0x0000000700077308 */ /* 0x002e680000001000 */
[----:B------:R-:W-:-:S02]  /*0830*/  @P1 VIADD R26, R26, 0x1 ;  /* 0x000000011a1a1836 */ /* 0x000fc40000000000 */
[----:B0-----:R-:W-:-:S03]  /*0840*/  VIADD R4, R6, 0xffffffe ;  /* 0x0ffffffe06047836 */ /* 0x001fc60000000000 */
[----:B------:R-:W-:Y:S01]  /*0850*/  @!P4 IADD3 R26, PT, PT, -R26, RZ, RZ ;  /* 0x000000ff1a1ac210 */ /* 0x000fe20007ffe1ff */
[----:B------:R0:W2:Y:S03]  /*0860*/  F2I.FTZ.U32.TRUNC.NTZ R5, R4 ;  /* 0x0000000400057305 */ /* 0x0000a6000021f000 */
[----:B------:R-:W-:Y:S02]  /*0870*/  SEL R6, R19, R26, !P3 ;  /* 0x0000001a13067207 */ /* 0x000fe40005800000 */
[----:B-1----:R-:W-:-:S03]  /*0880*/  IADD3 R3, PT, PT, R7, 0xffffffe, RZ ;  /* 0x0ffffffe07037810 */ /* 0x002fc60007ffe0ff */
[----:B------:R-:W-:Y:S02]  /*0890*/  IMAD R7, R6, R21, R2 ;  /* 0x0000001506077224 */ /* 0x000fe400078e0202 */
[----:B------:R-:W-:Y:S01]  /*08a0*/  IMAD R6, R0, UR9, R6 ;  /* 0x0000000900067c24 */ /* 0x000fe2000f8e0206 */
[----:B------:R-:W1:Y:S02]  /*08b0*/  F2I.FTZ.U32.TRUNC.NTZ R3, R3 ;  /* 0x0000000300037305 */ /* 0x000e64000021f000 */
[----:B------:R-:W-:Y:S01]  /*08c0*/  IABS R2, R7 ;  /* 0x0000000700027213 */ /* 0x000fe20000000000 */
[----:B0-----:R-:W-:Y:S02]  /*08d0*/  IMAD.MOV.U32 R4, RZ, RZ, RZ ;  /* 0x000000ffff047224 */ /* 0x001fe400078e00ff */
[----:B--2---:R-:W-:-:S04]  /*08e0*/  IMAD.MOV R23, RZ, RZ, -R5 ;  /* 0x000000ffff177224 */ /* 0x004fc800078e0a05 */
[----:B------:R-:W-:-:S04]  /*08f0*/  IMAD R23, R23, R16, RZ ;  /* 0x0000001017177224 */ /* 0x000fc800078e02ff */
[----:B------:R-:W-:Y:S01]  /*0900*/  IMAD.HI.U32 R20, R5, R23, R4 ;  /* 0x0000001705147227 */ /* 0x000fe200078e0004 */
[----:B-1----:R-:W-:-:S03]  /*0910*/  IADD3 R27, PT, PT, RZ, -R3, RZ ;  /* 0x80000003ff1b7210 */ /* 0x002fc60007ffe0ff */
[----:B------:R-:W-:Y:S02]  /*0920*/  IMAD.MOV.U32 R5, RZ, RZ, R2 ;  /* 0x000000ffff057224 */ /* 0x000fe400078e0002 */
[----:B------:R-:W-:Y:S02]  /*0930*/  HFMA2 R2, -RZ, RZ, 0, 0 ;  /* 0x00000000ff027431 */ /* 0x000fe400000001ff */
[----:B------:R-:W-:Y:S02]  /*0940*/  IMAD R27, R27, R18, RZ ;  /* 0x000000121b1b7224 */ /* 0x000fe400078e02ff */
[----:B------:R-:W-:-:S04]  /*0950*/  IMAD.HI.U32 R4, R20, R5, RZ ;  /* 0x0000000514047227 */ /* 0x000fc800078e00ff */
[----:B------:R-:W-:-:S04]  /*0960*/  IMAD.HI.U32 R23, R3, R27, R2 ;  /* 0x0000001b03177227 */ /* 0x000fc800078e0002 */
[----:B------:R-:W-:Y:S02]  /*0970*/  IMAD.MOV R3, RZ, RZ, -R4 ;  /* 0x000000ffff037224 */ /* 0x000fe400078e0a04 */
[----:B------:R-:W-:-:S04]  /*0980*/  IMAD.HI.U32 R2, R23, R5, RZ ;  /* 0x0000000517027227 */ /* 0x000fc800078e00ff */
[----:B------:R-:W-:Y:S02]  /*0990*/  IMAD.MOV R2, RZ, RZ, -R2 ;  /* 0x000000ffff027224 */ /* 0x000fe400078e0a02 */
[--C-:B------:R-:W-:Y:S02]  /*09a0*/  IMAD R3, R16, R3, R5.reuse ;  /* 0x0000000310037224 */ /* 0x100fe400078e0205 */
[----:B------:R-:W-:Y:S01]  /*09b0*/  IMAD R5, R18, R2, R5 ;  /* 0x0000000212057224 */ /* 0x000fe200078e0205 */
[----:B------:R-:W-:Y:S02]  /*09c0*/  LOP3.LUT R2, R7, R14, RZ, 0x3c, !PT ;  /* 0x0000000e07027212 */ /* 0x000fe400078e3cff */
[----:B------:R-:W-:Y:S02]  /*09d0*/  ISETP.GT.U32.AND P4, PT, R16, R3, PT ;  /* 0x000000031000720c */ /* 0x000fe40003f84070 */
[----:B------:R-:W-:-:S11]  /*09e0*/  ISETP.GT.U32.AND P1, PT, R18, R5, PT ;  /* 0x000000051200720c */ /* 0x000fd60003f24070 */
[-C--:B------:R-:W-:Y:S01]  /*09f0*/  @!P4 IADD3 R3, PT, PT, R3, -R16.reuse, RZ ;  /* 0x800000100303c210 */ /* 0x080fe20007ffe0ff */
[----:B------:R-:W-:Y:S01]  /*0a00*/  @!P4 VIADD R4, R4, 0x1 ;  /* 0x000000010404c836 */ /* 0x000fe20000000000 */
[----:B------:R-:W-:Y:S01]  /*0a10*/  ISETP.GE.AND P4, PT, R7, RZ, PT ;  /* 0x000000ff0700720c */ /* 0x000fe20003f86270 */
[----:B------:R-:W-:Y:S01]  /*0a20*/  @!P1 IMAD.IADD R5, R5, 0x1, -R18 ;  /* 0x0000000105059824 */ /* 0x000fe200078e0a12 */
[----:B------:R-:W-:Y:S02]  /*0a30*/  ISETP.GE.U32.AND P2, PT, R3, R16, PT ;  /* 0x000000100300720c */ /* 0x000fe40003f46070 */
[----:B------:R-:W-:Y:S02]  /*0a40*/  ISETP.GE.AND P1, PT, R2, RZ, PT ;  /* 0x000000ff0200720c */ /* 0x000fe40003f26270 */
[----:B------:R-:W-:Y:S01]  /*0a50*/  ISETP.GT.U32.AND P5, PT, R18, R5, PT ;  /* 0x000000051200720c */ /* 0x000fe20003fa4070 */
[----:B------:R-:W0:Y:S08]  /*0a60*/  LDC.64 R2, c[0x0][0x380] ;  /* 0x0000e000ff027b82 */ /* 0x000e300000000a00 */
[----:B------:R-:W-:-:S02]  /*0a70*/  @P2 IADD3 R4, PT, PT, R4, 0x1, RZ ;  /* 0x0000000104042810 */ /* 0x000fc40007ffe0ff */
[----:B------:R-:W-:Y:S02]  /*0a80*/  ISETP.NE.AND P2, PT, R14, RZ, PT ;  /* 0x000000ff0e00720c */ /* 0x000fe40003f45270 */
[----:B------:R-:W-:Y:S02]  /*0a90*/  @!P5 IMAD.IADD R5, R5, 0x1, -R18 ;  /* 0x000000010505d824 */ /* 0x000fe400078e0a12 */
[----:B------:R-:W-:Y:S01]  /*0aa0*/  @!P1 IMAD.MOV R4, RZ, RZ, -R4 ;  /* 0x000000ffff049224 */ /* 0x000fe200078e0a04 */
[----:B------:R-:W-:Y:S02]  /*0ab0*/  ISETP.NE.AND P1, PT, R24, RZ, PT ;  /* 0x000000ff1800720c */ /* 0x000fe40003f25270 */
[----:B------:R-:W-:Y:S02]  /*0ac0*/  LOP3.LUT R24, RZ, R24, RZ, 0x33, !PT ;  /* 0x00000018ff187212 */ /* 0x000fe400078e33ff */
[----:B------:R-:W-:Y:S02]  /*0ad0*/  @!P4 IADD3 R5, PT, PT, -R5, RZ, RZ ;  /* 0x000000ff0505c210 */ /* 0x000fe40007ffe1ff */
[----:B------:R-:W-:-:S02]  /*0ae0*/  SEL R7, R22, R4, !P2 ;  /* 0x0000000416077207 */ /* 0x000fc40005000000 */
[----:B------:R-:W-:-:S03]  /*0af0*/  SEL R4, R24, R5, !P1 ;  /* 0x0000000518047207 */ /* 0x000fc60004800000 */
[----:B------:R-:W-:Y:S02]  /*0b00*/  IMAD R5, R8, UR8, R7 ;  /* 0x0000000808057c24 */ /* 0x000fe4000f8e0207 */
[----:B------:R-:W-:Y:S02]  /*0b10*/  IMAD R4, R9, UR8, R4 ;  /* 0x0000000809047c24 */ /* 0x000fe4000f8e0204 */
[----:B------:R-:W-:-:S04]  /*0b20*/  IMAD R5, R6, UR10, R5 ;  /* 0x0000000a06057c24 */ /* 0x000fc8000f8e0205 */
[----:B------:R-:W-:-:S04]  /*0b30*/  IMAD R5, R5, UR11, R4 ;  /* 0x0000000b05057c24 */ /* 0x000fc8000f8e0204 */
[----:B0-----:R-:W-:-:S05]  /*0b40*/  IMAD.WIDE R4, R5, 0x4, R2 ;  /* 0x0000000405047825 */ /* 0x001fca00078e0202 */
[----:B------:R0:W2:Y:S01]  /*0b50*/  LDG.E R29, desc[UR6][R4.64] ;  /* 0x00000006041d7981 */ /* 0x0000a2000c1e1900 */
[----:B------:R-:W1:Y:S01]  /*0b60*/  I2F.RP R27, R17 ;  /* 0x00000011001b7306 */ /* 0x000e620000209400 */
[----:B------:R-:W-:-:S07]  /*0b70*/  IABS R28, R12 ;  /* 0x0000000c001c7213 */ /* 0x000fce0000000000 */
[----:B-1----:R-:W1:Y:S02]  /*0b80*/  MUFU.RCP R27, R27 ;  /* 0x0000001b001b7308 */ /* 0x002e640000001000 */
[----:B-1----:R-:W-:Y:S01]  /*0b90*/  VIADD R7, R27, 0xffffffe ;  /* 0x0ffffffe1b077836 */ /* 0x002fe20000000000 */
[----:B------:R-:W-:-:S05]  /*0ba0*/  MOV R27, R17 ;  /* 0x00000011001b7202 */ /* 0x000fca0000000f00 */
[----:B------:R-:W1:Y:S02]  /*0bb0*/  F2I.FTZ.U32.TRUNC.NTZ R7, R7 ;  /* 0x0000000700077305 */ /* 0x000e64000021f000 */
[----:B-1----:R-:W-:-:S04]  /*0bc0*/  IMAD.MOV R6, RZ, RZ, -R7 ;  /* 0x000000ffff067224 */ /* 0x002fc800078e0a07 */
[----:B------:R-:W-:Y:S01]  /*0bd0*/  IMAD R31, R6, R17, RZ ;  /* 0x00000011061f7224 */ /* 0x000fe200078e02ff */
[----:B------:R-:W-:-:S05]  /*0be0*/  MOV R6, RZ ;  /* 0x000000ff00067202 */ /* 0x000fca0000000f00 */
[----:B------:R-:W-:-:S04]  /*0bf0*/  IMAD.HI.U32 R26, R7, R31, R6 ;  /* 0x0000001f071a7227 */ /* 0x000fc800078e0006 */
[----:B------:R-:W-:-:S04]  /*0c00*/  IMAD.MOV.U32 R6, RZ, RZ, R28 ;  /* 0x000000ffff067224 */ /* 0x000fc800078e001c */
[----:B0-----:R-:W-:-:S04]  /*0c10*/  IMAD.HI.U32 R4, R26, R6, RZ ;  /* 0x000000061a047227 */ /* 0x001fc800078e00ff */
[----:B------:R-:W-:-:S04]  /*0c20*/  IMAD.MOV R5, RZ, RZ, -R4 ;  /* 0x000000ffff057224 */ /* 0x000fc800078e0a04 */
[----:B------:R-:W-:Y:S01]  /*0c30*/  IMAD R6, R17, R5, R6 ;  /* 0x0000000511067224 */ /* 0x000fe200078e0206 */
[----:B------:R-:W-:-:S04]  /*0c40*/  LOP3.LUT R5, R12, R15, RZ, 0x3c, !PT ;  /* 0x0000000f0c057212 */ /* 0x000fc800078e3cff */
[----:B------:R-:W-:Y:S02]  /*0c50*/  ISETP.GT.U32.AND P5, PT, R27, R6, PT ;  /* 0x000000061b00720c */ /* 0x000fe40003fa4070 */
[----:B------:R-:W-:-:S11]  /*0c60*/  ISETP.GE.AND P6, PT, R5, RZ, PT ;  /* 0x000000ff0500720c */ /* 0x000fd60003fc6270 */
[----:B------:R-:W-:Y:S02]  /*0c70*/  @!P5 IMAD.IADD R6, R6, 0x1, -R17 ;  /* 0x000000010606d824 */ /* 0x000fe400078e0a11 */
[----:B------:R-:W-:-:S03]  /*0c80*/  @!P5 VIADD R4, R4, 0x1 ;  /* 0x000000010404d836 */ /* 0x000fc60000000000 */
[----:B------:R-:W-:-:S13]  /*0c90*/  ISETP.GE.U32.AND P4, PT, R6, R27, PT ;  /* 0x0000001b0600720c */ /* 0x000fda0003f86070 */
[----:B------:R-:W-:-:S05]  /*0ca0*/  @P4 IADD3 R4, PT, PT, R4, 0x1, RZ ;  /* 0x0000000104044810 */ /* 0x000fca0007ffe0ff */
[----:B------:R-:W-:-:S05]  /*0cb0*/  @!P6 IMAD.MOV R4, RZ, RZ, -R4 ;  /* 0x000000ffff04e224 */ /* 0x000fca00078e0a04 */
[----:B------:R-:W-:-:S05]  /*0cc0*/  SEL R5, R19, R4, !P3 ;  /* 0x0000000413057207 */ /* 0x000fca0005800000 */
[----:B------:R-:W-:Y:S02]  /*0cd0*/  IMAD R33, R5, R21, R12 ;  /* 0x0000001505217224 */ /* 0x000fe400078e020c */
[----:B------:R-:W-:-:S03]  /*0ce0*/  IMAD R5, R0, UR9, R5 ;  /* 0x0000000900057c24 */ /* 0x000fc6000f8e0205 */
[----:B------:R-:W-:-:S05]  /*0cf0*/  IABS R31, R33 ;  /* 0x00000021001f7213 */ /* 0x000fca0000000000 */
[----:B------:R-:W-:-:S04]  /*0d00*/  IMAD.HI.U32 R4, R20, R31, RZ ;  /* 0x0000001f14047227 */ /* 0x000fc800078e00ff */
[----:B------:R-:W-:Y:S02]  /*0d10*/  IMAD.MOV R7, RZ, RZ, -R4 ;  /* 0x000000ffff077224 */ /* 0x000fe400078e0a04 */
[----:B------:R-:W-:-:S04]  /*0d20*/  IMAD.HI.U32 R6, R23, R31, RZ ;  /* 0x0000001f17067227 */ /* 0x000fc800078e00ff */
[----:B------:R-:W-:Y:S01]  /*0d30*/  IMAD R7, R16, R7, R31 ;  /* 0x0000000710077224 */ /* 0x000fe200078e021f */
[----:B------:R-:W-:-:S04]  /*0d40*/  IADD3 R6, PT, PT, -R6, RZ, RZ ;  /* 0x000000ff06067210 */ /* 0x000fc80007ffe1ff */
[----:B------:R-:W-:Y:S01]  /*0d50*/  ISETP.GT.U32.AND P6, PT, R16, R7, PT ;  /* 0x000000071000720c */ /* 0x000fe20003fc4070 */
[----:B------:R-:W-:Y:S01]  /*0d60*/  IMAD R31, R18, R6, R31 ;  /* 0x00000006121f7224 */ /* 0x000fe200078e021f */
[----:B------:R-:W-:-:S04]  /*0d70*/  LOP3.LUT R6, R33, R14, RZ, 0x3c, !PT ;  /* 0x0000000e21067212 */ /* 0x000fc800078e3cff */
[----:B------:R-:W-:-:S07]  /*0d80*/  ISETP.GT.U32.AND P4, PT, R18, R31, PT ;  /* 0x0000001f1200720c */ /* 0x000fce0003f84070 */
[----:B------:R-:W-:Y:S01]  /*0d90*/  @!P6 IMAD.IADD R7, R7, 0x1, -R16 ;  /* 0x000000010707e824 */ /* 0x000fe200078e0a10 */
[----:B------:R-:W-:Y:S02]  /*0da0*/  @!P6 IADD3 R4, PT, PT, R4, 0x1, RZ ;  /* 0x000000010404e810 */ /* 0x000fe40007ffe0ff */
[----:B------:R-:W-:Y:S02]  /*0db0*/  ISETP.GE.AND P6, PT, R6, RZ, PT ;  /* 0x000000ff0600720c */ /* 0x000fe40003fc6270 */
[----:B------:R-:W-:Y:S01]  /*0dc0*/  ISETP.GE.U32.AND P5, PT, R7, R16, PT ;  /* 0x000000100700720c */ /* 0x000fe20003fa6070 */
[----:B------:R-:W-:-:S05]  /*0dd0*/  @!P4 IMAD.IADD R31, R31, 0x1, -R18 ;  /* 0x000000011f1fc824 */ /* 0x000fca00078e0a12 */
[----:B------:R-:W-:-:S07]  /*0de0*/  ISETP.GT.U32.AND P4, PT, R18, R31, PT ;  /* 0x0000001f1200720c */ /* 0x000fce0003f84070 */
[----:B------:R-:W-:Y:S01]  /*0df0*/  @P5 VIADD R4, R4, 0x1 ;  /* 0x0000000104045836 */ /* 0x000fe20000000000 */
[----:B------:R-:W-:-:S04]  /*0e00*/  ISETP.GE.AND P5, PT, R33, RZ, PT ;  /* 0x000000ff2100720c */ /* 0x000fc80003fa6270 */
[----:B------:R-:W-:Y:S01]  /*0e10*/  @!P6 IADD3 R4, PT, PT, -R4, RZ, RZ ;  /* 0x000000ff0404e210 */ /* 0x000fe20007ffe1ff */
[----:B------:R-:W-:-:S03]  /*0e20*/  @!P4 IMAD.IADD R31, R31, 0x1, -R18 ;  /* 0x000000011f1fc824 */ /* 0x000fc600078e0a12 */
[----:B------:R-:W-:-:S05]  /*0e30*/  SEL R7, R22, R4, !P2 ;  /* 0x0000000416077207 */ /* 0x000fca0005000000 */
[----:B------:R-:W-:Y:S02]  /*0e40*/  @!P5 IMAD.MOV R31, RZ, RZ, -R31 ;  /* 0x000000ffff1fd224 */ /* 0x000fe400078e0a1f */
[----:B------:R-:W-:-:S03]  /*0e50*/  IMAD R4, R8, UR8, R7 ;  /* 0x0000000808047c24 */ /* 0x000fc6000f8e0207 */
[----:B------:R-:W-:Y:S01]  /*0e60*/  SEL R6, R24, R31, !P1 ;  /* 0x0000001f18067207 */ /* 0x000fe20004800000 */
[----:B------:R-:W-:Y:S01]  /*0e70*/  IMAD R7, R5, UR10, R4 ;  /* 0x0000000a05077c24 */ /* 0x000fe2000f8e0204 */
[----:B------:R-:W-:Y:S01]  /*0e80*/  MOV R5, UR5 ;  /* 0x0000000500057c02 */ /* 0x000fe20008000f00 */
[----:B------:R-:W-:Y:S02]  /*0e90*/  IMAD.U32 R4, RZ, RZ, UR4 ;  /* 0x00000004ff047e24 */ /* 0x000fe4000f8e00ff */
[----:B------:R-:W-:Y:S02]  /*0ea0*/  IMAD R6, R9, UR8, R6 ;  /* 0x0000000809067c24 */ /* 0x000fe4000f8e0206 */
[----:B------:R-:W-:-:S04]  /*0eb0*/  IMAD.WIDE R4, R13, 0x4, R4 ;  /* 0x000000040d047825 */ /* 0x000fc800078e0204 */
[----:B------:R-:W-:-:S04]  /*0ec0*/  IMAD R7, R7, UR11, R6 ;  /* 0x0000000b07077c24 */ /* 0x000fc8000f8e0206 */
[----:B------:R-:W-:Y:S01]  /*0ed0*/  IMAD.WIDE R6, R7, 0x4, R2 ;  /* 0x0000000407067825 */ /* 0x000fe200078e0202 */
[----:B--2---:R0:W-:Y:S04]  /*0ee0*/  STG.E desc[UR6][R4.64+-0x8], R29 ;  /* 0xfffff81d04007986 */ /* 0x0041e8000c101906 */
[----:B------:R1:W2:Y:S01]  /*0ef0*/  LDG.E R31, desc[UR6][R6.64] ;  /* 0x00000006061f7981 */ /* 0x0002a2000c1e1900 */
[----:B------:R-:W-:-:S05]  /*0f00*/  VIADD R34, R12, 0x1 ;  /* 0x000000010c227836 */ /* 0x000fca0000000000 */
[----:B------:R-:W-:Y:S02]  /*0f10*/  IABS R30, R34 ;  /* 0x00000022001e7213 */ /* 0x000fe40000000000 */
[----:B0-----:R-:W-:-:S03]  /*0f20*/  LOP3.LUT R29, R34, R15, RZ, 0x3c, !PT ;  /* 0x0000000f221d7212 */ /* 0x001fc600078e3cff */
[----:B------:R-:W-:Y:S01]  /*0f30*/  IMAD.HI.U32 R28, R26, R30, RZ ;  /* 0x0000001e1a1c7227 */ /* 0x000fe200078e00ff */
[----:B------:R-:W-:-:S03]  /*0f40*/  ISETP.GE.AND P6, PT, R29, RZ, PT ;  /* 0x000000ff1d00720c */ /* 0x000fc60003fc6270 */
        /* <DEDUP_REMOVED lines=8> */
[----:B-1----:R-:W-:-:S05]  /*0fd0*/  SEL R6, R19, R28, !P3 ;  /* 0x0000001c13067207 */ /* 0x002fca0005800000 */
[----:B------:R-:W-:Y:S02]  /*0fe0*/  IMAD R35, R6, R21, R34 ;  /* 0x0000001506237224 */ /* 0x000fe400078e0222 */
[----:B------:R-:W-:-:S03]  /*0ff0*/  IMAD R6, R0, UR9, R6 ;  /* 0x0000000900067c24 */ /* 0x000fc6000f8e0206 */
[----:B------:R-:W-:-:S05]  /*1000*/  IABS R33, R35 ;  /* 0x0000002300217213 */ /* 0x000fca0000000000 */
[----:B------:R-:W-:-:S04]  /*1010*/  IMAD.HI.U32 R7, R20, R33, RZ ;  /* 0x0000002114077227 */ /* 0x000fc800078e00ff */
[----:B------:R-:W-:Y:S02]  /*1020*/  IMAD.MOV R29, RZ, RZ, -R7 ;  /* 0x000000ffff1d7224 */ /* 0x000fe400078e0a07 */
[----:B------:R-:W-:-:S04]  /*1030*/  IMAD.HI.U32 R28, R23, R33, RZ ;  /* 0x00000021171c7227 */ /* 0x000fc800078e00ff */
[----:B------:R-:W-:Y:S02]  /*1040*/  IMAD R29, R16, R29, R33 ;  /* 0x0000001d101d7224 */ /* 0x000fe400078e0221 */
[----:B------:R-:W-:-:S03]  /*1050*/  IMAD.MOV R28, RZ, RZ, -R28 ;  /* 0x000000ffff1c7224 */ /* 0x000fc600078e0a1c */
[----:B------:R-:W-:Y:S01]  /*1060*/  ISETP.GT.U32.AND P6, PT, R16, R29, PT ;  /* 0x0000001d1000720c */ /* 0x000fe20003fc4070 */
[----:B------:R-:W-:Y:S01]  /*1070*/  IMAD R33, R18, R28, R33 ;  /* 0x0000001c12217224 */ /* 0x000fe200078e0221 */
[----:B------:R-:W-:-:S04]  /*1080*/  LOP3.LUT R28, R35, R14, RZ, 0x3c, !PT ;  /* 0x0000000e231c7212 */ /* 0x000fc800078e3cff */
[----:B------:R-:W-:-:S07]  /*1090*/  ISETP.GT.U32.AND P4, PT, R18, R33, PT ;  /* 0x000000211200720c */ /* 0x000fce0003f84070 */
[-C--:B------:R-:W-:Y:S01]  /*10a0*/  @!P6 IADD3 R29, PT, PT, R29, -R16.reuse, RZ ;  /* 0x800000101d1de210 */ /* 0x080fe20007ffe0ff */
[----:B------:R-:W-:Y:S01]  /*10b0*/  @!P6 VIADD R7, R7, 0x1 ;  /* 0x000000010707e836 */ /* 0x000fe20000000000 */
[----:B------:R-:W-:Y:S02]  /*10c0*/  ISETP.GE.AND P6, PT, R28, RZ, PT ;  /* 0x000000ff1c00720c */ /* 0x000fe40003fc6270 */
[----:B------:R-:W-:Y:S02]  /*10d0*/  ISETP.GE.U32.AND P5, PT, R29, R16, PT ;  /* 0x000000101d00720c */ /* 0x000fe40003fa6070 */
[----:B------:R-:W-:-:S05]  /*10e0*/  @!P4 IMAD.IADD R33, R33, 0x1, -R18 ;  /* 0x000000012121c824 */ /* 0x000fca00078e0a12 */
[----:B------:R-:W-:-:S06]  /*10f0*/  ISETP.GT.U32.AND P4, PT, R18, R33, PT ;  /* 0x000000211200720c */ /* 0x000fcc0003f84070 */
[----:B------:R-:W-:Y:S02]  /*1100*/  @P5 IADD3 R7, PT, PT, R7, 0x1, RZ ;  /* 0x0000000107075810 */ /* 0x000fe40007ffe0ff */
[----:B------:R-:W-:-:S03]  /*1110*/  ISETP.GE.AND P5, PT, R35, RZ, PT ;  /* 0x000000ff2300720c */ /* 0x000fc60003fa6270 */
[----:B------:R-:W-:Y:S02]  /*1120*/  @!P6 IMAD.MOV R7, RZ, RZ, -R7 ;  /* 0x000000ffff07e224 */ /* 0x000fe400078e0a07 */
[----:B------:R-:W-:-:S03]  /*1130*/  @!P4 IMAD.IADD R33, R33, 0x1, -R18 ;  /* 0x000000012121c824 */ /* 0x000fc600078e0a12 */
[----:B------:R-:W-:-:S05]  /*1140*/  SEL R7, R22, R7, !P2 ;  /* 0x0000000716077207 */ /* 0x000fca0005000000 */
[----:B------:R-:W-:Y:S01]  /*1150*/  @!P5 IADD3 R33, PT, PT, -R33, RZ, RZ ;  /* 0x000000ff2121d210 */ /* 0x000fe20007ffe1ff */
[----:B------:R-:W-:-:S03]  /*1160*/  IMAD R7, R8, UR8, R7 ;  /* 0x0000000808077c24 */ /* 0x000fc6000f8e0207 */
[----:B------:R-:W-:Y:S01]  /*1170*/  SEL R28, R24, R33, !P1 ;  /* 0x00000021181c7207 */ /* 0x000fe20004800000 */
[----:B------:R-:W-:-:S04]  /*1180*/  IMAD R7, R6, UR10, R7 ;  /* 0x0000000a06077c24 */ /* 0x000fc8000f8e0207 */
[----:B------:R-:W-:-:S04]  /*1190*/  IMAD R28, R9, UR8, R28 ;  /* 0x00000008091c7c24 */ /* 0x000fc8000f8e021c */
[----:B------:R-:W-:-:S04]  /*11a0*/  IMAD R7, R7, UR11, R28 ;  /* 0x0000000b07077c24 */ /* 0x000fc8000f8e021c */
[----:B------:R-:W-:Y:S01]  /*11b0*/  IMAD.WIDE R6, R7, 0x4, R2 ;  /* 0x0000000407067825 */ /* 0x000fe200078e0202 */
[----:B--2---:R1:W-:Y:S05]  /*11c0*/  STG.E desc[UR6][R4.64+-0x4], R31 ;  /* 0xfffffc1f04007986 */ /* 0x0043ea000c101906 */
[----:B------:R0:W2:Y:S01]  /*11d0*/  LDG.E R7, desc[UR6][R6.64] ;  /* 0x0000000606077981 */ /* 0x0000a2000c1e1900 */
[----:B------:R-:W-:-:S05]  /*11e0*/  VIADD R32, R12, 0x2 ;  /* 0x000000020c207836 */ /* 0x000fca0000000000 */
[----:B------:R-:W-:Y:S02]  /*11f0*/  IABS R30, R32 ;  /* 0x00000020001e7213 */ /* 0x000fe40000000000 */
[----:B------:R-:W-:-:S03]  /*1200*/  LOP3.LUT R15, R32, R15, RZ, 0x3c, !PT ;  /* 0x0000000f200f7212 */ /* 0x000fc600078e3cff */
        /* <DEDUP_REMOVED lines=14> */
[----:B------:R-:W-:-:S03]  /*12f0*/  LOP3.LUT R14, R21, R14, RZ, 0x3c, !PT ;  /* 0x0000000e150e7212 */ /* 0x000fc600078e3cff */
[----:B------:R-:W-:-:S04]  /*1300*/  IMAD.HI.U32 R20, R20, R17, RZ ;  /* 0x0000001114147227 */ /* 0x000fc800078e00ff */
[----:B------:R-:W-:-:S04]  /*1310*/  IMAD.HI.U32 R23, R23, R17, RZ ;  /* 0x0000001117177227 */ /* 0x000fc800078e00ff */
[----:B------:R-:W-:Y:S02]  /*1320*/  IMAD.MOV R15, RZ, RZ, -R20 ;  /* 0x000000ffff0f7224 */ /* 0x000fe400078e0a14 */
[----:B------:R-:W-:Y:S02]  /*1330*/  IMAD.MOV R23, RZ, RZ, -R23 ;  /* 0x000000ffff177224 */ /* 0x000fe400078e0a17 */
[--C-:B------:R-:W-:Y:S02]  /*1340*/  IMAD R15, R16, R15, R17.reuse ;  /* 0x0000000f100f7224 */ /* 0x100fe400078e0211 */
[----:B------:R-:W-:-:S03]  /*1350*/  IMAD R17, R18, R23, R17 ;  /* 0x0000001712117224 */ /* 0x000fc600078e0211 */
        /* <DEDUP_REMOVED lines=8> */
[----:B------:R-:W-:-:S09]  /*13e0*/  ISETP.GT.U32.AND P5, PT, R18, R17, PT ;  /* 0x000000111200720c */ /* 0x000fd20003fa4070 */
[----:B------:R-:W-:-:S04]  /*13f0*/  @P6 IADD3 R20, PT, PT, R20, 0x1, RZ ;  /* 0x0000000114146810 */ /* 0x000fc80007ffe0ff */
[----:B------:R-:W-:Y:S02]  /*1400*/  @!P5 IMAD.IADD R17, R17, 0x1, -R18 ;  /* 0x000000011111d824 */ /* 0x000fe400078e0a12 */
[----:B------:R-:W-:-:S03]  /*1410*/  @!P4 IMAD.MOV R20, RZ, RZ, -R20 ;  /* 0x000000ffff14c224 */ /* 0x000fc600078e0a14 */
[----:B------:R-:W-:Y:S02]  /*1420*/  @!P3 IADD3 R17, PT, PT, -R17, RZ, RZ ;  /* 0x000000ff1111b210 */ /* 0x000fe40007ffe1ff */
[----:B------:R-:W-:Y:S02]  /*1430*/  SEL R15, R22, R20, !P2 ;  /* 0x00000014160f7207 */ /* 0x000fe40005000000 */
[----:B------:R-:W-:-:S03]  /*1440*/  SEL R24, R24, R17, !P1 ;  /* 0x0000001118187207 */ /* 0x000fc60004800000 */
[----:B0-----:R-:W-:Y:S02]  /*1450*/  IMAD R6, R8, UR8, R15 ;  /* 0x0000000808067c24 */ /* 0x001fe4000f8e020f */
        /* <DEDUP_REMOVED lines=9> */
[----:B------:R-:W-:Y:S01]  /*14f0*/  ISETP.NE.AND P1, PT, R6, R11, PT ;  /* 0x0000000b0600720c */ /* 0x000fe20003f25270 */
[----:B--2---:R1:W-:-:S12]  /*1500*/  STG.E desc[UR6][R4.64+0x4], R3 ;  /* 0x0000040304007986 */ /* 0x0043d8000c101906 */
[----:B------:R-:W-:Y:S05]  /*1510*/  @P1 BRA `(.L_x_56) ;  /* 0xfffffff000601947 */ /* 0x000fea000383ffff */
.L_x_55:
[----:B0-----:R-:W-:Y:S05]  /*1520*/  @!P0 EXIT ;  /* 0x000000000000894d */ /* 0x001fea0003800000 */
[----:B------:R-:W0:Y:S01]  /*1530*/  LDC R2, c[0x0][0x3b8] ;  /* 0x0000ee00ff027b82 */ /* 0x000e220000000800 */
[----:B------:R-:W-:Y:S02]  /*1540*/  ISETP.NE.AND P1, PT, R25, 0x1, PT ;  /* 0x000000011900780c */ /* 0x000fe40003f25270 */
[----:B0-----:R-:W-:-:S04]  /*1550*/  LOP3.LUT R2, R2, 0x1, RZ, 0xc0, !PT ;  /* 0x0000000102027812 */ /* 0x001fc800078ec0ff */
[----:B------:R-:W-:-:S07]  /*1560*/  ISETP.NE.U32.AND P0, PT, R2, 0x1, PT ;  /* 0x000000010200780c */ /* 0x000fce0003f05070 */
[----:B------:R-:W-:Y:S06]  /*1570*/  @!P1 BRA `(.L_x_57) ;  /* 0x00000008002c9947 */ /* 0x000fec0003800000 */
[----:B-1----:R-:W0:Y:S01]  /*1580*/  LDC R4, c[0x0][0x3bc] ;  /* 0x0000ef00ff047b82 */ /* 0x002e220000000800 */
[----:B------:R-:W1:Y:S01]  /*1590*/  LDCU UR4, c[0x0][0x3a8] ;  /* 0x00007500ff0477ac */ /* 0x000e620008000800 */
[----:B------:R-:W2:Y:S06]  /*15a0*/  LDCU UR5, c[0x0][0x394] ;  /* 0x00007280ff0577ac */ /* 0x000eac0008000800 */
[----:B------:R-:W3:Y:S01]  /*15b0*/  LDC R18, c[0x0][0x3a4] ;  /* 0x0000e900ff127b82 */ /* 0x000ee20000000800 */
[----:B------:R-:W4:Y:S07]  /*15c0*/  LDCU.64 UR8, c[0x0][0x398] ;  /* 0x00007300ff0877ac */ /* 0x000f2e0008000a00 */
[----:B------:R-:W5:Y:S01]  /*15d0*/  LDC R6, c[0x0][0x3a0] ;  /* 0x0000e800ff067b82 */ /* 0x000f620000000800 */
[----:B0-----:R-:W-:-:S02]  /*15e0*/  IABS R5, R4 ;  /* 0x0000000400057213 */ /* 0x001fc40000000000 */
[----:B------:R-:W-:Y:S02]  /*15f0*/  ISETP.NE.AND P3, PT, R4, RZ, PT ;  /* 0x000000ff0400720c */ /* 0x000fe40003f65270 */
[----:B------:R-:W0:Y:S01]  /*1600*/  I2F.RP R12, R5 ;  /* 0x00000005000c7306 */ /* 0x000e220000209400 */
[----:B---3--:R-:W-:-:S07]  /*1610*/  IABS R13, R18 ;  /* 0x00000012000d7213 */ /* 0x008fce0000000000 */
[----:B------:R-:W3:Y:S08]  /*1620*/  I2F.RP R19, R13 ;  /* 0x0000000d00137306 */ /* 0x000ef00000209400 */
[----:B0-----:R-:W0:Y:S08]  /*1630*/  MUFU.RCP R12, R12 ;  /* 0x0000000c000c7308 */ /* 0x001e300000001000 */
[----:B---3--:R-:W-:Y:S01]  /*1640*/  MUFU.RCP R19, R19 ;  /* 0x0000001300137308 */ /* 0x008fe20000001000 */
[----:B0-----:R-:W-:Y:S01]  /*1650*/  VIADD R2, R12, 0xffffffe ;  /* 0x0ffffffe0c027836 */ /* 0x001fe20000000000 */
[----:B-----5:R-:W-:-:S06]  /*1660*/  IABS R12, R6 ;  /* 0x00000006000c7213 */ /* 0x020fcc0000000000 */
[----:B------:R0:W3:Y:S08]  /*1670*/  F2I.FTZ.U32.TRUNC.NTZ R3, R2 ;  /* 0x0000000200037305 */ /* 0x0000f0000021f000 */
[----:B------:R-:W5:Y:S01]  /*1680*/  I2F.RP R15, R12 ;  /* 0x0000000c000f7306 */ /* 0x000f620000209400 */
[----:B0-----:R-:W-:Y:S02]  /*1690*/  HFMA2 R2, -RZ, RZ, 0, 0 ;  /* 0x00000000ff027431 */ /* 0x001fe400000001ff */
[----:B---3--:R-:W-:-:S04]  /*16a0*/  IMAD.MOV R14, RZ, RZ, -R3 ;  /* 0x000000ffff0e7224 */ /* 0x008fc800078e0a03 */
[----:B------:R-:W-:Y:S01]  /*16b0*/  IMAD R7, R14, R5, RZ ;  /* 0x000000050e077224 */ /* 0x000fe200078e02ff */
[----:B------:R-:W-:-:S03]  /*16c0*/  IABS R14, R11 ;  /* 0x0000000b000e7213 */ /* 0x000fc60000000000 */
[----:B------:R-:W-:Y:S01]  /*16d0*/  IMAD.HI.U32 R7, R3, R7, R2 ;  /* 0x0000000703077227 */ /* 0x000fe200078e0002 */
[----:B-----5:R-:W0:Y:S05]  /*16e0*/  MUFU.RCP R15, R15 ;  /* 0x0000000f000f7308 */ /* 0x020e2a0000001000 */
[----:B------:R-:W-:-:S04]  /*16f0*/  IMAD.HI.U32 R2, R7, R14, RZ ;  /* 0x0000000e07027227 */ /* 0x000fc800078e00ff */
[----:B------:R-:W-:-:S04]  /*1700*/  IMAD.MOV R3, RZ, RZ, -R2 ;  /* 0x000000ffff037224 */ /* 0x000fc800078e0a02 */
[----:B------:R-:W-:Y:S01]  /*1710*/  IMAD R14, R5, R3, R14 ;  /* 0x00000003050e7224 */ /* 0x000fe200078e020e */
[----:B------:R-:W-:Y:S02]  /*1720*/  LOP3.LUT R3, R11, R4, RZ, 0x3c, !PT ;  /* 0x000000040b037212 */ /* 0x000fe400078e3cff */
[----:B0-----:R-:W-:Y:S02]  /*1730*/  IADD3 R16, PT, PT, R15, 0xffffffe, RZ ;  /* 0x0ffffffe0f107810 */ /* 0x001fe40007ffe0ff */
[----:B------:R-:W-:Y:S02]  /*1740*/  ISETP.GT.U32.AND P2, PT, R5, R14, PT ;  /* 0x0000000e0500720c */ /* 0x000fe40003f44070 */
[----:B------:R-:W-:Y:S01]  /*1750*/  ISETP.GE.AND P4, PT, R3, RZ, PT ;  /* 0x000000ff0300720c */ /* 0x000fe20003f86270 */
[----:B------:R-:W-:Y:S01]  /*1760*/  VIADD R3, R19, 0xffffffe ;  /* 0x0ffffffe13037836 */ /* 0x000fe20000000000 */
[----:B------:R-:W0:Y:S08]  /*1770*/  F2I.FTZ.U32.TRUNC.NTZ R17, R16 ;  /* 0x0000001000117305 */ /* 0x000e30000021f000 */
[----:B------:R-:W3:Y:S01]  /*1780*/  F2I.FTZ.U32.TRUNC.NTZ R3, R3 ;  /* 0x0000000300037305 */ /* 0x000ee2000021f000 */
[----:B------:R-:W-:-:S02]  /*1790*/  @!P2 IMAD.IADD R14, R14, 0x1, -R5 ;  /* 0x000000010e0ea824 */ /* 0x000fc400078e0a05 */
[----:B------:R-:W-:-:S03]  /*17a0*/  @!P2 VIADD R2, R2, 0x1 ;  /* 0x000000010202a836 */ /* 0x000fc60000000000 */
[----:B------:R-:W-:Y:S02]  /*17b0*/  ISETP.GE.U32.AND P1, PT, R14, R5, PT ;  /* 0x000000050e00720c */ /* 0x000fe40003f26070 */
[----:B------:R-:W-:Y:S02]  /*17c0*/  LOP3.LUT R14, RZ, R4, RZ, 0x33, !PT ;  /* 0x00000004ff0e7212 */ /* 0x000fe400078e33ff */
[----:B0-----:R-:W-:Y:S02]  /*17d0*/  IADD3 R15, PT, PT, RZ, -R17, RZ ;  /* 0x80000011ff0f7210 */ /* 0x001fe40007ffe0ff */
[----:B---3--:R-:W-:-:S03]  /*17e0*/  IADD3 R16, PT, PT, RZ, -R3, RZ ;  /* 0x80000003ff107210 */ /* 0x008fc60007ffe0ff */
[----:B------:R-:W-:-:S04]  /*17f0*/  IMAD R15, R15, R12, RZ ;  /* 0x0000000c0f0f7224 */ /* 0x000fc800078e02ff */
[----:B------:R-:W-:-:S05]  /*1800*/  @P1 IADD3 R2, PT, PT, R2, 0x1, RZ ;  /* 0x0000000102021810 */ /* 0x000fca0007ffe0ff */
[----:B------:R-:W-:-:S05]  /*1810*/  @!P4 IMAD.MOV R2, RZ, RZ, -R2 ;  /* 0x000000ffff02c224 */ /* 0x000fca00078e0a02 */
[----:B------:R-:W-:-:S05]  /*1820*/  SEL R19, R14, R2, !P3 ;  /* 0x000000020e137207 */ /* 0x000fca0005800000 */
[--C-:B------:R-:W-:Y:S02]  /*1830*/  IMAD.MOV R2, RZ, RZ, -R19.reuse ;  /* 0x000000ffff027224 */ /* 0x100fe400078e0a13 */
[----:B--2---:R-:W-:Y:S02]  /*1840*/  IMAD R19, R0, UR5, R19 ;  /* 0x0000000500137c24 */ /* 0x004fe4000f8e0213 */
[----:B------:R-:W-:Y:S02]  /*1850*/  IMAD R21, R4, R2, R11 ;  /* 0x0000000204157224 */ /* 0x000fe400078e020b */
[----:B------:R-:W-:Y:S01]  /*1860*/  IMAD.MOV.U32 R2, RZ, RZ, R16 ;  /* 0x000000ffff027224 */ /* 0x000fe200078e0010 */
[----:B------:R-:W-:Y:S02]  /*1870*/  MOV R16, RZ ;  /* 0x000000ff00107202 */ /* 0x000fe40000000f00 */
[----:B------:R-:W-:Y:S01]  /*1880*/  IABS R22, R21 ;  /* 0x0000001500167213 */ /* 0x000fe20000000000 */
[----:B------:R-:W-:-:S02]  /*1890*/  IMAD R23, R2, R13, RZ ;  /* 0x0000000d02177224 */ /* 0x000fc400078e02ff */
[----:B------:R-:W-:-:S04]  /*18a0*/  IMAD.HI.U32 R15, R17, R15, R16 ;  /* 0x0000000f110f7227 */ /* 0x000fc800078e0010 */
[----:B------:R-:W-:Y:S02]  /*18b0*/  IMAD.MOV.U32 R2, RZ, RZ, RZ ;  /* 0x000000ffff027224 */ /* 0x000fe400078e00ff */
[----:B------:R-:W-:-:S04]  /*18c0*/  IMAD.HI.U32 R17, R15, R22, RZ ;  /* 0x000000160f117227 */ /* 0x000fc800078e00ff */
[----:B------:R-:W-:Y:S01]  /*18d0*/  IMAD.HI.U32 R16, R3, R23, R2 ;  /* 0x0000001703107227 */ /* 0x000fe200078e0002 */
[----:B------:R-:W-:-:S05]  /*18e0*/  IADD3 R3, PT, PT, -R17, RZ, RZ ;  /* 0x000000ff11037210 */ /* 0x000fca0007ffe1ff */
[----:B------:R-:W-:-:S04]  /*18f0*/  IMAD.HI.U32 R2, R16, R22, RZ ;  /* 0x0000001610027227 */ /* 0x000fc800078e00ff */
[----:B------:R-:W-:Y:S02]  /*1900*/  IMAD.MOV R2, RZ, RZ, -R2 ;  /* 0x000000ffff027224 */ /* 0x000fe400078e0a02 */
[C-C-:B------:R-:W-:Y:S02]  /*1910*/  IMAD R3, R12.reuse, R3, R22.reuse ;  /* 0x000000030c037224 */ /* 0x140fe400078e0216 */
[----:B------:R-:W-:Y:S01]  /*1920*/  IMAD R22, R13, R2, R22 ;  /* 0x000000020d167224 */ /* 0x000fe200078e0216 */
[----:B------:R-:W-:Y:S02]  /*1930*/  LOP3.LUT R2, R21, R6, RZ, 0x3c, !PT ;  /* 0x0000000615027212 */ /* 0x000fe400078e3cff */
[----:B------:R-:W-:Y:S02]  /*1940*/  ISETP.GT.U32.AND P4, PT, R12, R3, PT ;  /* 0x000000030c00720c */ /* 0x000fe40003f84070 */
[----:B------:R-:W-:Y:S02]  /*1950*/  ISETP.GT.U32.AND P1, PT, R13, R22, PT ;  /* 0x000000160d00720c */ /* 0x000fe40003f24070 */
[----:B------:R-:W-:-:S09]  /*1960*/  ISETP.GE.AND P2, PT, R2, RZ, PT ;  /* 0x000000ff0200720c */ /* 0x000fd20003f46270 */
[-C--:B------:R-:W-:Y:S02]  /*1970*/  @!P4 IADD3 R3, PT, PT, R3, -R12.reuse, RZ ;  /* 0x8000000c0303c210 */ /* 0x080fe40007ffe0ff */
[----:B------:R-:W-:Y:S01]  /*1980*/  @!P1 IMAD.IADD R22, R22, 0x1, -R13 ;  /* 0x0000000116169824 */ /* 0x000fe200078e0a0d */
[----:B------:R-:W-:Y:S02]  /*1990*/  @!P4 IADD3 R17, PT, PT, R17, 0x1, RZ ;  /* 0x000000011111c810 */ /* 0x000fe40007ffe0ff */
[----:B------:R-:W-:Y:S02]  /*19a0*/  ISETP.GE.U32.AND P1, PT, R3, R12, PT ;  /* 0x0000000c0300720c */ /* 0x000fe40003f26070 */
[----:B------:R-:W-:Y:S01]  /*19b0*/  ISETP.GT.U32.AND P5, PT, R13, R22, PT ;  /* 0x000000160d00720c */ /* 0x000fe20003fa4070 */
[----:B------:R-:W0:Y:S01]  /*19c0*/  LDC.64 R2, c[0x0][0x380] ;  /* 0x0000e000ff027b82 */ /* 0x000e220000000a00 */
[----:B------:R-:W-:-:S09]  /*19d0*/  ISETP.GE.AND P4, PT, R21, RZ, PT ;  /* 0x000000ff1500720c */ /* 0x000fd20003f86270 */
[----:B------:R-:W-:Y:S01]  /*19e0*/  @P1 VIADD R17, R17, 0x1 ;  /* 0x0000000111111836 */ /* 0x000fe20000000000 */
[----:B------:R-:W-:Y:S02]  /*19f0*/  ISETP.NE.AND P1, PT, R6, RZ, PT ;  /* 0x000000ff0600720c */ /* 0x000fe40003f25270 */
[----:B------:R-:W-:Y:S01]  /*1a00*/  @!P5 IADD3 R22, PT, PT, R22, -R13, RZ ;  /* 0x8000000d1616d210 */ /* 0x000fe20007ffe0ff */
[----:B------:R-:W-:Y:S01]  /*1a10*/  IMAD.MOV.U32 R20, RZ, RZ, R17 ;  /* 0x000000ffff147224 */ /* 0x000fe200078e0011 */
[----:B------:R-:W-:-:S03]  /*1a20*/  LOP3.LUT R17, RZ, R6, RZ, 0x33, !PT ;  /* 0x00000006ff117212 */ /* 0x000fc600078e33ff */
[----:B------:R-:W-:Y:S01]  /*1a30*/  @!P4 IMAD.MOV R22, RZ, RZ, -R22 ;  /* 0x000000ffff16c224 */ /* 0x000fe200078e0a16 */
[----:B------:R-:W-:Y:S02]  /*1a40*/  @!P2 IADD3 R20, PT, PT, -R20, RZ, RZ ;  /* 0x000000ff1414a210 */ /* 0x000fe40007ffe1ff */
[----:B------:R-:W-:Y:S02]  /*1a50*/  ISETP.NE.AND P2, PT, R18, RZ, PT ;  /* 0x000000ff1200720c */ /* 0x000fe40003f45270 */
[----:B------:R-:W-:Y:S02]  /*1a60*/  LOP3.LUT R18, RZ, R18, RZ, 0x33, !PT ;  /* 0x00000012ff127212 */ /* 0x000fe400078e33ff */
[----:B------:R-:W-:Y:S02]  /*1a70*/  SEL R21, R17, R20, !P1 ;  /* 0x0000001411157207 */ /* 0x000fe40004800000 */
[----:B------:R-:W-:-:S03]  /*1a80*/  SEL R22, R18, R22, !P2 ;  /* 0x0000001612167207 */ /* 0x000fc60005000000 */
[----:B-1----:R-:W-:Y:S02]  /*1a90*/  IMAD R20, R8, UR4, R21 ;  /* 0x0000000408147c24 */ /* 0x002fe4000f8e0215 */
[----:B------:R-:W-:Y:S02]  /*1aa0*/  IMAD R22, R9, UR4, R22 ;  /* 0x0000000409167c24 */ /* 0x000fe4000f8e0216 */
[----:B----4-:R-:W-:-:S04]  /*1ab0*/  IMAD R19, R19, UR8, R20 ;  /* 0x0000000813137c24 */ /* 0x010fc8000f8e0214 */
[----:B------:R-:W-:-:S04]  /*1ac0*/  IMAD R19, R19, UR9, R22 ;  /* 0x0000000913137c24 */ /* 0x000fc8000f8e0216 */
[----:B0-----:R-:W-:-:S05]  /*1ad0*/  IMAD.WIDE R20, R19, 0x4, R2 ;  /* 0x0000000413147825 */ /* 0x001fca00078e0202 */
[----:B------:R-:W2:Y:S01]  /*1ae0*/  LDG.E R19, desc[UR6][R20.64] ;  /* 0x0000000614137981 */ /* 0x000ea2000c1e1900 */
        /* <DEDUP_REMOVED lines=14> */
[----:B------:R-:W-:-:S05]  /*1bd0*/  IADD3 R5, PT, PT, -R7, RZ, RZ ;  /* 0x000000ff07057210 */ /* 0x000fca0007ffe1ff */
[----:B------:R-:W-:-:S05]  /*1be0*/  IMAD R25, R4, R5, R25 ;  /* 0x0000000504197224 */ /* 0x000fca00078e0219 */
[----:B------:R-:W-:Y:S02]  /*1bf0*/  IABS R14, R25 ;  /* 0x00000019000e7213 */ /* 0x000fe40000000000 */
[----:B------:R-:W-:-:S03]  /*1c00*/  LOP3.LUT R6, R25, R6, RZ, 0x3c, !PT ;  /* 0x0000000619067212 */ /* 0x000fc600078e3cff */
[----:B------:R-:W-:-:S04]  /*1c10*/  IMAD.HI.U32 R15, R15, R14, RZ ;  /* 0x0000000e0f0f7227 */ /* 0x000fc800078e00ff */
[----:B------:R-:W-:-:S04]  /*1c20*/  IMAD.HI.U32 R16, R16, R14, RZ ;  /* 0x0000000e10107227 */ /* 0x000fc800078e00ff */
[----:B------:R-:W-:Y:S01]  /*1c30*/  IMAD.MOV R5, RZ, RZ, -R15 ;  /* 0x000000ffff057224 */ /* 0x000fe200078e0a0f */
[----:B------:R-:W-:-:S03]  /*1c40*/  IADD3 R16, PT, PT, -R16, RZ, RZ ;  /* 0x000000ff10107210 */ /* 0x000fc60007ffe1ff */
[--C-:B------:R-:W-:Y:S02]  /*1c50*/  IMAD R5, R12, R5, R14.reuse ;  /* 0x000000050c057224 */ /* 0x100fe400078e020e */
[----:B------:R-:W-:-:S03]  /*1c60*/  IMAD R14, R13, R16, R14 ;  /* 0x000000100d0e7224 */ /* 0x000fc600078e020e */
[----:B------:R-:W-:Y:S02]  /*1c70*/  ISETP.GT.U32.AND P3, PT, R12, R5, PT ;  /* 0x000000050c00720c */ /* 0x000fe40003f64070 */
[----:B------:R-:W-:-:S11]  /*1c80*/  ISETP.GT.U32.AND P4, PT, R13, R14, PT ;  /* 0x0000000e0d00720c */ /* 0x000fd60003f84070 */
[----:B------:R-:W-:Y:S02]  /*1c90*/  @!P3 IMAD.IADD R5, R5, 0x1, -R12 ;  /* 0x000000010505b824 */ /* 0x000fe400078e0a0c */
[----:B------:R-:W-:Y:S01]  /*1ca0*/  @!P4 IADD3 R14, PT, PT, R14, -R13, RZ ;  /* 0x8000000d0e0ec210 */ /* 0x000fe20007ffe0ff */
[----:B------:R-:W-:Y:S01]  /*1cb0*/  @!P3 VIADD R15, R15, 0x1 ;  /* 0x000000010f0fb836 */ /* 0x000fe20000000000 */
[----:B------:R-:W-:Y:S01]  /*1cc0*/  ISETP.GE.AND P4, PT, R6, RZ, PT ;  /* 0x000000ff0600720c */ /* 0x000fe20003f86270 */
[----:B------:R-:W-:Y:S01]  /*1cd0*/  IMAD R6, R0, UR5, R7 ;  /* 0x0000000500067c24 */ /* 0x000fe2000f8e0207 */
[----:B------:R-:W-:Y:S02]  /*1ce0*/  ISETP.GE.U32.AND P6, PT, R5, R12, PT ;  /* 0x0000000c0500720c */ /* 0x000fe40003fc6070 */
[----:B------:R-:W-:Y:S01]  /*1cf0*/  ISETP.GT.U32.AND P5, PT, R13, R14, PT ;  /* 0x0000000e0d00720c */ /* 0x000fe20003fa4070 */
[----:B------:R-:W0:Y:S01]  /*1d00*/  LDC.64 R4, c[0x0][0x388] ;  /* 0x0000e200ff047b82 */ /* 0x000e220000000a00 */
[----:B------:R-:W-:-:S09]  /*1d10*/  ISETP.GE.AND P3, PT, R25, RZ, PT ;  /* 0x000000ff1900720c */ /* 0x000fd20003f66270 */
[----:B------:R-:W-:Y:S02]  /*1d20*/  @P6 IADD3 R15, PT, PT, R15, 0x1, RZ ;  /* 0x000000010f0f6810 */ /* 0x000fe40007ffe0ff */
[----:B------:R-:W-:Y:S02]  /*1d30*/  @!P5 IMAD.IADD R14, R14, 0x1, -R13 ;  /* 0x000000010e0ed824 */ /* 0x000fe400078e0a0d */
[----:B------:R-:W-:Y:S02]  /*1d40*/  @!P4 IADD3 R15, PT, PT, -R15, RZ, RZ ;  /* 0x000000ff0f0fc210 */ /* 0x000fe40007ffe1ff */
[----:B------:R-:W-:Y:S02]  /*1d50*/  @!P3 IMAD.MOV R14, RZ, RZ, -R14 ;  /* 0x000000ffff0eb224 */ /* 0x000fe400078e0a0e */
[----:B------:R-:W-:-:S03]  /*1d60*/  SEL R15, R17, R15, !P1 ;  /* 0x0000000f110f7207 */ /* 0x000fc60004800000 */
[----:B------:R-:W-:Y:S02]  /*1d70*/  SEL R14, R18, R14, !P2 ;  /* 0x0000000e120e7207 */ /* 0x000fe40005000000 */
[----:B------:R-:W-:-:S03]  /*1d80*/  IMAD R7, R8, UR4, R15 ;  /* 0x0000000408077c24 */ /* 0x000fc6000f8e020f */
[----:B------:R-:W-:Y:S02]  /*1d90*/  IMAD R14, R9, UR4, R14 ;  /* 0x00000004090e7c24 */ /* 0x000fe4000f8e020e */
[----:B------:R-:W-:Y:S01]  /*1da0*/  IMAD R13, R6, UR8, R7 ;  /* 0x00000008060d7c24 */ /* 0x000fe2000f8e0207 */
[----:B------:R-:W-:-:S03]  /*1db0*/  IADD3 R7, PT, PT, R10, R11, RZ ;  /* 0x0000000b0a077210 */ /* 0x000fc60007ffe0ff */
[----:B------:R-:W-:Y:S02]  /*1dc0*/  IMAD R13, R13, UR9, R14 ;  /* 0x000000090d0d7c24 */ /* 0x000fe4000f8e020e */
[----:B0-----:R-:W-:-:S04]  /*1dd0*/  IMAD.WIDE R4, R7, 0x4, R4 ;  /* 0x0000000407047825 */ /* 0x001fc800078e0204 */
[----:B------:R-:W-:Y:S01]  /*1de0*/  IMAD.WIDE R2, R13, 0x4, R2 ;  /* 0x000000040d027825 */ /* 0x000fe200078e0202 */
[----:B--2---:R0:W-:Y:S05]  /*1df0*/  STG.E desc[UR6][R4.64], R19 ;  /* 0x0000001304007986 */ /* 0x0041ea000c101906 */
[----:B------:R-:W2:Y:S01]  /*1e00*/  LDG.E R3, desc[UR6][R2.64] ;  /* 0x0000000602037981 */ /* 0x000ea2000c1e1900 */
[----:B------:R-:W-:-:S03]  /*1e10*/  VIADD R11, R11, 0x2 ;  /* 0x000000020b0b7836 */ /* 0x000fc60000000000 */
[----:B--2---:R0:W-:Y:S04]  /*1e20*/  STG.E desc[UR6][R4.64+0x4], R3 ;  /* 0x0000040304007986 */ /* 0x0041e8000c101906 */
.L_x_57:
[----:B------:R-:W-:Y:S05]  /*1e30*/  @P0 EXIT ;  /* 0x000000000000094d */ /* 0x000fea0003800000 */
[----:B------:R-:W2:Y:S01]  /*1e40*/  LDC R6, c[0x0][0x3bc] ;  /* 0x0000ef00ff067b82 */ /* 0x000ea20000000800 */
[----:B------:R-:W3:Y:S01]  /*1e50*/  LDCU UR4, c[0x0][0x3a8] ;  /* 0x00007500ff0477ac */ /* 0x000ee20008000800 */
[----:B------:R-:W4:Y:S06]  /*1e60*/  LDCU UR5, c[0x0][0x394] ;  /* 0x00007280ff0577ac */ /* 0x000f2c0008000800 */
[----:B------:R-:W5:Y:S01]  /*1e70*/  LDC R2, c[0x0][0x3a0] ;  /* 0x0000e800ff027b82 */ /* 0x000f620000000800 */
[----:B------:R-:W3:Y:S07]  /*1e80*/  LDCU.64 UR8, c[0x0][0x398] ;  /* 0x00007300ff0877ac */ /* 0x000eee0008000a00 */
[----:B01----:R-:W0:Y:S01]  /*1e90*/  LDC R3, c[0x0][0x3a4] ;  /* 0x0000e900ff037b82 */ /* 0x003e220000000800 */
[----:B--2---:R-:W-:-:S04]  /*1ea0*/  IABS R14, R6 ;  /* 0x00000006000e7213 */ /* 0x004fc80000000000 */
[----:B------:R-:W1:Y:S01]  /*1eb0*/  I2F.RP R7, R14 ;  /* 0x0000000e00077306 */ /* 0x000e620000209400 */
[----:B-----5:R-:W-:Y:S02]  /*1ec0*/  IABS R15, R2 ;  /* 0x00000002000f7213 */ /* 0x020fe40000000000 */
[----:B------:R-:W-:-:S05]  /*1ed0*/  ISETP.NE.AND P4, PT, R2, RZ, PT ;  /* 0x000000ff0200720c */ /* 0x000fca0003f85270 */
[----:B-1----:R-:W1:Y:S02]  /*1ee0*/  MUFU.RCP R7, R7 ;  /* 0x0000000700077308 */ /* 0x002e640000001000 */
[----:B-1----:R-:W-:Y:S02]  /*1ef0*/  IADD3 R4, PT, PT, R7, 0xffffffe, RZ ;  /* 0x0ffffffe07047810 */ /* 0x002fe40007ffe0ff */
[----:B------:R-:W-:-:S04]  /*1f00*/  IABS R7, R11 ;  /* 0x0000000b00077213 */ /* 0x000fc80000000000 */
[----:B------:R1:W2:Y:S02]  /*1f10*/  F2I.FTZ.U32.TRUNC.NTZ R5, R4 ;  /* 0x0000000400057305 */ /* 0x0002a4000021f000 */
[----:B-1----:R-:W-:Y:S02]  /*1f20*/  HFMA2 R4, -RZ, RZ, 0, 0 ;  /* 0x00000000ff047431 */ /* 0x002fe400000001ff */
[----:B--2---:R-:W-:-:S04]  /*1f30*/  IMAD.MOV R13, RZ, RZ, -R5 ;  /* 0x000000ffff0d7224 */ /* 0x004fc800078e0a05 */
[----:B------:R-:W-:-:S04]  /*1f40*/  IMAD R13, R13, R14, RZ ;  /* 0x0000000e0d0d7224 */ /* 0x000fc800078e02ff */
[----:B------:R-:W-:Y:S01]  /*1f50*/  IMAD.HI.U32 R12, R5, R13, R4 ;  /* 0x0000000d050c7227 */ /* 0x000fe200078e0004 */
[----:B0-----:R-:W-:-:S03]  /*1f60*/  IABS R5, R3 ;  /* 0x0000000300057213 */ /* 0x001fc60000000000 */
[----:B------:R-:W-:Y:S01]  /*1f70*/  IMAD.MOV.U32 R4, RZ, RZ, R15 ;  /* 0x000000ffff047224 */ /* 0x000fe200078e000f */
[----:B------:R-:W0:Y:S01]  /*1f80*/  I2F.RP R16, R5 ;  /* 0x0000000500107306 */ /* 0x000e220000209400 */
[----:B------:R-:W-:-:S05]  /*1f90*/  IMAD.HI.U32 R15, R12, R7, RZ ;  /* 0x000000070c0f7227 */ /* 0x000fca00078e00ff */
[----:B------:R-:W-:Y:S02]  /*1fa0*/  IADD3 R12, PT, PT, -R15, RZ, RZ ;  /* 0x000000ff0f0c7210 */ /* 0x000fe40007ffe1ff */
[----:B------:R-:W1:Y:S03]  /*1fb0*/  I2F.RP R13, R4 ;  /* 0x00000004000d7306 */ /* 0x000e660000209400 */
[----:B------:R-:W-:Y:S01]  /*1fc0*/  IMAD R7, R14, R12, R7 ;  /* 0x0000000c0e077224 */ /* 0x000fe200078e0207 */
[----:B------:R-:W-:-:S04]  /*1fd0*/  LOP3.LUT R12, R11, R6, RZ, 0x3c, !PT ;  /* 0x000000060b0c7212 */ /* 0x000fc800078e3cff */
[----:B------:R-:W-:Y:S01]  /*1fe0*/  ISETP.GT.U32.AND P1, PT, R14, R7, PT ;  /* 0x000000070e00720c */ /* 0x000fe20003f24070 */
[----:B0-----:R-:W0:Y:S01]  /*1ff0*/  MUFU.RCP R16, R16 ;  /* 0x0000001000107308 */ /* 0x001e220000001000 */
[----:B------:R-:W-:-:S07]  /*2000*/  ISETP.GE.AND P2, PT, R12, RZ, PT ;  /* 0x000000ff0c00720c */ /* 0x000fce0003f46270 */
[----:B-1----:R-:W1:Y:S04]  /*2010*/  MUFU.RCP R13, R13 ;  /* 0x0000000d000d7308 */ /* 0x002e680000001000 */
[----:B------:R-:W-:Y:S01]  /*2020*/  @!P1 IMAD.IADD R7, R7, 0x1, -R14 ;  /* 0x0000000107079824 */ /* 0x000fe200078e0a0e */
[----:B------:R-:W-:Y:S02]  /*2030*/  @!P1 IADD3 R15, PT, PT, R15, 0x1, RZ ;  /* 0x000000010f0f9810 */ /* 0x000fe40007ffe0ff */
[----:B------:R-:W-:Y:S02]  /*2040*/  ISETP.NE.AND P1, PT, R6, RZ, PT ;  /* 0x000000ff0600720c */ /* 0x000fe40003f25270 */
[----:B------:R-:W-:Y:S01]  /*2050*/  ISETP.GE.U32.AND P0, PT, R7, R14, PT ;  /* 0x0000000e0700720c */ /* 0x000fe20003f06070 */
[----:B0-----:R-:W-:Y:S01]  /*2060*/  VIADD R14, R16, 0xffffffe ;  /* 0x0ffffffe100e7836 */ /* 0x001fe20000000000 */
[----:B-1----:R-:W-:-:S03]  /*2070*/  IADD3 R7, PT, PT, R13, 0xffffffe, RZ ;  /* 0x0ffffffe0d077810 */ /* 0x002fc60007ffe0ff */
[----:B------:R-:W0:Y:S08]  /*2080*/  F2I.FTZ.U32.TRUNC.NTZ R13, R14 ;  /* 0x0000000e000d7305 */ /* 0x000e30000021f000 */
[----:B------:R-:W-:Y:S01]  /*2090*/  @P0 VIADD R15, R15, 0x1 ;  /* 0x000000010f0f0836 */ /* 0x000fe20000000000 */
[----:B------:R-:W1:Y:S04]  /*20a0*/  F2I.FTZ.U32.TRUNC.NTZ R7, R7 ;  /* 0x0000000700077305 */ /* 0x000e68000021f000 */
[----:B------:R-:W-:-:S02]  /*20b0*/  @!P2 IADD3 R15, PT, PT, -R15, RZ, RZ ;  /* 0x000000ff0f0fa210 */ /* 0x000fc40007ffe1ff */
[----:B------:R-:W-:Y:S02]  /*20c0*/  @!P1 LOP3.LUT R15, RZ, R6, RZ, 0x33, !PT ;  /* 0x00000006ff0f9212 */ /* 0x000fe400078e33ff */
[----:B0-----:R-:W-:-:S03]  /*20d0*/  IADD3 R16, PT, PT, RZ, -R13, RZ ;  /* 0x8000000dff107210 */ /* 0x001fc60007ffe0ff */
[--C-:B------:R-:W-:Y:S02]  /*20e0*/  IMAD.MOV R12, RZ, RZ, -R15.reuse ;  /* 0x000000ffff0c7224 */ /* 0x100fe400078e0a0f */
[----:B----4-:R-:W-:Y:S02]  /*20f0*/  IMAD R0, R0, UR5, R15 ;  /* 0x0000000500007c24 */ /* 0x010fe4000f8e020f */
[----:B------:R-:W-:Y:S01]  /*2100*/  IMAD R17, R6, R12, R11 ;  /* 0x0000000c06117224 */ /* 0x000fe200078e020b */
[----:B------:R-:W-:Y:S01]  /*2110*/  MOV R6, RZ ;  /* 0x000000ff00067202 */ /* 0x000fe20000000f00 */
[----:B------:R-:W-:Y:S02]  /*2120*/  IMAD R21, R16, R5, RZ ;  /* 0x0000000510157224 */ /* 0x000fe400078e02ff */
[----:B-1----:R-:W-:Y:S01]  /*2130*/  IMAD.MOV R19, RZ, RZ, -R7 ;  /* 0x000000ffff137224 */ /* 0x002fe200078e0a07 */
[----:B------:R-:W-:Y:S01]  /*2140*/  IABS R14, R17 ;  /* 0x00000011000e7213 */ /* 0x000fe20000000000 */
[----:B------:R-:W-:-:S02]  /*2150*/  IMAD.MOV.U32 R12, RZ, RZ, RZ ;  /* 0x000000ffff0c7224 */ /* 0x000fc400078e00ff */
[----:B------:R-:W-:-:S04]  /*2160*/  IMAD R19, R19, R4, RZ ;  /* 0x0000000413137224 */ /* 0x000fc800078e02ff */
[----:B------:R-:W-:-:S04]  /*2170*/  IMAD.HI.U32 R19, R7, R19, R6 ;  /* 0x0000001307137227 */ /* 0x000fc800078e0006 */
[----:B------:R-:W-:Y:S01]  /*2180*/  IMAD.HI.U32 R7, R13, R21, R12 ;  /* 0x000000150d077227 */ /* 0x000fe200078e000c */
[----:B------:R-:W-:-:S05]  /*2190*/  MOV R12, R14 ;  /* 0x0000000e000c7202 */ /* 0x000fca0000000f00 */
        /* <DEDUP_REMOVED lines=11> */
[----:B------:R-:W-:Y:S02]  /*2250*/  ISETP.GE.AND P1, PT, R17, RZ, PT ;  /* 0x000000ff1100720c */ /* 0x000fe40003f26270 */
[----:B------:R-:W-:Y:S02]  /*2260*/  ISETP.GE.U32.AND P0, PT, R7, R4, PT ;  /* 0x000000040700720c */ /* 0x000fe40003f06070 */
[----:B------:R-:W-:Y:S02]  /*2270*/  ISETP.GT.U32.AND P3, PT, R5, R12, PT ;  /* 0x0000000c0500720c */ /* 0x000fe40003f64070 */
[----:B------:R-:W-:-:S04]  /*2280*/  LOP3.LUT R4, R17, R2, RZ, 0x3c, !PT ;  /* 0x0000000211047212 */ /* 0x000fc800078e3cff */
[----:B------:R-:W-:-:S05]  /*2290*/  ISETP.GE.AND P2, PT, R4, RZ, PT ;  /* 0x000000ff0400720c */ /* 0x000fca0003f46270 */
[----:B------:R-:W-:Y:S02]  /*22a0*/  @P0 IADD3 R6, PT, PT, R6, 0x1, RZ ;  /* 0x0000000106060810 */ /* 0x000fe40007ffe0ff */
[----:B------:R-:W-:Y:S01]  /*22b0*/  ISETP.NE.AND P0, PT, R3, RZ, PT ;  /* 0x000000ff0300720c */ /* 0x000fe20003f05270 */
[----:B------:R-:W-:Y:S02]  /*22c0*/  @!P3 IMAD.IADD R12, R12, 0x1, -R5 ;  /* 0x000000010c0cb824 */ /* 0x000fe400078e0a05 */
[----:B------:R-:W0:Y:S02]  /*22d0*/  LDC.64 R4, c[0x0][0x380] ;  /* 0x0000e000ff047b82 */ /* 0x000e240000000a00 */
[----:B------:R-:W-:Y:S01]  /*22e0*/  @!P1 IMAD.MOV R12, RZ, RZ, -R12 ;  /* 0x000000ffff0c9224 */ /* 0x000fe200078e0a0c */
[----:B------:R-:W-:Y:S02]  /*22f0*/  @!P2 IADD3 R6, PT, PT, -R6, RZ, RZ ;  /* 0x000000ff0606a210 */ /* 0x000fe40007ffe1ff */
[----:B------:R-:W-:-:S05]  /*2300*/  @!P4 LOP3.LUT R6, RZ, R2, RZ, 0x33, !PT ;  /* 0x00000002ff06c212 */ /* 0x000fca00078e33ff */
[----:B------:R-:W-:Y:S01]  /*2310*/  @!P0 LOP3.LUT R12, RZ, R3, RZ, 0x33, !PT ;  /* 0x00000003ff0c8212 */ /* 0x000fe200078e33ff */
[----:B---3--:R-:W-:-:S04]  /*2320*/  IMAD R3, R8, UR4, R6 ;  /* 0x0000000408037c24 */ /* 0x008fc8000f8e0206 */
[----:B------:R-:W-:Y:S02]  /*2330*/  IMAD R9, R9, UR4, R12 ;  /* 0x0000000409097c24 */ /* 0x000fe4000f8e020c */
[----:B------:R-:W-:-:S04]  /*2340*/  IMAD R0, R0, UR8, R3 ;  /* 0x0000000800007c24 */ /* 0x000fc8000f8e0203 */
[----:B------:R-:W-:-:S04]  /*2350*/  IMAD R3, R0, UR9, R9 ;  /* 0x0000000900037c24 */ /* 0x000fc8000f8e0209 */
[----:B0-----:R-:W-:Y:S02]  /*2360*/  IMAD.WIDE R2, R3, 0x4, R4 ;  /* 0x0000000403027825 */ /* 0x001fe400078e0204 */
[----:B------:R-:W0:Y:S04]  /*2370*/  LDC.64 R4, c[0x0][0x388] ;  /* 0x0000e200ff047b82 */ /* 0x000e280000000a00 */
[----:B------:R-:W2:Y:S01]  /*2380*/  LDG.E R3, desc[UR6][R2.64] ;  /* 0x0000000602037981 */ /* 0x000ea2000c1e1900 */
[----:B------:R-:W-:-:S05]  /*2390*/  IADD3 R11, PT, PT, R10, R11, RZ ;  /* 0x0000000b0a0b7210 */ /* 0x000fca0007ffe0ff */
[----:B0-----:R-:W-:-:S05]  /*23a0*/  IMAD.WIDE R4, R11, 0x4, R4 ;  /* 0x000000040b047825 */ /* 0x001fca00078e0204 */
[----:B--2---:R-:W-:Y:S01]  /*23b0*/  STG.E desc[UR6][R4.64], R3 ;  /* 0x0000000304007986 */ /* 0x004fe2000c101906 */
[----:B------:R-:W-:Y:S05]  /*23c0*/  EXIT ;  /* 0x000000000000794d */ /* 0x000fea0003800000 */
.L_x_58:
        /* <DEDUP_REMOVED lines=11> */
.L_x_67:


//--------------------- .nv.shared.reserved.0     --------------------------
	.section	.nv.shared.reserved.0,"aw",@nobits
	.weak		__nv_reservedSMEM_offset_0_alias
	.size		__nv_reservedSMEM_offset_0_alias, 0, 64
	.other		__nv_reservedSMEM_offset_0_alias,@"STO_CUDA_RESERVED_SHARED STV_DEFAULT"
__nv_reservedSMEM_offset_0_alias:
	.zero		0
	.zero		64


//--------------------- .nv.constant0.test        --------------------------
	.section	.nv.constant0.test,"a",@progbits
	.sectionflags	@""
	.align	4
.nv.constant0.test:
	.zero		912


//--------------------- .nv.constant0.bu_im2col_gpu_kernel --------------------------
	.section	.nv.constant0.bu_im2col_gpu_kernel,"a",@progbits
	.sectionflags	@""
	.align	4
.nv.constant0.bu_im2col_gpu_kernel:
	.zero		956


//--------------------- .nv.constant0.im2col_gpu_kernel --------------------------
	.section	.nv.constant0.im2col_gpu_kernel,"a",@progbits
	.sectionflags	@""
	.align	4
.nv.constant0.im2col_gpu_kernel:
	.zero		944


//--------------------- .nv.constant0.im2col_gpuV6 --------------------------
	.section	.nv.constant0.im2col_gpuV6,"a",@progbits
	.sectionflags	@""
	.align	4
.nv.constant0.im2col_gpuV6:
	.zero		960


//--------------------- .nv.constant0.im2col_gpuV5 --------------------------
	.section	.nv.constant0.im2col_gpuV5,"a",@progbits
	.sectionflags	@""
	.align	4
.nv.constant0.im2col_gpuV5:
	.zero		960


//--------------------- .nv.constant0.im2col_gpuv4 --------------------------
	.section	.nv.constant0.im2col_gpuv4,"a",@progbits
	.sectionflags	@""
	.align	4
.nv.constant0.im2col_gpuv4:
	.zero		960


//--------------------- .nv.constant0.im2col_gpuv3 --------------------------
	.section	.nv.constant0.im2col_gpuv3,"a",@progbits
	.sectionflags	@""
	.align	4
.nv.constant0.im2col_gpuv3:
	.zero		960


//--------------------- .nv.constant0.im2col_gpuv2 --------------------------
	.section	.nv.constant0.im2col_gpuv2,"a",@progbits
	.sectionflags	@""
	.align	4
.nv.constant0.im2col_gpuv2:
	.zero		960


//--------------------- .nv.constant0.im2col_gpu  --------------------------
	.section	.nv.constant0.im2col_gpu,"a",@progbits
	.sectionflags	@""
	.align	4
.nv.constant0.im2col_gpu:
	.zero		960


//--------------------- SYMBOLS --------------------------

	.type		.nv.reservedSmem.offset0,@object
	.size		.nv.reservedSmem.offset0,0x4
